	.target	sm_90a

	.elftype	@"ET_EXEC"


//--------------------- .note.nv.tkinfo           --------------------------
	.section	.note.nv.tkinfo,"",@"SHT_NOTE"
	.sectionflags	@"SHF_NOTE_NV_TKINFO"
	.tkinfo
        /*0018*/ 	.word	0x00000002
        /*0030*/ 	.string	""
        /*0030*/ 	.string	"ptxas"
        /*0030*/ 	.string	"Cuda compilation tools, release 13.0, V13.0.88"
        /*0030*/ 	.string	"Build cuda_13.0.r13.0/compiler.36424714_0"
        /*0030*/ 	.string	"-v  -suppress-debug-info  -lineinfo  -arch sm_90a "



//--------------------- .note.nv.cuinfo           --------------------------
	.section	.note.nv.cuinfo,"",@"SHT_NOTE"
	.sectionflags	@"SHF_NOTE_NV_CUINFO"
        /*0018*/ 	.short	0x0002
        /*001a*/ 	.short	0x005a
        /*001c*/ 	.short	0x0082
	.zero		2


//--------------------- .nv.info                  --------------------------
	.section	.nv.info,"",@"SHT_CUDA_INFO"
	.align	4


	//----- nvinfo : EIATTR_REGCOUNT
	.align		4
        /*0000*/ 	.byte	0x04, 0x2f
        /*0002*/ 	.short	(.L_1 - .L_0)
	.align		4
.L_0:
        /*0004*/ 	.word	index@(matmul_kernel)
        /*0008*/ 	.word	0x00000020


	//----- nvinfo : EIATTR_FRAME_SIZE
	.align		4
.L_1:
        /*000c*/ 	.byte	0x04, 0x11
        /*000e*/ 	.short	(.L_3 - .L_2)
	.align		4
.L_2:
        /*0010*/ 	.word	index@(matmul_kernel)
        /*0014*/ 	.word	0x00001cb0


	//----- nvinfo : EIATTR_MIN_STACK_SIZE
	.align		4
.L_3:
        /*0018*/ 	.byte	0x04, 0x12
        /*001a*/ 	.short	(.L_5 - .L_4)
	.align		4
.L_4:
        /*001c*/ 	.word	index@(matmul_kernel)
        /*0020*/ 	.word	0x00001cb0
.L_5:


//--------------------- .nv.compat                --------------------------
	.section	.nv.compat,"",@"SHT_CUDA_COMPAT_INFO"
	.align	4
        /*0000*/ 	.byte	0x02, 0x09, 0x01, 0x00, 0x02, 0x02, 0x01, 0x00, 0x02, 0x05, 0x05, 0x00, 0x03, 0x07, 0x01, 0x01
        /*0010*/ 	.byte	0x02, 0x03, 0x00, 0x00, 0x02, 0x06, 0x01, 0x00, 0x04, 0x0b, 0x08, 0x00, 0x00, 0x00, 0x00, 0x00
        /*0020*/ 	.byte	0x00, 0x00, 0x00, 0x00


//--------------------- .nv.info.matmul_kernel    --------------------------
	.section	.nv.info.matmul_kernel,"",@"SHT_CUDA_INFO"
	.sectionflags	@""
	.align	4


	//----- nvinfo : EIATTR_CUDA_API_VERSION
	.align		4
        /*0000*/ 	.byte	0x04, 0x37
        /*0002*/ 	.short	(.L_7 - .L_6)
.L_6:
        /*0004*/ 	.word	0x00000082


	//----- nvinfo : EIATTR_KPARAM_INFO
	.align		4
.L_7:
        /*0008*/ 	.byte	0x04, 0x17
        /*000a*/ 	.short	(.L_9 - .L_8)
.L_8:
        /*000c*/ 	.word	0x00000000
        /*0010*/ 	.short	0x000d
        /*0012*/ 	.short	0x0048
        /*0014*/ 	.byte	0x00, 0xf4, 0x21, 0x00


	//----- nvinfo : EIATTR_KPARAM_INFO
	.align		4
.L_9:
        /*0018*/ 	.byte	0x04, 0x17
        /*001a*/ 	.short	(.L_11 - .L_10)
.L_10:
        /*001c*/ 	.word	0x00000000
        /*0020*/ 	.short	0x000c
        /*0022*/ 	.short	0x0040
        /*0024*/ 	.byte	0x00, 0xf4, 0x21, 0x00


	//----- nvinfo : EIATTR_KPARAM_INFO
	.align		4
.L_11:
        /*0028*/ 	.byte	0x04, 0x17
        /*002a*/ 	.short	(.L_13 - .L_12)
.L_12:
        /*002c*/ 	.word	0x00000000
        /*0030*/ 	.short	0x000b
        /*0032*/ 	.short	0x0038
        /*0034*/ 	.byte	0x00, 0xf0, 0x11, 0x00


	//----- nvinfo : EIATTR_KPARAM_INFO
	.align		4
.L_13:
        /*0038*/ 	.byte	0x04, 0x17
        /*003a*/ 	.short	(.L_15 - .L_14)
.L_14:
        /*003c*/ 	.word	0x00000000
        /*0040*/ 	.short	0x000a
        /*0042*/ 	.short	0x0034
        /*0044*/ 	.byte	0x00, 0xf0, 0x11, 0x00


	//----- nvinfo : EIATTR_KPARAM_INFO
	.align		4
.L_15:
        /*0048*/ 	.byte	0x04, 0x17
        /*004a*/ 	.short	(.L_17 - .L_16)
.L_16:
        /*004c*/ 	.word	0x00000000
        /*0050*/ 	.short	0x0009
        /*0052*/ 	.short	0x0030
        /*0054*/ 	.byte	0x00, 0xf0, 0x11, 0x00


	//----- nvinfo : EIATTR_KPARAM_INFO
	.align		4
.L_17:
        /*0058*/ 	.byte	0x04, 0x17
        /*005a*/ 	.short	(.L_19 - .L_18)
.L_18:
        /*005c*/ 	.word	0x00000000
        /*0060*/ 	.short	0x0008
        /*0062*/ 	.short	0x002c
        /*0064*/ 	.byte	0x00, 0xf0, 0x11, 0x00


	//----- nvinfo : EIATTR_KPARAM_INFO
	.align		4
.L_19:
        /*0068*/ 	.byte	0x04, 0x17
        /*006a*/ 	.short	(.L_21 - .L_20)
.L_20:
        /*006c*/ 	.word	0x00000000
        /*0070*/ 	.short	0x0007
        /*0072*/ 	.short	0x0028
        /*0074*/ 	.byte	0x00, 0xf0, 0x11, 0x00


	//----- nvinfo : EIATTR_KPARAM_INFO
	.align		4
.L_21:
        /*0078*/ 	.byte	0x04, 0x17
        /*007a*/ 	.short	(.L_23 - .L_22)
.L_22:
        /*007c*/ 	.word	0x00000000
        /*0080*/ 	.short	0x0006
        /*0082*/ 	.short	0x0024
        /*0084*/ 	.byte	0x00, 0xf0, 0x11, 0x00


	//----- nvinfo : EIATTR_KPARAM_INFO
	.align		4
.L_23:
        /*0088*/ 	.byte	0x04, 0x17
        /*008a*/ 	.short	(.L_25 - .L_24)
.L_24:
        /*008c*/ 	.word	0x00000000
        /*0090*/ 	.short	0x0005
        /*0092*/ 	.short	0x0020
        /*0094*/ 	.byte	0x00, 0xf0, 0x11, 0x00


	//----- nvinfo : EIATTR_KPARAM_INFO
	.align		4
.L_25:
        /*0098*/ 	.byte	0x04, 0x17
        /*009a*/ 	.short	(.L_27 - .L_26)
.L_26:
        /*009c*/ 	.word	0x00000000
        /*00a0*/ 	.short	0x0004
        /*00a2*/ 	.short	0x001c
        /*00a4*/ 	.byte	0x00, 0xf0, 0x11, 0x00


	//----- nvinfo : EIATTR_KPARAM_INFO
	.align		4
.L_27:
        /*00a8*/ 	.byte	0x04, 0x17
        /*00aa*/ 	.short	(.L_29 - .L_28)
.L_28:
        /*00ac*/ 	.word	0x00000000
        /*00b0*/ 	.short	0x0003
        /*00b2*/ 	.short	0x0018
        /*00b4*/ 	.byte	0x00, 0xf0, 0x11, 0x00


	//----- nvinfo : EIATTR_KPARAM_INFO
	.align		4
.L_29:
        /*00b8*/ 	.byte	0x04, 0x17
        /*00ba*/ 	.short	(.L_31 - .L_30)
.L_30:
        /*00bc*/ 	.word	0x00000000
        /*00c0*/ 	.short	0x0002
        /*00c2*/ 	.short	0x0010
        /*00c4*/ 	.byte	0x00, 0xf4, 0x21, 0x00


	//----- nvinfo : EIATTR_KPARAM_INFO
	.align		4
.L_31:
        /*00c8*/ 	.byte	0x04, 0x17
        /*00ca*/ 	.short	(.L_33 - .L_32)
.L_32:
        /*00cc*/ 	.word	0x00000000
        /*00d0*/ 	.short	0x0001
        /*00d2*/ 	.short	0x0008
        /*00d4*/ 	.byte	0x00, 0xf4, 0x21, 0x00


	//----- nvinfo : EIATTR_KPARAM_INFO
	.align		4
.L_33:
        /*00d8*/ 	.byte	0x04, 0x17
        /*00da*/ 	.short	(.L_35 - .L_34)
.L_34:
        /*00dc*/ 	.word	0x00000000
        /*00e0*/ 	.short	0x0000
        /*00e2*/ 	.short	0x0000
        /*00e4*/ 	.byte	0x00, 0xf4, 0x21, 0x00


	//----- nvinfo : EIATTR_SPARSE_MMA_MASK
	.align		4
.L_35:
        /*00e8*/ 	.byte	0x03, 0x50
        /*00ea*/ 	.short	0x0000


	//----- nvinfo : EIATTR_MAXREG_COUNT
	.align		4
        /*00ec*/ 	.byte	0x03, 0x1b
        /*00ee*/ 	.short	0x00ff


	//----- nvinfo : EIATTR_NUM_BARRIERS
	.align		4
        /*00f0*/ 	.byte	0x02, 0x4c
        /*00f2*/ 	.byte	0x01
	.zero		1


	//----- nvinfo : EIATTR_ANNOTATIONS
	.align		4
        /*00f4*/ 	.byte	0x04, 0x55
        /*00f6*/ 	.short	(.L_37 - .L_36)


	//   ....[0]....
.L_36:
        /*00f8*/ 	.word	0x00000001
        /*00fc*/ 	.byte	0x40, 0x05, 0x00, 0x00, 0x01, 0x00, 0x00, 0x00, 0x70, 0x05, 0x00, 0x00, 0x01, 0x00, 0x00, 0x00
        /* <DEDUP_REMOVED lines=3438> */
        /*d7ec*/ 	.byte	0x00, 0x4f, 0x03, 0x00, 0x01, 0x00, 0x00, 0x00, 0x30, 0x4f, 0x03, 0x00


	//----- nvinfo : EIATTR_MERCURY_ISA_VERSION
	.align		4
.L_37:
        /*d7f8*/ 	.byte	0x03, 0x5f
        /*d7fa*/ 	.short	0x0101


	//----- nvinfo : EIATTR_EXIT_INSTR_OFFSETS
	.align		4
        /*d7fc*/ 	.byte	0x04, 0x1c
        /*d7fe*/ 	.short	(.L_39 - .L_38)


	//   ....[0]....
.L_38:
        /*d800*/ 	.word	0x00035300


	//   ....[1]....
        /*d804*/ 	.word	0x00035330


	//----- nvinfo : EIATTR_REQNTID
	.align		4
.L_39:
        /*d808*/ 	.byte	0x04, 0x10
        /*d80a*/ 	.short	(.L_41 - .L_40)
.L_40:
        /*d80c*/ 	.word	0x00000040
        /*d810*/ 	.word	0x00000001
        /*d814*/ 	.word	0x00000001


	//----- nvinfo : EIATTR_CBANK_PARAM_SIZE
	.align		4
.L_41:
        /*d818*/ 	.byte	0x03, 0x19
        /*d81a*/ 	.short	0x0050


	//----- nvinfo : EIATTR_PARAM_CBANK
	.align		4
        /*d81c*/ 	.byte	0x04, 0x0a
        /*d81e*/ 	.short	(.L_43 - .L_42)
	.align		4
.L_42:
        /*d820*/ 	.word	index@(.nv.constant0.matmul_kernel)
        /*d824*/ 	.short	0x0210
        /*d826*/ 	.short	0x0050


	//----- nvinfo : EIATTR_SW_WAR
	.align		4
.L_43:
        /*d828*/ 	.byte	0x04, 0x36
        /*d82a*/ 	.short	(.L_45 - .L_44)
.L_44:
        /*d82c*/ 	.word	0x00000008
.L_45:


//--------------------- .nv.callgraph             --------------------------
	.section	.nv.callgraph,"",@"SHT_CUDA_CALLGRAPH"
	.align	4
	.sectionentsize	8
	.align		4
        /*0000*/ 	.word	0x00000000
	.align		4
        /*0004*/ 	.word	0xffffffff
	.align		4
        /*0008*/ 	.word	0x00000000
	.align		4
        /*000c*/ 	.word	0xfffffffe
	.align		4
        /*0010*/ 	.word	0x00000000
	.align		4
        /*0014*/ 	.word	0xfffffffd
	.align		4
        /*0018*/ 	.word	0x00000000
	.align		4
        /*001c*/ 	.word	0xfffffffc


//--------------------- .text.matmul_kernel       --------------------------
	.section	.text.matmul_kernel,"ax",@progbits
	.align	128
        .global         matmul_kernel
        .type           matmul_kernel,@function
        .size           matmul_kernel,(.L_x_4 - matmul_kernel)
        .other          matmul_kernel,@"STO_CUDA_ENTRY STV_DEFAULT"
matmul_kernel:
.text.matmul_kernel:
[----:B------:R-:W0:Y:S08]  /*0000*/  LDC R1, c[0x0][0x28] ;  /* 0x00000a00ff017b82 */ /* 0x000e300000000800 */
[----:B------:R-:W1:Y:S01]  /*0010*/  LDC.64 R4, c[0x0][0x228] ;  /* 0x00008a00ff047b82 */ /* 0x000e620000000a00 */
[----:B------:R-:W2:Y:S01]  /*0020*/  S2R R14, SR_TID.X ;  /* 0x00000000000e7919 */ /* 0x000ea20000002100 */
[----:B0-----:R-:W-:Y:S01]  /*0030*/  VIADD R1, R1, 0xffffe350 ;  /* 0xffffe35001017836 */ /* 0x001fe20000000000 */
[----:B------:R-:W-:Y:S01]  /*0040*/  UMOV UR4, 0x400 ;  /* 0x0000040000047882 */ /* 0x000fe20000000000 */
[----:B------:R-:W-:-:S04]  /*0050*/  ULDC.64 UR8, c[0x0][0x208] ;  /* 0x0000820000087ab9 */ /* 0x000fc80000000a00 */
[----:B------:R-:W0:Y:S01]  /*0060*/  S2UR UR5, SR_CgaCtaId ;  /* 0x00000000000579c3 */ /* 0x000e220000008800 */
[----:B-1----:R-:W-:-:S05]  /*0070*/  VIADD R0, R5, 0x7f ;  /* 0x0000007f05007836 */ /* 0x002fca0000000000 */
[----:B------:R-:W-:Y:S01]  /*0080*/  SHF.R.S32.HI R3, RZ, 0x1f, R0 ;  /* 0x0000001fff037819 */ /* 0x000fe20000011400 */
[----:B0-----:R-:W-:-:S03]  /*0090*/  ULEA UR5, UR5, UR4, 0x18 ;  /* 0x0000000405057291 */ /* 0x001fc6000f8ec03f */
[----:B------:R-:W-:-:S04]  /*00a0*/  LEA.HI R3, R3, R0, RZ, 0x7 ;  /* 0x0000000003037211 */ /* 0x000fc800078f38ff */
[----:B------:R-:W-:Y:S02]  /*00b0*/  SHF.R.S32.HI R0, RZ, 0x7, R3 ;  /* 0x00000007ff007819 */ /* 0x000fe40000011403 */
[----:B------:R-:W0:Y:S03]  /*00c0*/  S2R R3, SR_CTAID.X ;  /* 0x0000000000037919 */ /* 0x000e260000002500 */
[----:B------:R-:W-:-:S05]  /*00d0*/  IMAD.SHL.U32 R0, R0, 0x8, RZ ;  /* 0x0000000800007824 */ /* 0x000fca00078e00ff */
[-C--:B------:R-:W-:Y:S02]  /*00e0*/  IABS R9, R0.reuse ;  /* 0x0000000000097213 */ /* 0x080fe40000000000 */
[----:B------:R-:W-:Y:S02]  /*00f0*/  IABS R12, R0 ;  /* 0x00000000000c7213 */ /* 0x000fe40000000000 */
[----:B------:R-:W1:Y:S08]  /*0100*/  I2F.RP R2, R9 ;  /* 0x0000000900027306 */ /* 0x000e700000209400 */
[----:B-1----:R-:W1:Y:S01]  /*0110*/  MUFU.RCP R2, R2 ;  /* 0x0000000200027308 */ /* 0x002e620000001000 */
[----:B0-----:R-:W-:Y:S01]  /*0120*/  IABS R10, R3 ;  /* 0x00000003000a7213 */ /* 0x001fe20000000000 */
[----:B-1----:R-:W-:-:S02]  /*0130*/  VIADD R6, R2, 0xffffffe ;  /* 0x0ffffffe02067836 */ /* 0x002fc40000000000 */
[----:B------:R-:W-:-:S04]  /*0140*/  IMAD.MOV R2, RZ, RZ, -R12 ;  /* 0x000000ffff027224 */ /* 0x000fc800078e0a0c */
[----:B------:R0:W1:Y:S02]  /*0150*/  F2I.FTZ.U32.TRUNC.NTZ R7, R6 ;  /* 0x0000000600077305 */ /* 0x000064000021f000 */
[----:B0-----:R-:W-:Y:S02]  /*0160*/  IMAD.MOV.U32 R6, RZ, RZ, RZ ;  /* 0x000000ffff067224 */ /* 0x001fe400078e00ff */
[----:B-1----:R-:W-:-:S04]  /*0170*/  IMAD.MOV R8, RZ, RZ, -R7 ;  /* 0x000000ffff087224 */ /* 0x002fc800078e0a07 */
[----:B------:R-:W-:Y:S02]  /*0180*/  IMAD R11, R8, R9, RZ ;  /* 0x00000009080b7224 */ /* 0x000fe400078e02ff */
[----:B------:R-:W-:Y:S02]  /*0190*/  IMAD.MOV.U32 R8, RZ, RZ, R10 ;  /* 0x000000ffff087224 */ /* 0x000fe400078e000a */
[----:B------:R-:W-:-:S06]  /*01a0*/  IMAD.HI.U32 R7, R7, R11, R6 ;  /* 0x0000000b07077227 */ /* 0x000fcc00078e0006 */
[----:B------:R-:W-:-:S04]  /*01b0*/  IMAD.HI.U32 R7, R7, R8, RZ ;  /* 0x0000000807077227 */ /* 0x000fc800078e00ff */
[----:B------:R-:W-:-:S05]  /*01c0*/  IMAD R2, R7, R2, R8 ;  /* 0x0000000207027224 */ /* 0x000fca00078e0208 */
[----:B------:R-:W-:-:S13]  /*01d0*/  ISETP.GT.U32.AND P1, PT, R9, R2, PT ;  /* 0x000000020900720c */ /* 0x000fda0003f24070 */
[----:B------:R-:W-:Y:S02]  /*01e0*/  @!P1 IMAD.IADD R2, R2, 0x1, -R9 ;  /* 0x0000000102029824 */ /* 0x000fe400078e0a09 */
[----:B------:R-:W-:Y:S01]  /*01f0*/  @!P1 VIADD R7, R7, 0x1 ;  /* 0x0000000107079836 */ /* 0x000fe20000000000 */
[----:B------:R-:W-:Y:S02]  /*0200*/  ISETP.NE.AND P1, PT, R0, RZ, PT ;  /* 0x000000ff0000720c */ /* 0x000fe40003f25270 */
[----:B------:R-:W-:Y:S02]  /*0210*/  ISETP.GE.U32.AND P0, PT, R2, R9, PT ;  /* 0x000000090200720c */ /* 0x000fe40003f06070 */
[----:B------:R-:W-:-:S04]  /*0220*/  LOP3.LUT R2, R3, R0, RZ, 0x3c, !PT ;  /* 0x0000000003027212 */ /* 0x000fc800078e3cff */
[----:B------:R-:W-:Y:S01]  /*0230*/  ISETP.GE.AND P2, PT, R2, RZ, PT ;  /* 0x000000ff0200720c */ /* 0x000fe20003f46270 */
[----:B------:R-:W-:-:S06]  /*0240*/  VIADD R2, R4, 0x1f ;  /* 0x0000001f04027836 */ /* 0x000fcc0000000000 */
[----:B------:R-:W-:-:S04]  /*0250*/  @P0 VIADD R7, R7, 0x1 ;  /* 0x0000000107070836 */ /* 0x000fc80000000000 */
[----:B------:R-:W-:Y:S01]  /*0260*/  IMAD.MOV.U32 R6, RZ, RZ, R7 ;  /* 0x000000ffff067224 */ /* 0x000fe200078e0007 */
[----:B------:R-:W-:-:S03]  /*0270*/  SHF.R.S32.HI R7, RZ, 0x1f, R2 ;  /* 0x0000001fff077819 */ /* 0x000fc60000011402 */
[----:B------:R-:W-:Y:S01]  /*0280*/  @!P2 IMAD.MOV R6, RZ, RZ, -R6 ;  /* 0x000000ffff06a224 */ /* 0x000fe200078e0a06 */
[----:B------:R-:W-:Y:S02]  /*0290*/  @!P1 LOP3.LUT R6, RZ, R0, RZ, 0x33, !PT ;  /* 0x00000000ff069212 */ /* 0x000fe400078e33ff */
[----:B------:R-:W-:-:S03]  /*02a0*/  LEA.HI R7, R7, R2, RZ, 0x5 ;  /* 0x0000000207077211 */ /* 0x000fc600078f28ff */
[----:B------:R-:W-:Y:S02]  /*02b0*/  IMAD.SHL.U32 R2, R6, 0x8, RZ ;  /* 0x0000000806027824 */ /* 0x000fe400078e00ff */
[----:B------:R-:W-:-:S03]  /*02c0*/  IMAD.MOV R6, RZ, RZ, -R6 ;  /* 0x000000ffff067224 */ /* 0x000fc600078e0a06 */
[----:B------:R-:W-:Y:S01]  /*02d0*/  LEA.HI.SX32 R7, R7, -R2, 0x1b ;  /* 0x8000000207077211 */ /* 0x000fe200078fdaff */
[----:B------:R-:W-:Y:S02]  /*02e0*/  IMAD R13, R0, R6, R3 ;  /* 0x00000006000d7224 */ /* 0x000fe400078e0203 */
[----:B------:R-:W-:Y:S01]  /*02f0*/  IMAD.MOV.U32 R6, RZ, RZ, RZ ;  /* 0x000000ffff067224 */ /* 0x000fe200078e00ff */
[----:B------:R-:W-:-:S04]  /*0300*/  VIMNMX R8, R7, 0x8, PT ;  /* 0x0000000807087848 */ /* 0x000fc80003fe0100 */
[-C--:B------:R-:W-:Y:S02]  /*0310*/  IABS R10, R8.reuse ;  /* 0x00000008000a7213 */ /* 0x080fe40000000000 */
[----:B------:R-:W-:Y:S02]  /*0320*/  IABS R0, R8 ;  /* 0x0000000800007213 */ /* 0x000fe40000000000 */
[----:B------:R-:W0:Y:S08]  /*0330*/  I2F.RP R9, R10 ;  /* 0x0000000a00097306 */ /* 0x000e300000209400 */
[----:B0-----:R-:W0:Y:S02]  /*0340*/  MUFU.RCP R9, R9 ;  /* 0x0000000900097308 */ /* 0x001e240000001000 */
[----:B0-----:R-:W-:-:S06]  /*0350*/  VIADD R7, R9, 0xffffffe ;  /* 0x0ffffffe09077836 */ /* 0x001fcc0000000000 */
[----:B------:R-:W0:Y:S02]  /*0360*/  F2I.FTZ.U32.TRUNC.NTZ R7, R7 ;  /* 0x0000000700077305 */ /* 0x000e24000021f000 */
[----:B0-----:R-:W-:-:S04]  /*0370*/  IMAD.MOV R11, RZ, RZ, -R7 ;  /* 0x000000ffff0b7224 */ /* 0x001fc800078e0a07 */
[----:B------:R-:W-:Y:S01]  /*0380*/  IMAD.MOV.U32 R3, RZ, RZ, R11 ;  /* 0x000000ffff037224 */ /* 0x000fe200078e000b */
[----:B------:R-:W-:-:S03]  /*0390*/  IABS R11, R13 ;  /* 0x0000000d000b7213 */ /* 0x000fc60000000000 */
[----:B------:R-:W-:-:S04]  /*03a0*/  IMAD R3, R3, R10, RZ ;  /* 0x0000000a03037224 */ /* 0x000fc800078e02ff */
[----:B------:R-:W-:Y:S01]  /*03b0*/  IMAD.HI.U32 R6, R7, R3, R6 ;  /* 0x0000000307067227 */ /* 0x000fe200078e0006 */
[----:B--2---:R-:W-:-:S03]  /*03c0*/  SHF.R.U32.HI R7, RZ, 0x5, R14 ;  /* 0x00000005ff077819 */ /* 0x004fc6000001160e */
[----:B------:R-:W-:Y:S02]  /*03d0*/  IMAD.MOV R3, RZ, RZ, -R0 ;  /* 0x000000ffff037224 */ /* 0x000fe400078e0a00 */
[----:B------:R-:W-:Y:S02]  /*03e0*/  IMAD.HI.U32 R0, R6, R11, RZ ;  /* 0x0000000b06007227 */ /* 0x000fe400078e00ff */
[----:B------:R-:W0:Y:S02]  /*03f0*/  LDC R6, c[0x0][0x230] ;  /* 0x00008c00ff067b82 */ /* 0x000e240000000800 */
[----:B------:R-:W-:-:S05]  /*0400*/  IMAD R3, R0, R3, R11 ;  /* 0x0000000300037224 */ /* 0x000fca00078e020b */
[----:B------:R-:W-:-:S13]  /*0410*/  ISETP.GT.U32.AND P1, PT, R10, R3, PT ;  /* 0x000000030a00720c */ /* 0x000fda0003f24070 */
[----:B------:R-:W-:Y:S02]  /*0420*/  @!P1 IMAD.IADD R3, R3, 0x1, -R10 ;  /* 0x0000000103039824 */ /* 0x000fe400078e0a0a */
[----:B------:R-:W-:Y:S01]  /*0430*/  @!P1 VIADD R0, R0, 0x1 ;  /* 0x0000000100009836 */ /* 0x000fe20000000000 */
[----:B------:R-:W-:Y:S01]  /*0440*/  ISETP.NE.AND P1, PT, R8, RZ, PT ;  /* 0x000000ff0800720c */ /* 0x000fe20003f25270 */
[----:B0-----:R-:W-:Y:S01]  /*0450*/  VIADD R15, R6, 0x7f ;  /* 0x0000007f060f7836 */ /* 0x001fe20000000000 */
[----:B------:R-:W-:Y:S02]  /*0460*/  ISETP.GE.U32.AND P0, PT, R3, R10, PT ;  /* 0x0000000a0300720c */ /* 0x000fe40003f06070 */
[----:B------:R-:W-:-:S04]  /*0470*/  LOP3.LUT R3, R13, R8, RZ, 0x3c, !PT ;  /* 0x000000080d037212 */ /* 0x000fc800078e3cff */
[----:B------:R-:W-:-:S07]  /*0480*/  ISETP.GE.AND P2, PT, R3, RZ, PT ;  /* 0x000000ff0300720c */ /* 0x000fce0003f46270 */
[----:B------:R-:W-:Y:S01]  /*0490*/  @P0 VIADD R0, R0, 0x1 ;  /* 0x0000000100000836 */ /* 0x000fe20000000000 */
[----:B------:R-:W-:-:S05]  /*04a0*/  ISETP.GT.AND P0, PT, R15, 0x7f, PT ;  /* 0x0000007f0f00780c */ /* 0x000fca0003f04270 */
[----:B------:R-:W-:Y:S01]  /*04b0*/  @!P2 IMAD.MOV R0, RZ, RZ, -R0 ;  /* 0x000000ffff00a224 */ /* 0x000fe200078e0a00 */
[----:B------:R-:W-:-:S05]  /*04c0*/  @!P1 LOP3.LUT R0, RZ, R8, RZ, 0x33, !PT ;  /* 0x00000008ff009212 */ /* 0x000fca00078e33ff */
[----:B------:R-:W-:Y:S02]  /*04d0*/  IMAD.MOV R3, RZ, RZ, -R0 ;  /* 0x000000ffff037224 */ /* 0x000fe400078e0a00 */
[----:B------:R-:W-:Y:S02]  /*04e0*/  IMAD.SHL.U32 R0, R0, 0x80, RZ ;  /* 0x0000008000007824 */ /* 0x000fe400078e00ff */
[----:B------:R-:W-:-:S04]  /*04f0*/  IMAD R3, R8, R3, R13 ;  /* 0x0000000308037224 */ /* 0x000fc800078e020d */
[----:B------:R-:W-:Y:S01]  /*0500*/  IMAD.IADD R3, R2, 0x1, R3 ;  /* 0x0000000102037824 */ /* 0x000fe200078e0203 */
[----:B------:R-:W-:-:S05]  /*0510*/  LOP3.LUT R2, R14, 0x1f, RZ, 0xc0, !PT ;  /* 0x0000001f0e027812 */ /* 0x000fca00078ec0ff */
[----:B------:R-:W-:Y:S01]  /*0520*/  IMAD R28, R3, 0x20, R2 ;  /* 0x00000020031c7824 */ /* 0x000fe200078e0202 */
[----:B------:R-:W-:-:S04]  /*0530*/  SGXT.U32 R2, R7, 0x1 ;  /* 0x000000010702781a */ /* 0x000fc80000000000 */
[----:B------:R0:W-:Y:S01]  /*0540*/  STL [R1+0xe30], R28 ;  /* 0x000e301c01007387 */ /* 0x0001e20000100800 */
[C---:B------:R-:W-:Y:S02]  /*0550*/  LOP3.LUT R7, R2.reuse, 0x2, RZ, 0xfc, !PT ;  /* 0x0000000202077812 */ /* 0x040fe400078efcff */
[C---:B------:R-:W-:Y:S01]  /*0560*/  LOP3.LUT R6, R2.reuse, 0x4, RZ, 0xfc, !PT ;  /* 0x0000000402067812 */ /* 0x040fe200078efcff */
[----:B------:R0:W-:Y:S01]  /*0570*/  STL [R1+0x298], R0 ;  /* 0x0002980001007387 */ /* 0x0001e20000100800 */
[C---:B------:R-:W-:Y:S02]  /*0580*/  LOP3.LUT R3, R2.reuse, 0x6, RZ, 0xfc, !PT ;  /* 0x0000000602037812 */ /* 0x040fe400078efcff */
[C---:B------:R-:W-:Y:S02]  /*0590*/  LOP3.LUT R7, R2.reuse, 0x8, RZ, 0xfc, !PT ;  /* 0x0000000802077812 */ /* 0x040fe400078efcff */
[C---:B------:R-:W-:Y:S02]  /*05a0*/  LOP3.LUT R6, R2.reuse, 0xa, RZ, 0xfc, !PT ;  /* 0x0000000a02067812 */ /* 0x040fe400078efcff */
[----:B------:R-:W-:-:S02]  /*05b0*/  LOP3.LUT R3, R2, 0xc, RZ, 0xfc, !PT ;  /* 0x0000000c02037812 */ /* 0x000fc400078efcff */
[C---:B------:R-:W-:Y:S02]  /*05c0*/  LOP3.LUT R7, R2.reuse, 0xe, RZ, 0xfc, !PT ;  /* 0x0000000e02077812 */ /* 0x040fe400078efcff */
[C---:B------:R-:W-:Y:S02]  /*05d0*/  LOP3.LUT R6, R2.reuse, 0x10, RZ, 0xfc, !PT ;  /* 0x0000001002067812 */ /* 0x040fe400078efcff */
        /* <DEDUP_REMOVED lines=54> */
[----:B------:R-:W-:Y:S01]  /*0940*/  LOP3.LUT R3, R2, 0x7e, RZ, 0xfc, !PT ;  /* 0x0000007e02037812 */ /* 0x000fe200078efcff */
[----:B0-----:R-:W-:Y:S06]  /*0950*/  @P0 BRA `(.L_x_0) ;  /* 0x00000000005c0947 */ /* 0x001fec0003800000 */
[----:B------:R-:W-:Y:S01]  /*0960*/  IMAD.SHL.U32 R0, R14, 0x8, RZ ;  /* 0x000000080e007824 */ /* 0x000fe200078e00ff */
[----:B------:R-:W-:Y:S02]  /*0970*/  CS2R R24, SRZ ;  /* 0x0000000000187805 */ /* 0x000fe4000001ff00 */
[----:B------:R-:W-:Y:S02]  /*0980*/  CS2R R26, SRZ ;  /* 0x00000000001a7805 */ /* 0x000fe4000001ff00 */
[----:B------:R-:W-:Y:S02]  /*0990*/  CS2R R20, SRZ ;  /* 0x0000000000147805 */ /* 0x000fe4000001ff00 */
[----:B------:R-:W-:Y:S01]  /*09a0*/  CS2R R22, SRZ ;  /* 0x0000000000167805 */ /* 0x000fe2000001ff00 */
[----:B------:R0:W-:Y:S01]  /*09b0*/  STL [R1+0xe34], R0 ;  /* 0x000e340001007387 */ /* 0x0001e20000100800 */
[----:B------:R-:W-:Y:S02]  /*09c0*/  CS2R R16, SRZ ;  /* 0x0000000000107805 */ /* 0x000fe4000001ff00 */
[----:B------:R-:W-:-:S02]  /*09d0*/  CS2R R18, SRZ ;  /* 0x0000000000127805 */ /* 0x000fc4000001ff00 */
[----:B------:R-:W-:Y:S01]  /*09e0*/  CS2R R12, SRZ ;  /* 0x00000000000c7805 */ /* 0x000fe2000001ff00 */
[----:B------:R0:W-:Y:S01]  /*09f0*/  STL [R1], RZ ;  /* 0x000000ff01007387 */ /* 0x0001e20000100800 */
[----:B------:R-:W-:Y:S02]  /*0a00*/  CS2R R14, SRZ ;  /* 0x00000000000e7805 */ /* 0x000fe4000001ff00 */
[----:B------:R-:W-:Y:S02]  /*0a10*/  CS2R R8, SRZ ;  /* 0x0000000000087805 */ /* 0x000fe4000001ff00 */
[----:B------:R-:W-:Y:S01]  /*0a20*/  CS2R R10, SRZ ;  /* 0x00000000000a7805 */ /* 0x000fe2000001ff00 */
[----:B------:R0:W-:Y:S01]  /*0a30*/  STL [R1+0x4], RZ ;  /* 0x000004ff01007387 */ /* 0x0001e20000100800 */
[----:B------:R-:W-:Y:S02]  /*0a40*/  CS2R R4, SRZ ;  /* 0x0000000000047805 */ /* 0x000fe4000001ff00 */
[----:B------:R-:W-:Y:S01]  /*0a50*/  CS2R R6, SRZ ;  /* 0x0000000000067805 */ /* 0x000fe2000001ff00 */
[----:B------:R0:W-:Y:S04]  /*0a60*/  STL [R1+0x8], RZ ;  /* 0x000008ff01007387 */ /* 0x0001e80000100800 */
[----:B------:R0:W-:Y:S04]  /*0a70*/  STL [R1+0xc], RZ ;  /* 0x00000cff01007387 */ /* 0x0001e80000100800 */
[----:B------:R0:W-:Y:S04]  /*0a80*/  STL [R1+0x10], RZ ;  /* 0x000010ff01007387 */ /* 0x0001e80000100800 */
[----:B------:R0:W-:Y:S04]  /*0a90*/  STL [R1+0x14], RZ ;  /* 0x000014ff01007387 */ /* 0x0001e80000100800 */
[----:B------:R0:W-:Y:S04]  /*0aa0*/  STL [R1+0x18], RZ ;  /* 0x000018ff01007387 */ /* 0x0001e80000100800 */
[----:B------:R0:W-:Y:S01]  /*0ab0*/  STL [R1+0x1c], RZ ;  /* 0x00001cff01007387 */ /* 0x0001e20000100800 */
[----:B------:R-:W-:Y:S05]  /*0ac0*/  BRA `(.L_x_1) ;  /* 0x0000032000307947 */ /* 0x000fea0003800000 */
.L_x_0:
[----:B------:R-:W-:Y:S01]  /*0ad0*/  IABS R3, R4 ;  /* 0x0000000400037213 */ /* 0x000fe20000000000 */
[----:B------:R-:W-:Y:S01]  /*0ae0*/  IMAD.MOV.U32 R2, RZ, RZ, R0 ;  /* 0x000000ffff027224 */ /* 0x000fe200078e0000 */
[----:B------:R-:W-:Y:S01]  /*0af0*/  IABS R10, R5 ;  /* 0x00000005000a7213 */ /* 0x000fe20000000000 */
[----:B------:R-:W-:Y:S01]  /*0b00*/  IMAD.MOV.U32 R6, RZ, RZ, RZ ;  /* 0x000000ffff067224 */ /* 0x000fe200078e00ff */
[----:B------:R-:W0:Y:S01]  /*0b10*/  I2F.RP R0, R3 ;  /* 0x0000000300007306 */ /* 0x000e220000209400 */
[----:B------:R-:W-:Y:S01]  /*0b20*/  IABS R8, R28 ;  /* 0x0000001c00087213 */ /* 0x000fe20000000000 */
[----:B------:R-:W-:Y:S01]  /*0b30*/  VIADD R18, R2, 0x7c ;  /* 0x0000007c02127836 */ /* 0x000fe20000000000 */
[----:B------:R-:W-:Y:S01]  /*0b40*/  IABS R12, R2 ;  /* 0x00000002000c7213 */ /* 0x000fe20000000000 */
[----:B------:R-:W1:Y:S01]  /*0b50*/  S2R R27, SR_TID.X ;  /* 0x00000000001b7919 */ /* 0x000e620000002100 */
[----:B------:R-:W-:Y:S01]  /*0b60*/  ISETP.NE.AND P2, PT, R4, RZ, PT ;  /* 0x000000ff0400720c */ /* 0x000fe20003f45270 */
[----:B------:R-:W-:Y:S01]  /*0b70*/  ULDC UR6, c[0x0][0x238] ;  /* 0x00008e0000067ab9 */ /* 0x000fe20000000800 */
[----:B------:R-:W-:Y:S01]  /*0b80*/  ULDC.64 UR12, c[0x0][0x218] ;  /* 0x00008600000c7ab9 */ /* 0x000fe20000000a00 */
[----:B------:R-:W2:Y:S01]  /*0b90*/  I2F.RP R9, R10 ;  /* 0x0000000a00097306 */ /* 0x000ea20000209400 */
[----:B------:R-:W-:Y:S01]  /*0ba0*/  ULDC UR4, c[0x0][0x234] ;  /* 0x00008d0000047ab9 */ /* 0x000fe20000000800 */
[----:B------:R-:W-:-:S06]  /*0bb0*/  ULDC.64 UR10, c[0x0][0x210] ;  /* 0x00008400000a7ab9 */ /* 0x000fcc0000000a00 */
[----:B0-----:R-:W0:Y:S08]  /*0bc0*/  MUFU.RCP R0, R0 ;  /* 0x0000000000007308 */ /* 0x001e300000001000 */
[----:B--2---:R-:W2:Y:S01]  /*0bd0*/  MUFU.RCP R9, R9 ;  /* 0x0000000900097308 */ /* 0x004ea20000001000 */
[----:B0-----:R-:W-:Y:S01]  /*0be0*/  VIADD R0, R0, 0xffffffe ;  /* 0x0ffffffe00007836 */ /* 0x001fe20000000000 */
[----:B-1----:R-:W-:-:S06]  /*0bf0*/  SHF.R.U32.HI R27, RZ, 0x5, R27 ;  /* 0x00000005ff1b7819 */ /* 0x002fcc000001161b */
[----:B------:R-:W0:Y:S01]  /*0c00*/  F2I.FTZ.U32.TRUNC.NTZ R7, R0 ;  /* 0x0000000000077305 */ /* 0x000e22000021f000 */
[----:B------:R-:W-:Y:S01]  /*0c10*/  SGXT.U32 R27, R27, 0x1 ;  /* 0x000000011b1b781a */ /* 0x000fe20000000000 */
[----:B--2---:R-:W-:-:S03]  /*0c20*/  VIADD R9, R9, 0xffffffe ;  /* 0x0ffffffe09097836 */ /* 0x004fc60000000000 */
[----:B------:R-:W-:-:S03]  /*0c30*/  LOP3.LUT R27, R27, 0x7e, RZ, 0xfc, !PT ;  /* 0x0000007e1b1b7812 */ /* 0x000fc600078efcff */
[----:B------:R-:W1:Y:S01]  /*0c40*/  F2I.FTZ.U32.TRUNC.NTZ R9, R9 ;  /* 0x0000000900097305 */ /* 0x000e62000021f000 */
[----:B0-----:R-:W-:-:S04]  /*0c50*/  IMAD.MOV R0, RZ, RZ, -R7 ;  /* 0x000000ffff007224 */ /* 0x001fc800078e0a07 */
[----:B------:R-:W-:-:S04]  /*0c60*/  IMAD R0, R0, R3, RZ ;  /* 0x0000000300007224 */ /* 0x000fc800078e02ff */
[----:B------:R-:W-:-:S04]  /*0c70*/  IMAD.HI.U32 R0, R7, R0, R6 ;  /* 0x0000000007007227 */ /* 0x000fc800078e0006 */
[----:B-1----:R-:W-:Y:S02]  /*0c80*/  IMAD.MOV R15, RZ, RZ, -R9 ;  /* 0x000000ffff0f7224 */ /* 0x002fe400078e0a09 */
[----:B------:R-:W-:-:S04]  /*0c90*/  IMAD.HI.U32 R0, R0, R8, RZ ;  /* 0x0000000800007227 */ /* 0x000fc800078e00ff */
[----:B------:R-:W-:Y:S02]  /*0ca0*/  IMAD.MOV R0, RZ, RZ, -R0 ;  /* 0x000000ffff007224 */ /* 0x000fe400078e0a00 */
[----:B------:R-:W-:Y:S02]  /*0cb0*/  IMAD R15, R15, R10, RZ ;  /* 0x0000000a0f0f7224 */ /* 0x000fe400078e02ff */
[C---:B------:R-:W-:Y:S02]  /*0cc0*/  IMAD R0, R3.reuse, R0, R8 ;  /* 0x0000000003007224 */ /* 0x040fe400078e0208 */
[----:B------:R-:W-:Y:S02]  /*0cd0*/  IMAD.MOV.U32 R8, RZ, RZ, RZ ;  /* 0x000000ffff087224 */ /* 0x000fe400078e00ff */
[----:B------:R-:W-:Y:S01]  /*0ce0*/  VIADD R7, R2, 0x7f ;  /* 0x0000007f02077836 */ /* 0x000fe20000000000 */
[----:B------:R-:W-:Y:S01]  /*0cf0*/  ISETP.GT.U32.AND P0, PT, R3, R0, PT ;  /* 0x000000000300720c */ /* 0x000fe20003f04070 */
[----:B------:R-:W-:-:S03]  /*0d00*/  IMAD.HI.U32 R15, R9, R15, R8 ;  /* 0x0000000f090f7227 */ /* 0x000fc600078e0008 */
[----:B------:R-:W-:Y:S01]  /*0d10*/  IABS R13, R7 ;  /* 0x00000007000d7213 */ /* 0x000fe20000000000 */
[----:B------:R-:W-:Y:S01]  /*0d20*/  VIADD R6, R2, 0x7e ;  /* 0x0000007e02067836 */ /* 0x000fe20000000000 */
[----:B------:R-:W-:Y:S01]  /*0d30*/  ISETP.GE.AND P1, PT, R7, RZ, PT ;  /* 0x000000ff0700720c */ /* 0x000fe20003f26270 */
[----:B------:R-:W-:-:S03]  /*0d40*/  IMAD.HI.U32 R9, R15, R12, RZ ;  /* 0x0000000c0f097227 */ /* 0x000fc600078e00ff */
[----:B------:R-:W-:Y:S01]  /*0d50*/  IABS R14, R6 ;  /* 0x00000006000e7213 */ /* 0x000fe20000000000 */
[----:B------:R-:W-:Y:S01]  /*0d60*/  IMAD.HI.U32 R8, R15, R13, RZ ;  /* 0x0000000d0f087227 */ /* 0x000fe200078e00ff */
[----:B------:R-:W-:-:S03]  /*0d70*/  ISETP.GE.AND P6, PT, R6, RZ, PT ;  /* 0x000000ff0600720c */ /* 0x000fc60003fc6270 */
[----:B------:R-:W-:Y:S02]  /*0d80*/  @!P0 IMAD.IADD R0, R0, 0x1, -R3 ;  /* 0x0000000100008824 */ /* 0x000fe400078e0a03 */
[----:B------:R-:W-:Y:S02]  /*0d90*/  IMAD.MOV R9, RZ, RZ, -R9 ;  /* 0x000000ffff097224 */ /* 0x000fe400078e0a09 */
[----:B------:R-:W-:Y:S01]  /*0da0*/  IMAD.MOV R8, RZ, RZ, -R8 ;  /* 0x000000ffff087224 */ /* 0x000fe200078e0a08 */
[----:B------:R-:W-:Y:S01]  /*0db0*/  ISETP.GT.U32.AND P0, PT, R3, R0, PT ;  /* 0x000000000300720c */ /* 0x000fe20003f04070 */
[C---:B------:R-:W-:Y:S02]  /*0dc0*/  IMAD R12, R10.reuse, R9, R12 ;  /* 0x000000090a0c7224 */ /* 0x040fe400078e020c */
[C---:B------:R-:W-:Y:S02]  /*0dd0*/  IMAD R13, R10.reuse, R8, R13 ;  /* 0x000000080a0d7224 */ /* 0x040fe400078e020d */
[----:B------:R-:W-:Y:S01]  /*0de0*/  IMAD.HI.U32 R11, R15, R14, RZ ;  /* 0x0000000e0f0b7227 */ /* 0x000fe200078e00ff */
[----:B------:R-:W-:-:S02]  /*0df0*/  ISETP.GT.U32.AND P5, PT, R10, R12, PT ;  /* 0x0000000c0a00720c */ /* 0x000fc40003fa4070 */
[----:B------:R-:W-:Y:S01]  /*0e00*/  ISETP.GT.U32.AND P3, PT, R10, R13, PT ;  /* 0x0000000d0a00720c */ /* 0x000fe20003f64070 */
[----:B------:R-:W-:Y:S02]  /*0e10*/  IMAD.MOV R7, RZ, RZ, -R11 ;  /* 0x000000ffff077224 */ /* 0x000fe400078e0a0b */
[----:B------:R-:W-:Y:S02]  /*0e20*/  VIADD R6, R2, 0x7d ;  /* 0x0000007d02067836 */ /* 0x000fe40000000000 */
[----:B------:R-:W-:Y:S01]  /*0e30*/  @!P0 IMAD.IADD R0, R0, 0x1, -R3 ;  /* 0x0000000100008824 */ /* 0x000fe200078e0a03 */
[----:B------:R-:W-:Y:S01]  /*0e40*/  ISETP.GE.AND P0, PT, R28, RZ, PT ;  /* 0x000000ff1c00720c */ /* 0x000fe20003f06270 */
[----:B------:R-:W-:Y:S01]  /*0e50*/  IMAD R14, R10, R7, R14 ;  /* 0x000000070a0e7224 */ /* 0x000fe200078e020e */
[----:B------:R-:W-:Y:S01]  /*0e60*/  IABS R7, R18 ;  /* 0x0000001200077213 */ /* 0x000fe20000000000 */
[----:B------:R-:W-:Y:S01]  /*0e70*/  VIADD R8, R2, 0x7a ;  /* 0x0000007a02087836 */ /* 0x000fe20000000000 */
[----:B------:R-:W-:Y:S01]  /*0e80*/  ISETP.GE.AND P4, PT, R6, RZ, PT ;  /* 0x000000ff0600720c */ /* 0x000fe20003f86270 */
[--C-:B------:R-:W-:Y:S01]  /*0e90*/  @!P5 IMAD.IADD R12, R12, 0x1, -R10.reuse ;  /* 0x000000010c0cd824 */ /* 0x100fe200078e0a0a */
[----:B------:R-:W-:Y:S01]  /*0ea0*/  IABS R6, R6 ;  /* 0x0000000600067213 */ /* 0x000fe20000000000 */
[----:B------:R-:W-:Y:S01]  /*0eb0*/  @!P3 IMAD.IADD R13, R13, 0x1, -R10 ;  /* 0x000000010d0db824 */ /* 0x000fe200078e0a0a */
[----:B------:R-:W-:Y:S01]  /*0ec0*/  IABS R16, R8 ;  /* 0x0000000800107213 */ /* 0x000fe20000000000 */
[----:B------:R-:W-:Y:S01]  /*0ed0*/  IMAD.HI.U32 R17, R15, R7, RZ ;  /* 0x000000070f117227 */ /* 0x000fe200078e00ff */
[----:B------:R-:W-:-:S02]  /*0ee0*/  ISETP.GT.U32.AND P3, PT, R10, R12, PT ;  /* 0x0000000c0a00720c */ /* 0x000fc40003f64070 */
[C---:B------:R-:W-:Y:S01]  /*0ef0*/  ISETP.GT.U32.AND P5, PT, R10.reuse, R13, PT ;  /* 0x0000000d0a00720c */ /* 0x040fe20003fa4070 */
[----:B------:R-:W-:Y:S02]  /*0f00*/  IMAD.MOV R17, RZ, RZ, -R17 ;  /* 0x000000ffff117224 */ /* 0x000fe400078e0a11 */
[----:B------:R-:W-:Y:S01]  /*0f10*/  @!P0 IMAD.MOV R0, RZ, RZ, -R0 ;  /* 0x000000ffff008224 */ /* 0x000fe200078e0a00 */
[C---:B------:R-:W-:Y:S01]  /*0f20*/  ISETP.GT.U32.AND P0, PT, R10.reuse, R14, PT ;  /* 0x0000000e0a00720c */ /* 0x040fe20003f04070 */
[----:B------:R-:W-:Y:S01]  /*0f30*/  IMAD R7, R10, R17, R7 ;  /* 0x000000110a077224 */ /* 0x000fe200078e0207 */
[----:B------:R-:W-:Y:S01]  /*0f40*/  @!P2 LOP3.LUT R0, RZ, R4, RZ, 0x33, !PT ;  /* 0x00000004ff00a212 */ /* 0x000fe200078e33ff */
[----:B------:R-:W-:-:S04]  /*0f50*/  IMAD.HI.U32 R3, R15, R6, RZ ;  /* 0x000000060f037227 */ /* 0x000fc800078e00ff */
[--C-:B------:R-:W-:Y:S01]  /*0f60*/  @!P3 IMAD.IADD R12, R12, 0x1, -R10.reuse ;  /* 0x000000010c0cb824 */ /* 0x100fe200078e0a0a */
[----:B------:R-:W-:Y:S01]  /*0f70*/  ISETP.GT.U32.AND P3, PT, R10, R7, PT ;  /* 0x000000070a00720c */ /* 0x000fe20003f64070 */
[----:B------:R-:W-:Y:S01]  /*0f80*/  IMAD.MOV R3, RZ, RZ, -R3 ;  /* 0x000000ffff037224 */ /* 0x000fe200078e0a03 */
[----:B------:R0:W-:Y:S01]  /*0f90*/  STL [R1+0xf70], R0 ;  /* 0x000f700001007387 */ /* 0x0001e20000100800 */
[----:B------:R-:W-:Y:S01]  /*0fa0*/  @!P5 IMAD.IADD R13, R13, 0x1, -R10 ;  /* 0x000000010d0dd824 */ /* 0x000fe200078e0a0a */
[C---:B------:R-:W-:Y:S01]  /*0fb0*/  ISETP.GE.AND P5, PT, R2.reuse, RZ, PT ;  /* 0x000000ff0200720c */ /* 0x040fe20003fa6270 */
[----:B------:R-:W-:Y:S02]  /*0fc0*/  VIADD R9, R2, 0x7b ;  /* 0x0000007b02097836 */ /* 0x000fe40000000000 */
[----:B------:R-:W-:Y:S02]  /*0fd0*/  IMAD R3, R10, R3, R6 ;  /* 0x000000030a037224 */ /* 0x000fe400078e0206 */
[----:B------:R-:W-:Y:S01]  /*0fe0*/  @!P0 IMAD.IADD R14, R14, 0x1, -R10 ;  /* 0x000000010e0e8824 */ /* 0x000fe200078e0a0a */
[----:B------:R-:W-:Y:S01]  /*0ff0*/  IABS R11, R9 ;  /* 0x00000009000b7213 */ /* 0x000fe20000000000 */
[----:B------:R-:W-:Y:S01]  /*1000*/  VIADD R6, R2, 0x79 ;  /* 0x0000007902067836 */ /* 0x000fe20000000000 */
[C---:B------:R-:W-:Y:S01]  /*1010*/  ISETP.GT.U32.AND P2, PT, R10.reuse, R3, PT ;  /* 0x000000030a00720c */ /* 0x040fe20003f44070 */
[----:B------:R-:W-:Y:S01]  /*1020*/  IMAD.HI.U32 R17, R15, R16, RZ ;  /* 0x000000100f117227 */ /* 0x000fe200078e00ff */
[----:B------:R-:W-:-:S02]  /*1030*/  ISETP.GT.U32.AND P0, PT, R10, R14, PT ;  /* 0x0000000e0a00720c */ /* 0x000fc40003f04070 */
[----:B------:R-:W-:Y:S01]  /*1040*/  IABS R4, R6 ;  /* 0x0000000600047213 */ /* 0x000fe20000000000 */
[----:B------:R-:W-:Y:S02]  /*1050*/  IMAD.MOV.U32 R20, RZ, RZ, R12 ;  /* 0x000000ffff147224 */ /* 0x000fe400078e000c */
[----:B------:R-:W-:Y:S02]  /*1060*/  @!P3 IMAD.IADD R7, R7, 0x1, -R10 ;  /* 0x000000010707b824 */ /* 0x000fe400078e0a0a */
[----:B------:R-:W-:Y:S02]  /*1070*/  IMAD.MOV R17, RZ, RZ, -R17 ;  /* 0x000000ffff117224 */ /* 0x000fe400078e0a11 */
[----:B------:R-:W-:-:S04]  /*1080*/  IMAD.HI.U32 R19, R15, R11, RZ ;  /* 0x0000000b0f137227 */ /* 0x000fc800078e00ff */
[----:B------:R-:W-:Y:S01]  /*1090*/  @!P5 IMAD.MOV R20, RZ, RZ, -R20 ;  /* 0x000000ffff14d224 */ /* 0x000fe200078e0a14 */
[C---:B------:R-:W-:Y:S01]  /*10a0*/  ISETP.GT.U32.AND P5, PT, R10.reuse, R7, PT ;  /* 0x000000070a00720c */ /* 0x040fe20003fa4070 */
[----:B------:R-:W-:Y:S02]  /*10b0*/  IMAD R12, R10, R17, R16 ;  /* 0x000000110a0c7224 */ /* 0x000fe400078e0210 */
[----:B------:R-:W-:Y:S01]  /*10c0*/  IMAD.MOV R19, RZ, RZ, -R19 ;  /* 0x000000ffff137224 */ /* 0x000fe200078e0a13 */
[----:B------:R-:W-:Y:S01]  /*10d0*/  STL [R1+0x1e0], R20 ;  /* 0x0001e01401007387 */ /* 0x000fe20000100800 */
[----:B------:R-:W-:-:S04]  /*10e0*/  IMAD.HI.U32 R16, R15, R4, RZ ;  /* 0x000000040f107227 */ /* 0x000fc800078e00ff */
[----:B------:R-:W-:Y:S01]  /*10f0*/  @!P1 IMAD.MOV R13, RZ, RZ, -R13 ;  /* 0x000000ffff0d9224 */ /* 0x000fe200078e0a0d */
[----:B------:R-:W-:Y:S01]  /*1100*/  ISETP.GE.AND P1, PT, R9, RZ, PT ;  /* 0x000000ff0900720c */ /* 0x000fe20003f26270 */
[--C-:B------:R-:W-:Y:S01]  /*1110*/  @!P2 IMAD.IADD R3, R3, 0x1, -R10.reuse ;  /* 0x000000010303a824 */ /* 0x100fe200078e0a0a */
[----:B------:R-:W-:Y:S01]  /*1120*/  ISETP.GE.AND P2, PT, R18, RZ, PT ;  /* 0x000000ff1200720c */ /* 0x000fe20003f46270 */
[----:B------:R-:W-:Y:S01]  /*1130*/  IMAD R11, R10, R19, R11 ;  /* 0x000000130a0b7224 */ /* 0x000fe200078e020b */
[----:B------:R1:W-:Y:S01]  /*1140*/  STL [R1+0x1dc], R13 ;  /* 0x0001dc0d01007387 */ /* 0x0003e20000100800 */
[----:B------:R-:W-:Y:S01]  /*1150*/  @!P0 IMAD.IADD R14, R14, 0x1, -R10 ;  /* 0x000000010e0e8824 */ /* 0x000fe200078e0a0a */
[C---:B------:R-:W-:Y:S01]  /*1160*/  ISETP.GT.U32.AND P3, PT, R10.reuse, R3, PT ;  /* 0x000000030a00720c */ /* 0x040fe20003f64070 */
[----:B------:R-:W-:Y:S01]  /*1170*/  IMAD.MOV R16, RZ, RZ, -R16 ;  /* 0x000000ffff107224 */ /* 0x000fe200078e0a10 */
[----:B------:R-:W-:Y:S01]  /*1180*/  ISETP.GT.U32.AND P0, PT, R10, R11, PT ;  /* 0x0000000b0a00720c */ /* 0x000fe20003f04070 */
[----:B0-----:R-:W-:-:S02]  /*1190*/  IMAD.MOV.U32 R0, RZ, RZ, R14 ;  /* 0x000000ffff007224 */ /* 0x001fc400078e000e */
[----:B------:R-:W-:Y:S02]  /*11a0*/  @!P5 IMAD.IADD R7, R7, 0x1, -R10 ;  /* 0x000000010707d824 */ /* 0x000fe400078e0a0a */
[----:B------:R-:W-:Y:S01]  /*11b0*/  @!P6 IMAD.MOV R0, RZ, RZ, -R0 ;  /* 0x000000ffff00e224 */ /* 0x000fe200078e0a00 */
[C---:B------:R-:W-:Y:S01]  /*11c0*/  ISETP.GT.U32.AND P6, PT, R10.reuse, R12, PT ;  /* 0x0000000c0a00720c */ /* 0x040fe20003fc4070 */
[----:B-1----:R-:W-:Y:S02]  /*11d0*/  IMAD R13, R10, R16, R4 ;  /* 0x000000100a0d7224 */ /* 0x002fe400078e0204 */
[----:B------:R-:W-:Y:S01]  /*11e0*/  VIADD R14, R2, 0x78 ;  /* 0x00000078020e7836 */ /* 0x000fe20000000000 */
[----:B------:R0:W-:Y:S01]  /*11f0*/  STL [R1+0x1d8], R0 ;  /* 0x0001d80001007387 */ /* 0x0001e20000100800 */
[--C-:B------:R-:W-:Y:S01]  /*1200*/  @!P3 IMAD.IADD R3, R3, 0x1, -R10.reuse ;  /* 0x000000010303b824 */ /* 0x100fe200078e0a0a */
[----:B------:R-:W-:Y:S01]  /*1210*/  ISETP.GT.U32.AND P5, PT, R10, R13, PT ;  /* 0x0000000d0a00720c */ /* 0x000fe20003fa4070 */
[----:B------:R-:W-:Y:S01]  /*1220*/  VIADD R4, R2, 0x77 ;  /* 0x0000007702047836 */ /* 0x000fe20000000000 */
[----:B------:R-:W-:Y:S01]  /*1230*/  IABS R18, R14 ;  /* 0x0000000e00127213 */ /* 0x000fe20000000000 */
[--C-:B------:R-:W-:Y:S01]  /*1240*/  @!P0 IMAD.IADD R11, R11, 0x1, -R10.reuse ;  /* 0x000000010b0b8824 */ /* 0x100fe200078e0a0a */
[----:B------:R-:W-:Y:S01]  /*1250*/  ISETP.GE.AND P0, PT, R6, RZ, PT ;  /* 0x000000ff0600720c */ /* 0x000fe20003f06270 */
[----:B------:R-:W-:Y:S01]  /*1260*/  VIADD R16, R2, 0x76 ;  /* 0x0000007602107836 */ /* 0x000fe20000000000 */
[----:B------:R-:W-:Y:S01]  /*1270*/  IABS R9, R4 ;  /* 0x0000000400097213 */ /* 0x000fe20000000000 */
[----:B------:R-:W-:Y:S01]  /*1280*/  @!P6 IMAD.IADD R12, R12, 0x1, -R10 ;  /* 0x000000010c0ce824 */ /* 0x000fe200078e0a0a */
[----:B------:R-:W-:Y:S01]  /*1290*/  ISETP.GT.U32.AND P6, PT, R10, R11, PT ;  /* 0x0000000b0a00720c */ /* 0x000fe20003fc4070 */
[----:B0-----:R-:W-:Y:S01]  /*12a0*/  IMAD.MOV.U32 R0, RZ, RZ, R3 ;  /* 0x000000ffff007224 */ /* 0x001fe200078e0003 */
[----:B------:R-:W-:Y:S01]  /*12b0*/  ISETP.GE.AND P3, PT, R8, RZ, PT ;  /* 0x000000ff0800720c */ /* 0x000fe20003f66270 */
[----:B------:R-:W-:Y:S01]  /*12c0*/  IMAD.HI.U32 R6, R15, R18, RZ ;  /* 0x000000120f067227 */ /* 0x000fe200078e00ff */
[----:B------:R-:W-:-:S03]  /*12d0*/  IABS R3, R16 ;  /* 0x0000001000037213 */ /* 0x000fc60000000000 */
[----:B------:R-:W-:Y:S01]  /*12e0*/  @!P5 IMAD.IADD R13, R13, 0x1, -R10 ;  /* 0x000000010d0dd824 */ /* 0x000fe200078e0a0a */
[C---:B------:R-:W-:Y:S01]  /*12f0*/  ISETP.GT.U32.AND P5, PT, R10.reuse, R12, PT ;  /* 0x0000000c0a00720c */ /* 0x040fe20003fa4070 */
[----:B------:R-:W-:Y:S02]  /*1300*/  @!P4 IMAD.MOV R0, RZ, RZ, -R0 ;  /* 0x000000ffff00c224 */ /* 0x000fe400078e0a00 */
[----:B------:R-:W-:Y:S01]  /*1310*/  IMAD.MOV R6, RZ, RZ, -R6 ;  /* 0x000000ffff067224 */ /* 0x000fe200078e0a06 */
[C---:B------:R-:W-:Y:S01]  /*1320*/  ISETP.GT.U32.AND P4, PT, R10.reuse, R13, PT ;  /* 0x0000000d0a00720c */ /* 0x040fe20003f84070 */
[----:B------:R-:W-:Y:S01]  /*1330*/  IMAD.HI.U32 R17, R15, R9, RZ ;  /* 0x000000090f117227 */ /* 0x000fe200078e00ff */
[----:B------:R0:W-:Y:S03]  /*1340*/  STL [R1+0x1d4], R0 ;  /* 0x0001d40001007387 */ /* 0x0001e60000100800 */
[----:B------:R-:W-:-:S02]  /*1350*/  IMAD R6, R10, R6, R18 ;  /* 0x000000060a067224 */ /* 0x000fc400078e0212 */
[----:B------:R-:W-:Y:S02]  /*1360*/  IMAD.MOV R17, RZ, RZ, -R17 ;  /* 0x000000ffff117224 */ /* 0x000fe400078e0a11 */
[--C-:B------:R-:W-:Y:S01]  /*1370*/  @!P6 IMAD.IADD R11, R11, 0x1, -R10.reuse ;  /* 0x000000010b0be824 */ /* 0x100fe200078e0a0a */
[C---:B------:R-:W-:Y:S01]  /*1380*/  ISETP.GT.U32.AND P6, PT, R10.reuse, R6, PT ;  /* 0x000000060a00720c */ /* 0x040fe20003fc4070 */
[----:B------:R-:W-:Y:S02]  /*1390*/  IMAD R9, R10, R17, R9 ;  /* 0x000000110a097224 */ /* 0x000fe400078e0209 */
[----:B------:R-:W-:Y:S02]  /*13a0*/  @!P4 IMAD.IADD R13, R13, 0x1, -R10 ;  /* 0x000000010d0dc824 */ /* 0x000fe400078e0a0a */
[----:B------:R-:W-:Y:S01]  /*13b0*/  VIADD R8, R2, 0x75 ;  /* 0x0000007502087836 */ /* 0x000fe20000000000 */
[----:B------:R-:W-:Y:S01]  /*13c0*/  ISETP.GT.U32.AND P4, PT, R10, R9, PT ;  /* 0x000000090a00720c */ /* 0x000fe20003f84070 */
[----:B------:R-:W-:-:S03]  /*13d0*/  IMAD.HI.U32 R17, R15, R3, RZ ;  /* 0x000000030f117227 */ /* 0x000fc600078e00ff */
[----:B------:R-:W-:Y:S01]  /*13e0*/  IABS R20, R8 ;  /* 0x0000000800147213 */ /* 0x000fe20000000000 */
[--C-:B------:R-:W-:Y:S01]  /*13f0*/  @!P5 IMAD.IADD R12, R12, 0x1, -R10.reuse ;  /* 0x000000010c0cd824 */ /* 0x100fe200078e0a0a */
[----:B------:R-:W-:Y:S01]  /*1400*/  ISETP.GE.AND P5, PT, R14, RZ, PT ;  /* 0x000000ff0e00720c */ /* 0x000fe20003fa6270 */
[----:B------:R-:W-:Y:S01]  /*1410*/  @!P6 IMAD.IADD R6, R6, 0x1, -R10 ;  /* 0x000000010606e824 */ /* 0x000fe200078e0a0a */
[----:B------:R-:W-:Y:S01]  /*1420*/  ISETP.GE.AND P6, PT, R4, RZ, PT ;  /* 0x000000ff0400720c */ /* 0x000fe20003fc6270 */
[----:B------:R-:W-:Y:S02]  /*1430*/  IMAD.MOV R17, RZ, RZ, -R17 ;  /* 0x000000ffff117224 */ /* 0x000fe400078e0a11 */
[----:B------:R-:W-:-:S04]  /*1440*/  IMAD.HI.U32 R18, R15, R20, RZ ;  /* 0x000000140f127227 */ /* 0x000fc800078e00ff */
[----:B------:R-:W-:Y:S02]  /*1450*/  VIADD R14, R2, 0x74 ;  /* 0x00000074020e7836 */ /* 0x000fe40000000000 */
[----:B------:R-:W-:Y:S01]  /*1460*/  @!P4 IMAD.IADD R9, R9, 0x1, -R10 ;  /* 0x000000010909c824 */ /* 0x000fe200078e0a0a */
[C---:B------:R-:W-:Y:S01]  /*1470*/  ISETP.GT.U32.AND P4, PT, R10.reuse, R6, PT ;  /* 0x000000060a00720c */ /* 0x040fe20003f84070 */
[----:B0-----:R-:W-:Y:S02]  /*1480*/  IMAD.MOV.U32 R0, RZ, RZ, R11 ;  /* 0x000000ffff007224 */ /* 0x001fe400078e000b */
[----:B------:R-:W-:Y:S01]  /*1490*/  IMAD R3, R10, R17, R3 ;  /* 0x000000110a037224 */ /* 0x000fe200078e0203 */
[----:B------:R-:W-:Y:S01]  /*14a0*/  IABS R17, R14 ;  /* 0x0000000e00117213 */ /* 0x000fe20000000000 */
[----:B------:R-:W-:Y:S02]  /*14b0*/  IMAD.MOV R18, RZ, RZ, -R18 ;  /* 0x000000ffff127224 */ /* 0x000fe400078e0a12 */
[----:B------:R-:W-:-:S02]  /*14c0*/  VIADD R4, R2, 0x73 ;  /* 0x0000007302047836 */ /* 0x000fc40000000000 */
[----:B------:R-:W-:Y:S01]  /*14d0*/  @!P2 IMAD.MOV R7, RZ, RZ, -R7 ;  /* 0x000000ffff07a224 */ /* 0x000fe200078e0a07 */
[C---:B------:R-:W-:Y:S01]  /*14e0*/  ISETP.GT.U32.AND P2, PT, R10.reuse, R3, PT ;  /* 0x000000030a00720c */ /* 0x040fe20003f44070 */
[----:B------:R-:W-:Y:S01]  /*14f0*/  @!P1 IMAD.MOV R0, RZ, RZ, -R0 ;  /* 0x000000ffff009224 */ /* 0x000fe200078e0a00 */
[C---:B------:R-:W-:Y:S01]  /*1500*/  ISETP.GT.U32.AND P1, PT, R10.reuse, R9, PT ;  /* 0x000000090a00720c */ /* 0x040fe20003f24070 */
[C---:B------:R-:W-:Y:S01]  /*1510*/  IMAD R20, R10.reuse, R18, R20 ;  /* 0x000000120a147224 */ /* 0x040fe200078e0214 */
[----:B------:R-:W-:Y:S01]  /*1520*/  IABS R18, R4 ;  /* 0x0000000400127213 */ /* 0x000fe20000000000 */
[----:B------:R0:W-:Y:S01]  /*1530*/  STL [R1+0x1d0], R7 ;  /* 0x0001d00701007387 */ /* 0x0001e20000100800 */
[----:B------:R-:W-:Y:S02]  /*1540*/  @!P3 IMAD.MOV R12, RZ, RZ, -R12 ;  /* 0x000000ffff0cb224 */ /* 0x000fe400078e0a0c */
[----:B------:R-:W-:Y:S01]  /*1550*/  ISETP.GT.U32.AND P3, PT, R10, R20, PT ;  /* 0x000000140a00720c */ /* 0x000fe20003f64070 */
[----:B------:R1:W-:Y:S01]  /*1560*/  STL [R1+0x1cc], R0 ;  /* 0x0001cc0001007387 */ /* 0x0003e20000100800 */
[----:B------:R-:W-:-:S03]  /*1570*/  IMAD.HI.U32 R11, R15, R18, RZ ;  /* 0x000000120f0b7227 */ /* 0x000fc600078e00ff */
[----:B------:R-:W-:Y:S01]  /*1580*/  STL [R1+0x1c8], R12 ;  /* 0x0001c80c01007387 */ /* 0x000fe20000100800 */
[----:B------:R-:W-:Y:S01]  /*1590*/  @!P4 IMAD.IADD R6, R6, 0x1, -R10 ;  /* 0x000000010606c824 */ /* 0x000fe200078e0a0a */
[----:B------:R-:W-:Y:S01]  /*15a0*/  ISETP.GE.AND P4, PT, R8, RZ, PT ;  /* 0x000000ff0800720c */ /* 0x000fe20003f86270 */
[----:B0-----:R-:W-:-:S04]  /*15b0*/  IMAD.HI.U32 R7, R15, R17, RZ ;  /* 0x000000110f077227 */ /* 0x001fc800078e00ff */
[----:B-1----:R-:W-:Y:S02]  /*15c0*/  IMAD.MOV.U32 R0, RZ, RZ, R13 ;  /* 0x000000ffff007224 */ /* 0x002fe400078e000d */
[----:B------:R-:W-:Y:S02]  /*15d0*/  IMAD.MOV R7, RZ, RZ, -R7 ;  /* 0x000000ffff077224 */ /* 0x000fe400078e0a07 */
[----:B------:R-:W-:Y:S01]  /*15e0*/  @!P0 IMAD.MOV R0, RZ, RZ, -R0 ;  /* 0x000000ffff008224 */ /* 0x000fe200078e0a00 */
[----:B------:R-:W-:Y:S01]  /*15f0*/  ISETP.GE.AND P0, PT, R16, RZ, PT ;  /* 0x000000ff1000720c */ /* 0x000fe20003f06270 */
[----:B------:R-:W-:Y:S02]  /*1600*/  IMAD.MOV R11, RZ, RZ, -R11 ;  /* 0x000000ffff0b7224 */ /* 0x000fe400078e0a0b */
[----:B------:R-:W-:Y:S01]  /*1610*/  @!P1 IMAD.IADD R9, R9, 0x1, -R10 ;  /* 0x0000000109099824 */ /* 0x000fe200078e0a0a */
[----:B------:R0:W-:Y:S01]  /*1620*/  STL [R1+0x1c4], R0 ;  /* 0x0001c40001007387 */ /* 0x0001e20000100800 */
[----:B------:R-:W-:Y:S01]  /*1630*/  IMAD R7, R10, R7, R17 ;  /* 0x000000070a077224 */ /* 0x000fe200078e0211 */
[----:B------:R-:W-:Y:S01]  /*1640*/  ISETP.GE.AND P1, PT, R14, RZ, PT ;  /* 0x000000ff0e00720c */ /* 0x000fe20003f26270 */
[----:B------:R-:W-:-:S02]  /*1650*/  IMAD.MOV.U32 R19, RZ, RZ, R6 ;  /* 0x000000ffff137224 */ /* 0x000fc400078e0006 */
[----:B------:R-:W-:Y:S02]  /*1660*/  @!P2 IMAD.IADD R3, R3, 0x1, -R10 ;  /* 0x000000010303a824 */ /* 0x000fe400078e0a0a */
[C---:B------:R-:W-:Y:S02]  /*1670*/  IMAD R8, R10.reuse, R11, R18 ;  /* 0x0000000b0a087224 */ /* 0x040fe400078e0212 */
[----:B------:R-:W-:Y:S01]  /*1680*/  @!P5 IMAD.MOV R19, RZ, RZ, -R19 ;  /* 0x000000ffff13d224 */ /* 0x000fe200078e0a13 */
[C---:B------:R-:W-:Y:S01]  /*1690*/  ISETP.GT.U32.AND P5, PT, R10.reuse, R7, PT ;  /* 0x000000070a00720c */ /* 0x040fe20003fa4070 */
[----:B0-----:R-:W-:Y:S01]  /*16a0*/  IMAD.MOV.U32 R0, RZ, RZ, R9 ;  /* 0x000000ffff007224 */ /* 0x001fe200078e0009 */
[----:B------:R-:W-:Y:S01]  /*16b0*/  ISETP.GT.U32.AND P2, PT, R10, R3, PT ;  /* 0x000000030a00720c */ /* 0x000fe20003f44070 */
[----:B------:R-:W-:Y:S01]  /*16c0*/  @!P3 IMAD.IADD R20, R20, 0x1, -R10 ;  /* 0x000000011414b824 */ /* 0x000fe200078e0a0a */
[----:B------:R-:W-:Y:S01]  /*16d0*/  STL [R1+0x1c0], R19 ;  /* 0x0001c01301007387 */ /* 0x000fe20000100800 */
[----:B------:R-:W-:Y:S01]  /*16e0*/  @!P6 IMAD.MOV R0, RZ, RZ, -R0 ;  /* 0x000000ffff00e224 */ /* 0x000fe200078e0a00 */
[----:B------:R-:W-:Y:S01]  /*16f0*/  ISETP.GT.U32.AND P6, PT, R10, R8, PT ;  /* 0x000000080a00720c */ /* 0x000fe20003fc4070 */
[----:B------:R-:W-:Y:S01]  /*1700*/  VIADD R12, R2, 0x72 ;  /* 0x00000072020c7836 */ /* 0x000fe20000000000 */
[----:B------:R-:W-:Y:S01]  /*1710*/  ISETP.GT.U32.AND P3, PT, R10, R20, PT ;  /* 0x000000140a00720c */ /* 0x000fe20003f64070 */
[C---:B------:R-:W-:Y:S01]  /*1720*/  VIADD R11, R2.reuse, 0x71 ;  /* 0x00000071020b7836 */ /* 0x040fe20000000000 */
[----:B------:R0:W-:Y:S01]  /*1730*/  STL [R1+0x1bc], R0 ;  /* 0x0001bc0001007387 */ /* 0x0001e20000100800 */
[----:B------:R-:W-:Y:S01]  /*1740*/  VIADD R16, R2, 0x70 ;  /* 0x0000007002107836 */ /* 0x000fe20000000000 */
[----:B------:R-:W-:Y:S01]  /*1750*/  IABS R13, R12 ;  /* 0x0000000c000d7213 */ /* 0x000fe20000000000 */
[--C-:B------:R-:W-:Y:S01]  /*1760*/  @!P5 IMAD.IADD R7, R7, 0x1, -R10.reuse ;  /* 0x000000010707d824 */ /* 0x100fe200078e0a0a */
[----:B------:R-:W-:Y:S01]  /*1770*/  IABS R6, R11 ;  /* 0x0000000b00067213 */ /* 0x000fe20000000000 */
[--C-:B------:R-:W-:Y:S01]  /*1780*/  @!P2 IMAD.IADD R3, R3, 0x1, -R10.reuse ;  /* 0x000000010303a824 */ /* 0x100fe200078e0a0a */
[----:B------:R-:W-:Y:S01]  /*1790*/  ISETP.GE.AND P2, PT, R4, RZ, PT ;  /* 0x000000ff0400720c */ /* 0x000fe20003f46270 */
[----:B------:R-:W-:Y:S01]  /*17a0*/  IMAD.MOV.U32 R9, RZ, RZ, R13 ;  /* 0x000000ffff097224 */ /* 0x000fe200078e000d */
[----:B------:R-:W-:Y:S01]  /*17b0*/  ISETP.GT.U32.AND P5, PT, R10, R7, PT ;  /* 0x000000070a00720c */ /* 0x000fe20003fa4070 */
[----:B------:R-:W-:Y:S01]  /*17c0*/  @!P6 IMAD.IADD R8, R8, 0x1, -R10 ;  /* 0x000000010808e824 */ /* 0x000fe200078e0a0a */
[----:B------:R-:W-:Y:S01]  /*17d0*/  IABS R14, R16 ;  /* 0x00000010000e7213 */ /* 0x000fe20000000000 */
[----:B------:R-:W-:-:S02]  /*17e0*/  IMAD.MOV.U32 R4, RZ, RZ, R6 ;  /* 0x000000ffff047224 */ /* 0x000fc400078e0006 */
[----:B------:R-:W-:Y:S01]  /*17f0*/  IMAD.HI.U32 R6, R15, R9, RZ ;  /* 0x000000090f067227 */ /* 0x000fe200078e00ff */
[----:B------:R-:W-:-:S03]  /*1800*/  ISETP.GT.U32.AND P6, PT, R10, R8, PT ;  /* 0x000000080a00720c */ /* 0x000fc60003fc4070 */
[----:B------:R-:W-:Y:S01]  /*1810*/  @!P3 IMAD.IADD R20, R20, 0x1, -R10 ;  /* 0x000000011414b824 */ /* 0x000fe200078e0a0a */
[----:B------:R-:W-:Y:S01]  /*1820*/  ISETP.GE.AND P3, PT, R12, RZ, PT ;  /* 0x000000ff0c00720c */ /* 0x000fe20003f66270 */
[----:B------:R-:W-:-:S04]  /*1830*/  IMAD.HI.U32 R12, R15, R4, RZ ;  /* 0x000000040f0c7227 */ /* 0x000fc800078e00ff */
[----:B------:R-:W-:Y:S02]  /*1840*/  IMAD.MOV R6, RZ, RZ, -R6 ;  /* 0x000000ffff067224 */ /* 0x000fe400078e0a06 */
[----:B------:R-:W-:Y:S02]  /*1850*/  IMAD.MOV R12, RZ, RZ, -R12 ;  /* 0x000000ffff0c7224 */ /* 0x000fe400078e0a0c */
[C---:B------:R-:W-:Y:S02]  /*1860*/  IMAD R9, R10.reuse, R6, R9 ;  /* 0x000000060a097224 */ /* 0x040fe400078e0209 */
[C---:B------:R-:W-:Y:S02]  /*1870*/  IMAD R4, R10.reuse, R12, R4 ;  /* 0x0000000c0a047224 */ /* 0x040fe400078e0204 */
[----:B------:R-:W-:Y:S01]  /*1880*/  @!P5 IMAD.IADD R7, R7, 0x1, -R10 ;  /* 0x000000010707d824 */ /* 0x000fe200078e0a0a */
[----:B------:R-:W-:Y:S01]  /*1890*/  ISETP.GT.U32.AND P5, PT, R10, R9, PT ;  /* 0x000000090a00720c */ /* 0x000fe20003fa4070 */
[----:B0-----:R-:W-:-:S02]  /*18a0*/  IMAD.MOV.U32 R0, RZ, RZ, R3 ;  /* 0x000000ffff007224 */ /* 0x001fc400078e0003 */
[----:B------:R-:W-:Y:S01]  /*18b0*/  @!P6 IMAD.IADD R8, R8, 0x1, -R10 ;  /* 0x000000010808e824 */ /* 0x000fe200078e0a0a */
[----:B------:R-:W-:Y:S01]  /*18c0*/  ISETP.GT.U32.AND P6, PT, R10, R4, PT ;  /* 0x000000040a00720c */ /* 0x000fe20003fc4070 */
[----:B------:R-:W-:Y:S01]  /*18d0*/  @!P0 IMAD.MOV R0, RZ, RZ, -R0 ;  /* 0x000000ffff008224 */ /* 0x000fe200078e0a00 */
[----:B------:R-:W-:Y:S01]  /*18e0*/  ISETP.GE.AND P0, PT, R11, RZ, PT ;  /* 0x000000ff0b00720c */ /* 0x000fe20003f06270 */
[----:B------:R-:W-:Y:S02]  /*18f0*/  VIADD R11, R2, 0x6f ;  /* 0x0000006f020b7836 */ /* 0x000fe40000000000 */
[----:B------:R-:W-:Y:S01]  /*1900*/  IMAD.HI.U32 R3, R15, R14, RZ ;  /* 0x0000000e0f037227 */ /* 0x000fe200078e00ff */
[----:B------:R0:W-:Y:S02]  /*1910*/  STL [R1+0x1b8], R0 ;  /* 0x0001b80001007387 */ /* 0x0001e40000100800 */
[----:B------:R-:W-:Y:S01]  /*1920*/  IABS R18, R11 ;  /* 0x0000000b00127213 */ /* 0x000fe20000000000 */
[----:B------:R-:W-:-:S02]  /*1930*/  @!P5 IMAD.IADD R9, R9, 0x1, -R10 ;  /* 0x000000010909d824 */ /* 0x000fc400078e0a0a */
[----:B------:R-:W-:Y:S02]  /*1940*/  IMAD.MOV R3, RZ, RZ, -R3 ;  /* 0x000000ffff037224 */ /* 0x000fe400078e0a03 */
[----:B------:R-:W-:Y:S01]  /*1950*/  @!P6 IMAD.IADD R4, R4, 0x1, -R10 ;  /* 0x000000010404e824 */ /* 0x000fe200078e0a0a */
[----:B------:R-:W-:Y:S01]  /*1960*/  ISETP.GT.U32.AND P6, PT, R10, R9, PT ;  /* 0x000000090a00720c */ /* 0x000fe20003fc4070 */
[----:B------:R-:W-:-:S04]  /*1970*/  IMAD.HI.U32 R21, R15, R18, RZ ;  /* 0x000000120f157227 */ /* 0x000fc800078e00ff */
[----:B------:R-:W-:Y:S02]  /*1980*/  IMAD R14, R10, R3, R14 ;  /* 0x000000030a0e7224 */ /* 0x000fe400078e020e */
[----:B0-----:R-:W-:Y:S02]  /*1990*/  IMAD.MOV.U32 R0, RZ, RZ, R20 ;  /* 0x000000ffff007224 */ /* 0x001fe400078e0014 */
[----:B------:R-:W-:Y:S01]  /*19a0*/  VIADD R3, R2, 0x6c ;  /* 0x0000006c02037836 */ /* 0x000fe20000000000 */
[----:B------:R-:W-:Y:S01]  /*19b0*/  ISETP.GT.U32.AND P5, PT, R10, R14, PT ;  /* 0x0000000e0a00720c */ /* 0x000fe20003fa4070 */
[C---:B------:R-:W-:Y:S02]  /*19c0*/  VIADD R6, R2.reuse, 0x6d ;  /* 0x0000006d02067836 */ /* 0x040fe40000000000 */
[----:B------:R-:W-:Y:S02]  /*19d0*/  IMAD.MOV R21, RZ, RZ, -R21 ;  /* 0x000000ffff157224 */ /* 0x000fe400078e0a15 */
[----:B------:R-:W-:Y:S01]  /*19e0*/  VIADD R12, R2, 0x6e ;  /* 0x0000006e020c7836 */ /* 0x000fe20000000000 */
[----:B------:R-:W-:Y:S01]  /*19f0*/  IABS R13, R6 ;  /* 0x00000006000d7213 */ /* 0x000fe20000000000 */
[----:B------:R-:W-:Y:S01]  /*1a00*/  @!P4 IMAD.MOV R0, RZ, RZ, -R0 ;  /* 0x000000ffff00c224 */ /* 0x000fe200078e0a00 */
[----:B------:R-:W-:Y:S01]  /*1a10*/  ISETP.GE.AND P4, PT, R16, RZ, PT ;  /* 0x000000ff1000720c */ /* 0x000fe20003f86270 */
[C---:B------:R-:W-:Y:S01]  /*1a20*/  IMAD R18, R10.reuse, R21, R18 ;  /* 0x000000150a127224 */ /* 0x040fe200078e0212 */
[----:B------:R-:W-:Y:S01]  /*1a30*/  IABS R16, R3 ;  /* 0x0000000300107213 */ /* 0x000fe20000000000 */
[--C-:B------:R-:W-:Y:S01]  /*1a40*/  @!P6 IMAD.IADD R9, R9, 0x1, -R10.reuse ;  /* 0x000000010909e824 */ /* 0x100fe200078e0a0a */
[----:B------:R-:W-:Y:S01]  /*1a50*/  IABS R19, R12 ;  /* 0x0000000c00137213 */ /* 0x000fe20000000000 */
[----:B------:R0:W-:Y:S01]  /*1a60*/  STL [R1+0x1b4], R0 ;  /* 0x0001b40001007387 */ /* 0x0001e20000100800 */
[----:B------:R-:W-:Y:S01]  /*1a70*/  ISETP.GT.U32.AND P6, PT, R10, R18, PT ;  /* 0x000000120a00720c */ /* 0x000fe20003fc4070 */
[----:B------:R-:W-:-:S02]  /*1a80*/  @!P5 IMAD.IADD R14, R14, 0x1, -R10 ;  /* 0x000000010e0ed824 */ /* 0x000fc400078e0a0a */
[----:B------:R-:W-:-:S03]  /*1a90*/  IMAD.HI.U32 R17, R15, R19, RZ ;  /* 0x000000130f117227 */ /* 0x000fc600078e00ff */
[----:B------:R-:W-:Y:S01]  /*1aa0*/  ISETP.GT.U32.AND P5, PT, R10, R14, PT ;  /* 0x0000000e0a00720c */ /* 0x000fe20003fa4070 */
[----:B------:R-:W-:Y:S02]  /*1ab0*/  IMAD.MOV R17, RZ, RZ, -R17 ;  /* 0x000000ffff117224 */ /* 0x000fe400078e0a11 */
[----:B0-----:R-:W-:Y:S02]  /*1ac0*/  IMAD.MOV.U32 R0, RZ, RZ, R7 ;  /* 0x000000ffff007224 */ /* 0x001fe400078e0007 */
[----:B------:R-:W-:Y:S02]  /*1ad0*/  IMAD.MOV.U32 R7, RZ, RZ, R16 ;  /* 0x000000ffff077224 */ /* 0x000fe400078e0010 */
[----:B------:R-:W-:-:S04]  /*1ae0*/  IMAD.HI.U32 R16, R15, R13, RZ ;  /* 0x0000000d0f107227 */ /* 0x000fc800078e00ff */
[----:B------:R-:W-:Y:S01]  /*1af0*/  @!P1 IMAD.MOV R0, RZ, RZ, -R0 ;  /* 0x000000ffff009224 */ /* 0x000fe200078e0a00 */
[C---:B------:R-:W-:Y:S01]  /*1b00*/  ISETP.GT.U32.AND P1, PT, R10.reuse, R4, PT ;  /* 0x000000040a00720c */ /* 0x040fe20003f24070 */
[----:B------:R-:W-:Y:S02]  /*1b10*/  IMAD.MOV R16, RZ, RZ, -R16 ;  /* 0x000000ffff107224 */ /* 0x000fe400078e0a10 */
[C---:B------:R-:W-:Y:S01]  /*1b20*/  IMAD R19, R10.reuse, R17, R19 ;  /* 0x000000110a137224 */ /* 0x040fe200078e0213 */
[----:B------:R0:W-:Y:S01]  /*1b30*/  STL [R1+0x1b0], R0 ;  /* 0x0001b00001007387 */ /* 0x0001e20000100800 */
[----:B------:R-:W-:Y:S02]  /*1b40*/  IMAD R16, R10, R16, R13 ;  /* 0x000000100a107224 */ /* 0x000fe400078e020d */
[----:B------:R-:W-:Y:S02]  /*1b50*/  IMAD.MOV.U32 R17, RZ, RZ, R8 ;  /* 0x000000ffff117224 */ /* 0x000fe400078e0008 */
[--C-:B------:R-:W-:Y:S01]  /*1b60*/  @!P6 IMAD.IADD R18, R18, 0x1, -R10.reuse ;  /* 0x000000011212e824 */ /* 0x100fe200078e0a0a */
[----:B------:R-:W-:Y:S01]  /*1b70*/  ISETP.GT.U32.AND P6, PT, R10, R16, PT ;  /* 0x000000100a00720c */ /* 0x000fe20003fc4070 */
[----:B------:R-:W-:Y:S01]  /*1b80*/  @!P2 IMAD.MOV R17, RZ, RZ, -R17 ;  /* 0x000000ffff11a224 */ /* 0x000fe200078e0a11 */
[----:B------:R-:W-:Y:S01]  /*1b90*/  ISETP.GE.AND P2, PT, R11, RZ, PT ;  /* 0x000000ff0b00720c */ /* 0x000fe20003f46270 */
[----:B------:R-:W-:Y:S01]  /*1ba0*/  @!P1 IMAD.IADD R4, R4, 0x1, -R10 ;  /* 0x0000000104049824 */ /* 0x000fe200078e0a0a */
[----:B------:R-:W-:Y:S01]  /*1bb0*/  ISETP.GE.AND P1, PT, R12, RZ, PT ;  /* 0x000000ff0c00720c */ /* 0x000fe20003f26270 */
[----:B0-----:R-:W-:Y:S01]  /*1bc0*/  IMAD.MOV.U32 R0, RZ, RZ, R9 ;  /* 0x000000ffff007224 */ /* 0x001fe200078e0009 */
[----:B------:R0:W-:Y:S01]  /*1bd0*/  STL [R1+0x1ac], R17 ;  /* 0x0001ac1101007387 */ /* 0x0001e20000100800 */
[----:B------:R-:W-:-:S04]  /*1be0*/  IMAD.HI.U32 R8, R15, R7, RZ ;  /* 0x000000070f087227 */ /* 0x000fc800078e00ff */
[----:B------:R-:W-:Y:S01]  /*1bf0*/  @!P3 IMAD.MOV R0, RZ, RZ, -R0 ;  /* 0x000000ffff00b224 */ /* 0x000fe200078e0a00 */
[----:B------:R-:W-:Y:S01]  /*1c00*/  ISETP.GT.U32.AND P3, PT, R10, R19, PT ;  /* 0x000000130a00720c */ /* 0x000fe20003f64070 */
[--C-:B------:R-:W-:Y:S02]  /*1c10*/  @!P6 IMAD.IADD R16, R16, 0x1, -R10.reuse ;  /* 0x000000011010e824 */ /* 0x100fe400078e0a0a */
[----:B------:R-:W-:Y:S01]  /*1c20*/  @!P5 IMAD.IADD R14, R14, 0x1, -R10 ;  /* 0x000000010e0ed824 */ /* 0x000fe200078e0a0a */
[----:B------:R1:W-:Y:S01]  /*1c30*/  STL [R1+0x1a8], R0 ;  /* 0x0001a80001007387 */ /* 0x0003e20000100800 */
[----:B0-----:R-:W-:Y:S01]  /*1c40*/  VIADD R17, R2, 0x6b ;  /* 0x0000006b02117836 */ /* 0x001fe20000000000 */
[----:B------:R-:W-:Y:S01]  /*1c50*/  ISETP.GE.AND P5, PT, R6, RZ, PT ;  /* 0x000000ff0600720c */ /* 0x000fe20003fa6270 */
[----:B------:R-:W-:Y:S01]  /*1c60*/  IMAD.MOV R8, RZ, RZ, -R8 ;  /* 0x000000ffff087224 */ /* 0x000fe200078e0a08 */
[----:B------:R-:W-:Y:S01]  /*1c70*/  ISETP.GT.U32.AND P6, PT, R10, R16, PT ;  /* 0x000000100a00720c */ /* 0x000fe20003fc4070 */
[----:B------:R-:W-:-:S02]  /*1c80*/  VIADD R11, R2, 0x69 ;  /* 0x00000069020b7836 */ /* 0x000fc40000000000 */
[----:B------:R-:W-:Y:S02]  /*1c90*/  IMAD R8, R10, R8, R7 ;  /* 0x000000080a087224 */ /* 0x000fe400078e0207 */
[----:B------:R-:W-:Y:S01]  /*1ca0*/  @!P3 IMAD.IADD R19, R19, 0x1, -R10 ;  /* 0x000000011313b824 */ /* 0x000fe200078e0a0a */
[----:B------:R-:W-:Y:S01]  /*1cb0*/  IABS R13, R11 ;  /* 0x0000000b000d7213 */ /* 0x000fe20000000000 */
[----:B-1----:R-:W-:Y:S01]  /*1cc0*/  IMAD.MOV.U32 R0, RZ, RZ, R4 ;  /* 0x000000ffff007224 */ /* 0x002fe200078e0004 */
[----:B------:R-:W-:Y:S01]  /*1cd0*/  IABS R4, R17 ;  /* 0x0000001100047213 */ /* 0x000fe20000000000 */
[----:B------:R-:W-:Y:S01]  /*1ce0*/  VIADD R7, R2, 0x6a ;  /* 0x0000006a02077836 */ /* 0x000fe20000000000 */
[C---:B------:R-:W-:Y:S01]  /*1cf0*/  ISETP.GT.U32.AND P3, PT, R10.reuse, R19, PT ;  /* 0x000000130a00720c */ /* 0x040fe20003f64070 */
[----:B------:R-:W-:Y:S01]  /*1d00*/  @!P0 IMAD.MOV R0, RZ, RZ, -R0 ;  /* 0x000000ffff008224 */ /* 0x000fe200078e0a00 */
[----:B------:R-:W-:Y:S01]  /*1d10*/  ISETP.GT.U32.AND P0, PT, R10, R18, PT ;  /* 0x000000120a00720c */ /* 0x000fe20003f04070 */
[----:B------:R-:W-:Y:S01]  /*1d20*/  IMAD.HI.U32 R6, R15, R4, RZ ;  /* 0x000000040f067227 */ /* 0x000fe200078e00ff */
[----:B------:R-:W-:-:S02]  /*1d30*/  IABS R20, R7 ;  /* 0x0000000700147213 */ /* 0x000fc40000000000 */
[----:B------:R0:W-:Y:S01]  /*1d40*/  STL [R1+0x1a4], R0 ;  /* 0x0001a40001007387 */ /* 0x0001e20000100800 */
[----:B------:R-:W-:Y:S02]  /*1d50*/  IMAD.MOV R6, RZ, RZ, -R6 ;  /* 0x000000ffff067224 */ /* 0x000fe400078e0a06 */
[----:B------:R-:W-:Y:S02]  /*1d60*/  @!P6 IMAD.IADD R16, R16, 0x1, -R10 ;  /* 0x000000011010e824 */ /* 0x000fe400078e0a0a */
[----:B------:R-:W-:Y:S02]  /*1d70*/  IMAD R4, R10, R6, R4 ;  /* 0x000000060a047224 */ /* 0x000fe400078e0204 */
[----:B------:R-:W-:Y:S02]  /*1d80*/  VIADD R12, R2, 0x68 ;  /* 0x00000068020c7836 */ /* 0x000fe40000000000 */
[----:B------:R-:W-:Y:S01]  /*1d90*/  @!P0 IMAD.IADD R18, R18, 0x1, -R10 ;  /* 0x0000000112128824 */ /* 0x000fe200078e0a0a */
[C---:B------:R-:W-:Y:S01]  /*1da0*/  ISETP.GT.U32.AND P0, PT, R10.reuse, R8, PT ;  /* 0x000000080a00720c */ /* 0x040fe20003f04070 */
[----:B------:R-:W-:Y:S01]  /*1db0*/  IMAD.MOV.U32 R22, RZ, RZ, R14 ;  /* 0x000000ffff167224 */ /* 0x000fe200078e000e */
[----:B------:R-:W-:Y:S01]  /*1dc0*/  ISETP.GT.U32.AND P6, PT, R10, R4, PT ;  /* 0x000000040a00720c */ /* 0x000fe20003fc4070 */
[----:B------:R-:W-:Y:S01]  /*1dd0*/  IMAD.HI.U32 R21, R15, R20, RZ ;  /* 0x000000140f157227 */ /* 0x000fe200078e00ff */
[----:B------:R-:W-:-:S03]  /*1de0*/  IABS R9, R12 ;  /* 0x0000000c00097213 */ /* 0x000fc60000000000 */
[----:B0-----:R-:W-:Y:S02]  /*1df0*/  IMAD.MOV.U32 R0, RZ, RZ, R18 ;  /* 0x000000ffff007224 */ /* 0x001fe400078e0012 */
[----:B------:R-:W-:Y:S01]  /*1e00*/  @!P3 IMAD.IADD R19, R19, 0x1, -R10 ;  /* 0x000000011313b824 */ /* 0x000fe200078e0a0a */
[----:B------:R-:W-:Y:S01]  /*1e10*/  ISETP.GE.AND P3, PT, R3, RZ, PT ;  /* 0x000000ff0300720c */ /* 0x000fe20003f66270 */
[----:B------:R-:W-:-:S04]  /*1e20*/  IMAD.HI.U32 R3, R15, R13, RZ ;  /* 0x0000000d0f037227 */ /* 0x000fc800078e00ff */
[--C-:B------:R-:W-:Y:S01]  /*1e30*/  @!P0 IMAD.IADD R8, R8, 0x1, -R10.reuse ;  /* 0x0000000108088824 */ /* 0x100fe200078e0a0a */
[----:B------:R-:W-:Y:S01]  /*1e40*/  ISETP.GE.AND P0, PT, R17, RZ, PT ;  /* 0x000000ff1100720c */ /* 0x000fe20003f06270 */
[----:B------:R-:W-:Y:S02]  /*1e50*/  @!P6 IMAD.IADD R4, R4, 0x1, -R10 ;  /* 0x000000010404e824 */ /* 0x000fe400078e0a0a */
[----:B------:R-:W-:Y:S01]  /*1e60*/  @!P4 IMAD.MOV R22, RZ, RZ, -R22 ;  /* 0x000000ffff16c224 */ /* 0x000fe200078e0a16 */
[C---:B------:R-:W-:Y:S01]  /*1e70*/  ISETP.GT.U32.AND P6, PT, R10.reuse, R8, PT ;  /* 0x000000080a00720c */ /* 0x040fe20003fc4070 */
[----:B------:R-:W-:Y:S02]  /*1e80*/  IMAD.MOV R21, RZ, RZ, -R21 ;  /* 0x000000ffff157224 */ /* 0x000fe400078e0a15 */
[----:B------:R-:W-:Y:S01]  /*1e90*/  @!P2 IMAD.MOV R0, RZ, RZ, -R0 ;  /* 0x000000ffff00a224 */ /* 0x000fe200078e0a00 */
[----:B------:R-:W-:Y:S01]  /*1ea0*/  STL [R1+0x1a0], R22 ;  /* 0x0001a01601007387 */ /* 0x000fe20000100800 */
[----:B------:R-:W-:Y:S01]  /*1eb0*/  IMAD.HI.U32 R6, R15, R9, RZ ;  /* 0x000000090f067227 */ /* 0x000fe200078e00ff */
[----:B------:R-:W-:-:S02]  /*1ec0*/  ISETP.GT.U32.AND P2, PT, R10, R4, PT ;  /* 0x000000040a00720c */ /* 0x000fc40003f44070 */
[----:B------:R0:W-:Y:S01]  /*1ed0*/  STL [R1+0x19c], R0 ;  /* 0x00019c0001007387 */ /* 0x0001e20000100800 */
[----:B------:R-:W-:Y:S02]  /*1ee0*/  IMAD.MOV R3, RZ, RZ, -R3 ;  /* 0x000000ffff037224 */ /* 0x000fe400078e0a03 */
[C---:B------:R-:W-:Y:S02]  /*1ef0*/  IMAD R17, R10.reuse, R21, R20 ;  /* 0x000000150a117224 */ /* 0x040fe400078e0214 */
[----:B------:R-:W-:Y:S02]  /*1f00*/  IMAD.MOV R6, RZ, RZ, -R6 ;  /* 0x000000ffff067224 */ /* 0x000fe400078e0a06 */
[C---:B------:R-:W-:Y:S01]  /*1f10*/  IMAD R13, R10.reuse, R3, R13 ;  /* 0x000000030a0d7224 */ /* 0x040fe200078e020d */
[----:B------:R-:W-:Y:S01]  /*1f20*/  ISETP.GT.U32.AND P4, PT, R10, R17, PT ;  /* 0x000000110a00720c */ /* 0x000fe20003f84070 */
[----:B------:R-:W-:Y:S02]  /*1f30*/  VIADD R3, R2, 0x67 ;  /* 0x0000006702037836 */ /* 0x000fe40000000000 */
[----:B0-----:R-:W-:-:S02]  /*1f40*/  IMAD.MOV.U32 R0, RZ, RZ, R16 ;  /* 0x000000ffff007224 */ /* 0x001fc400078e0010 */
[----:B------:R-:W-:Y:S01]  /*1f50*/  @!P1 IMAD.MOV R19, RZ, RZ, -R19 ;  /* 0x000000ffff139224 */ /* 0x000fe200078e0a13 */
[----:B------:R-:W-:Y:S01]  /*1f60*/  IABS R14, R3 ;  /* 0x00000003000e7213 */ /* 0x000fe20000000000 */
[C---:B------:R-:W-:Y:S01]  /*1f70*/  IMAD R9, R10.reuse, R6, R9 ;  /* 0x000000060a097224 */ /* 0x040fe200078e0209 */
[----:B------:R-:W-:Y:S01]  /*1f80*/  ISETP.GT.U32.AND P1, PT, R10, R13, PT ;  /* 0x0000000d0a00720c */ /* 0x000fe20003f24070 */
[----:B------:R-:W-:Y:S01]  /*1f90*/  @!P5 IMAD.MOV R0, RZ, RZ, -R0 ;  /* 0x000000ffff00d224 */ /* 0x000fe200078e0a00 */
[----:B------:R-:W-:Y:S01]  /*1fa0*/  STL [R1+0x198], R19 ;  /* 0x0001981301007387 */ /* 0x000fe20000100800 */
[----:B------:R-:W-:Y:S01]  /*1fb0*/  @!P6 IMAD.IADD R8, R8, 0x1, -R10 ;  /* 0x000000010808e824 */ /* 0x000fe200078e0a0a */
[----:B------:R-:W-:Y:S01]  /*1fc0*/  ISETP.GT.U32.AND P6, PT, R10, R9, PT ;  /* 0x000000090a00720c */ /* 0x000fe20003fc4070 */
[----:B------:R-:W-:Y:S01]  /*1fd0*/  IMAD.HI.U32 R16, R15, R14, RZ ;  /* 0x0000000e0f107227 */ /* 0x000fe200078e00ff */
[----:B------:R0:W-:Y:S01]  /*1fe0*/  STL [R1+0x194], R0 ;  /* 0x0001940001007387 */ /* 0x0001e20000100800 */
[----:B------:R-:W-:-:S02]  /*1ff0*/  ISETP.GE.AND P5, PT, R7, RZ, PT ;  /* 0x000000ff0700720c */ /* 0x000fc40003fa6270 */
[----:B------:R-:W-:Y:S02]  /*2000*/  IMAD.MOV R16, RZ, RZ, -R16 ;  /* 0x000000ffff107224 */ /* 0x000fe400078e0a10 */
[--C-:B------:R-:W-:Y:S01]  /*2010*/  @!P2 IMAD.IADD R4, R4, 0x1, -R10.reuse ;  /* 0x000000010404a824 */ /* 0x100fe200078e0a0a */
[----:B------:R-:W-:Y:S01]  /*2020*/  ISETP.GE.AND P2, PT, R11, RZ, PT ;  /* 0x000000ff0b00720c */ /* 0x000fe20003f46270 */
[----:B------:R-:W-:Y:S01]  /*2030*/  @!P4 IMAD.IADD R17, R17, 0x1, -R10 ;  /* 0x000000011111c824 */ /* 0x000fe200078e0a0a */
[----:B------:R-:W-:Y:S01]  /*2040*/  ISETP.GE.AND P4, PT, R12, RZ, PT ;  /* 0x000000ff0c00720c */ /* 0x000fe20003f86270 */
[C---:B------:R-:W-:Y:S02]  /*2050*/  IMAD R11, R10.reuse, R16, R14 ;  /* 0x000000100a0b7224 */ /* 0x040fe400078e020e */
[----:B0-----:R-:W-:Y:S02]  /*2060*/  IMAD.MOV.U32 R0, RZ, RZ, R8 ;  /* 0x000000ffff007224 */ /* 0x001fe400078e0008 */
[----:B------:R-:W-:Y:S01]  /*2070*/  @!P1 IMAD.IADD R13, R13, 0x1, -R10 ;  /* 0x000000010d0d9824 */ /* 0x000fe200078e0a0a */
[----:B------:R-:W-:Y:S01]  /*2080*/  ISETP.GT.U32.AND P1, PT, R10, R17, PT ;  /* 0x000000110a00720c */ /* 0x000fe20003f24070 */
[----:B------:R-:W-:-:S02]  /*2090*/  @!P3 IMAD.MOV R0, RZ, RZ, -R0 ;  /* 0x000000ffff00b224 */ /* 0x000fc400078e0a00 */
[----:B------:R-:W-:Y:S02]  /*20a0*/  VIADD R6, R2, 0x66 ;  /* 0x0000006602067836 */ /* 0x000fe40000000000 */
[----:B------:R-:W-:Y:S01]  /*20b0*/  @!P6 IMAD.IADD R9, R9, 0x1, -R10 ;  /* 0x000000010909e824 */ /* 0x000fe200078e0a0a */
[----:B------:R0:W-:Y:S01]  /*20c0*/  STL [R1+0x190], R0 ;  /* 0x0001900001007387 */ /* 0x0001e20000100800 */
[----:B------:R-:W-:Y:S01]  /*20d0*/  ISETP.GT.U32.AND P6, PT, R10, R13, PT ;  /* 0x0000000d0a00720c */ /* 0x000fe20003fc4070 */
[C---:B------:R-:W-:Y:S01]  /*20e0*/  VIADD R14, R2.reuse, 0x65 ;  /* 0x00000065020e7836 */ /* 0x040fe20000000000 */
[----:B------:R-:W-:Y:S01]  /*20f0*/  IABS R18, R6 ;  /* 0x0000000600127213 */ /* 0x000fe20000000000 */
[----:B------:R-:W-:Y:S01]  /*2100*/  VIADD R8, R2, 0x64 ;  /* 0x0000006402087836 */ /* 0x000fe20000000000 */
[----:B------:R-:W-:Y:S01]  /*2110*/  ISETP.GT.U32.AND P3, PT, R10, R9, PT ;  /* 0x000000090a00720c */ /* 0x000fe20003f64070 */
[----:B------:R-:W-:Y:S02]  /*2120*/  VIADD R19, R2, 0x5f ;  /* 0x0000005f02137836 */ /* 0x000fe40000000000 */
[----:B------:R-:W-:-:S02]  /*2130*/  IMAD.MOV.U32 R7, RZ, RZ, R18 ;  /* 0x000000ffff077224 */ /* 0x000fc400078e0012 */
[----:B0-----:R-:W-:Y:S01]  /*2140*/  IMAD.MOV.U32 R0, RZ, RZ, R4 ;  /* 0x000000ffff007224 */ /* 0x001fe200078e0004 */
[----:B------:R-:W-:Y:S01]  /*2150*/  IABS R4, R14 ;  /* 0x0000000e00047213 */ /* 0x000fe20000000000 */
[----:B------:R-:W-:Y:S01]  /*2160*/  @!P1 IMAD.IADD R17, R17, 0x1, -R10 ;  /* 0x0000000111119824 */ /* 0x000fe200078e0a0a */
[----:B------:R-:W-:Y:S01]  /*2170*/  ISETP.GE.AND P1, PT, R3, RZ, PT ;  /* 0x000000ff0300720c */ /* 0x000fe20003f26270 */
[----:B------:R-:W-:Y:S01]  /*2180*/  @!P0 IMAD.MOV R0, RZ, RZ, -R0 ;  /* 0x000000ffff008224 */ /* 0x000fe200078e0a00 */
[----:B------:R-:W-:Y:S01]  /*2190*/  ISETP.GT.U32.AND P0, PT, R10, R11, PT ;  /* 0x0000000b0a00720c */ /* 0x000fe20003f04070 */
[----:B------:R-:W-:Y:S01]  /*21a0*/  IMAD.HI.U32 R12, R15, R7, RZ ;  /* 0x000000070f0c7227 */ /* 0x000fe200078e00ff */
[----:B------:R-:W-:Y:S02]  /*21b0*/  IABS R3, R8 ;  /* 0x0000000800037213 */ /* 0x000fe40000000000 */
[----:B------:R0:W-:Y:S01]  /*21c0*/  STL [R1+0x18c], R0 ;  /* 0x00018c0001007387 */ /* 0x0001e20000100800 */
[----:B------:R-:W-:-:S02]  /*21d0*/  IMAD.MOV R12, RZ, RZ, -R12 ;  /* 0x000000ffff0c7224 */ /* 0x000fc400078e0a0c */
[--C-:B------:R-:W-:Y:S01]  /*21e0*/  @!P3 IMAD.IADD R9, R9, 0x1, -R10.reuse ;  /* 0x000000010909b824 */ /* 0x100fe200078e0a0a */
[----:B------:R-:W-:Y:S01]  /*21f0*/  ISETP.GE.AND P3, PT, R6, RZ, PT ;  /* 0x000000ff0600720c */ /* 0x000fe20003f66270 */
[----:B------:R-:W-:Y:S02]  /*2200*/  VIADD R6, R2, 0x63 ;  /* 0x0000006302067836 */ /* 0x000fe40000000000 */
[----:B------:R-:W-:Y:S02]  /*2210*/  IMAD R7, R10, R12, R7 ;  /* 0x0000000c0a077224 */ /* 0x000fe400078e0207 */
[--C-:B------:R-:W-:Y:S01]  /*2220*/  @!P0 IMAD.IADD R11, R11, 0x1, -R10.reuse ;  /* 0x000000010b0b8824 */ /* 0x100fe200078e0a0a */
[----:B------:R-:W-:Y:S01]  /*2230*/  ISETP.GE.AND P0, PT, R14, RZ, PT ;  /* 0x000000ff0e00720c */ /* 0x000fe20003f06270 */
[----:B0-----:R-:W-:Y:S01]  /*2240*/  IMAD.MOV.U32 R0, RZ, RZ, R17 ;  /* 0x000000ffff007224 */ /* 0x001fe200078e0011 */
[----:B------:R-:W-:Y:S01]  /*2250*/  IABS R14, R6 ;  /* 0x00000006000e7213 */ /* 0x000fe20000000000 */
[----:B------:R-:W-:Y:S01]  /*2260*/  @!P6 IMAD.IADD R13, R13, 0x1, -R10 ;  /* 0x000000010d0de824 */ /* 0x000fe200078e0a0a */
[C---:B------:R-:W-:Y:S01]  /*2270*/  ISETP.GT.U32.AND P6, PT, R10.reuse, R7, PT ;  /* 0x000000070a00720c */ /* 0x040fe20003fc4070 */
[----:B------:R-:W-:Y:S01]  /*2280*/  @!P5 IMAD.MOV R0, RZ, RZ, -R0 ;  /* 0x000000ffff00d224 */ /* 0x000fe200078e0a00 */
[----:B------:R-:W-:Y:S01]  /*2290*/  ISETP.GT.U32.AND P5, PT, R10, R11, PT ;  /* 0x0000000b0a00720c */ /* 0x000fe20003fa4070 */
[----:B------:R-:W-:-:S03]  /*22a0*/  IMAD.HI.U32 R16, R15, R4, RZ ;  /* 0x000000040f107227 */ /* 0x000fc600078e00ff */
[----:B------:R0:W-:Y:S01]  /*22b0*/  STL [R1+0x188], R0 ;  /* 0x0001880001007387 */ /* 0x0001e20000100800 */
[----:B------:R-:W-:-:S04]  /*22c0*/  IMAD.HI.U32 R12, R15, R3, RZ ;  /* 0x000000030f0c7227 */ /* 0x000fc800078e00ff */
[----:B------:R-:W-:Y:S02]  /*22d0*/  IMAD.MOV R16, RZ, RZ, -R16 ;  /* 0x000000ffff107224 */ /* 0x000fe400078e0a10 */
[----:B------:R-:W-:Y:S02]  /*22e0*/  IMAD.MOV R12, RZ, RZ, -R12 ;  /* 0x000000ffff0c7224 */ /* 0x000fe400078e0a0c */
[----:B------:R-:W-:Y:S02]  /*22f0*/  @!P5 IMAD.IADD R11, R11, 0x1, -R10 ;  /* 0x000000010b0bd824 */ /* 0x000fe400078e0a0a */
[----:B0-----:R-:W-:Y:S02]  /*2300*/  IMAD.MOV.U32 R0, RZ, RZ, R9 ;  /* 0x000000ffff007224 */ /* 0x001fe400078e0009 */
[----:B------:R-:W-:-:S04]  /*2310*/  IMAD.HI.U32 R9, R15, R14, RZ ;  /* 0x0000000e0f097227 */ /* 0x000fc800078e00ff */
[----:B------:R-:W-:Y:S01]  /*2320*/  @!P4 IMAD.MOV R0, RZ, RZ, -R0 ;  /* 0x000000ffff00c224 */ /* 0x000fe200078e0a00 */
[----:B------:R-:W-:Y:S01]  /*2330*/  ISETP.GE.AND P4, PT, R8, RZ, PT ;  /* 0x000000ff0800720c */ /* 0x000fe20003f86270 */
[----:B------:R-:W-:Y:S02]  /*2340*/  IMAD.MOV R8, RZ, RZ, -R9 ;  /* 0x000000ffff087224 */ /* 0x000fe400078e0a09 */
[C---:B------:R-:W-:Y:S02]  /*2350*/  IMAD R4, R10.reuse, R16, R4 ;  /* 0x000000100a047224 */ /* 0x040fe400078e0204 */
[C---:B------:R-:W-:Y:S02]  /*2360*/  IMAD R3, R10.reuse, R12, R3 ;  /* 0x0000000c0a037224 */ /* 0x040fe400078e0203 */
[C---:B------:R-:W-:Y:S02]  /*2370*/  IMAD R14, R10.reuse, R8, R14 ;  /* 0x000000080a0e7224 */ /* 0x040fe400078e020e */
[----:B------:R-:W-:Y:S01]  /*2380*/  IMAD.MOV.U32 R12, RZ, RZ, R11 ;  /* 0x000000ffff0c7224 */ /* 0x000fe200078e000b */
[----:B------:R-:W-:Y:S01]  /*2390*/  ISETP.GT.U32.AND P5, PT, R10, R3, PT ;  /* 0x000000030a00720c */ /* 0x000fe20003fa4070 */
[----:B------:R-:W-:-:S02]  /*23a0*/  @!P6 IMAD.IADD R7, R7, 0x1, -R10 ;  /* 0x000000010707e824 */ /* 0x000fc400078e0a0a */
[----:B------:R-:W-:Y:S01]  /*23b0*/  @!P2 IMAD.MOV R13, RZ, RZ, -R13 ;  /* 0x000000ffff0da224 */ /* 0x000fe200078e0a0d */
[C---:B------:R-:W-:Y:S01]  /*23c0*/  ISETP.GT.U32.AND P2, PT, R10.reuse, R4, PT ;  /* 0x000000040a00720c */ /* 0x040fe20003f44070 */
[----:B------:R-:W-:Y:S01]  /*23d0*/  @!P1 IMAD.MOV R12, RZ, RZ, -R12 ;  /* 0x000000ffff0c9224 */ /* 0x000fe200078e0a0c */
[----:B------:R-:W-:Y:S01]  /*23e0*/  ISETP.GT.U32.AND P1, PT, R10, R14, PT ;  /* 0x0000000e0a00720c */ /* 0x000fe20003f24070 */
[----:B------:R-:W-:Y:S01]  /*23f0*/  VIADD R9, R2, 0x61 ;  /* 0x0000006102097836 */ /* 0x000fe20000000000 */
[----:B------:R-:W-:Y:S01]  /*2400*/  ISETP.GT.U32.AND P6, PT, R10, R7, PT ;  /* 0x000000070a00720c */ /* 0x000fe20003fc4070 */
[----:B------:R-:W-:Y:S01]  /*2410*/  STL [R1+0x184], R13 ;  /* 0x0001840d01007387 */ /* 0x000fe20000100800 */
[C---:B------:R-:W-:Y:S02]  /*2420*/  VIADD R8, R2.reuse, 0x60 ;  /* 0x0000006002087836 */ /* 0x040fe40000000000 */
[----:B------:R-:W-:Y:S01]  /*2430*/  IABS R22, R9 ;  /* 0x0000000900167213 */ /* 0x000fe20000000000 */
[----:B------:R-:W-:Y:S01]  /*2440*/  @!P5 IMAD.IADD R3, R3, 0x1, -R10 ;  /* 0x000000010303d824 */ /* 0x000fe200078e0a0a */
[----:B------:R0:W-:Y:S01]  /*2450*/  STL [R1+0x180], R0 ;  /* 0x0001800001007387 */ /* 0x0001e20000100800 */
[----:B------:R-:W-:Y:S01]  /*2460*/  IABS R20, R8 ;  /* 0x0000000800147213 */ /* 0x000fe20000000000 */
[----:B------:R-:W-:-:S02]  /*2470*/  VIADD R16, R2, 0x59 ;  /* 0x0000005902107836 */ /* 0x000fc40000000000 */
[--C-:B------:R-:W-:Y:S01]  /*2480*/  @!P2 IMAD.IADD R4, R4, 0x1, -R10.reuse ;  /* 0x000000010404a824 */ /* 0x100fe200078e0a0a */
[----:B------:R-:W-:Y:S01]  /*2490*/  ISETP.GT.U32.AND P5, PT, R10, R3, PT ;  /* 0x000000030a00720c */ /* 0x000fe20003fa4070 */
[--C-:B------:R-:W-:Y:S01]  /*24a0*/  @!P1 IMAD.IADD R14, R14, 0x1, -R10.reuse ;  /* 0x000000010e0e9824 */ /* 0x100fe200078e0a0a */
[----:B------:R1:W-:Y:S01]  /*24b0*/  STL [R1+0x17c], R12 ;  /* 0x00017c0c01007387 */ /* 0x0003e20000100800 */
[----:B------:R-:W-:Y:S01]  /*24c0*/  @!P6 IMAD.IADD R7, R7, 0x1, -R10 ;  /* 0x000000010707e824 */ /* 0x000fe200078e0a0a */
[----:B------:R-:W-:Y:S01]  /*24d0*/  ISETP.GT.U32.AND P2, PT, R10, R4, PT ;  /* 0x000000040a00720c */ /* 0x000fe20003f44070 */
[----:B------:R-:W-:Y:S01]  /*24e0*/  VIADD R17, R2, 0x58 ;  /* 0x0000005802117836 */ /* 0x000fe20000000000 */
[----:B------:R-:W-:Y:S01]  /*24f0*/  ISETP.GT.U32.AND P1, PT, R10, R14, PT ;  /* 0x0000000e0a00720c */ /* 0x000fe20003f24070 */
[----:B0-----:R-:W-:Y:S01]  /*2500*/  IMAD.MOV.U32 R0, RZ, RZ, R7 ;  /* 0x000000ffff007224 */ /* 0x001fe200078e0007 */
[----:B------:R-:W-:Y:S01]  /*2510*/  ISETP.GE.AND P6, PT, R6, RZ, PT ;  /* 0x000000ff0600720c */ /* 0x000fe20003fc6270 */
[----:B------:R-:W-:-:S04]  /*2520*/  IMAD.HI.U32 R7, R15, R22, RZ ;  /* 0x000000160f077227 */ /* 0x000fc800078e00ff */
[----:B------:R-:W-:Y:S02]  /*2530*/  VIADD R6, R2, 0x62 ;  /* 0x0000006202067836 */ /* 0x000fe40000000000 */
[----:B------:R-:W-:Y:S02]  /*2540*/  IMAD.MOV R7, RZ, RZ, -R7 ;  /* 0x000000ffff077224 */ /* 0x000fe400078e0a07 */
[----:B------:R-:W-:Y:S01]  /*2550*/  @!P3 IMAD.MOV R0, RZ, RZ, -R0 ;  /* 0x000000ffff00b224 */ /* 0x000fe200078e0a00 */
[----:B------:R-:W-:Y:S01]  /*2560*/  IABS R21, R6 ;  /* 0x0000000600157213 */ /* 0x000fe20000000000 */
[----:B------:R-:W-:Y:S01]  /*2570*/  IMAD R22, R10, R7, R22 ;  /* 0x000000070a167224 */ /* 0x000fe200078e0216 */
[----:B------:R-:W-:Y:S01]  /*2580*/  ISETP.GE.AND P3, PT, R6, RZ, PT ;  /* 0x000000ff0600720c */ /* 0x000fe20003f66270 */
[----:B------:R-:W-:Y:S01]  /*2590*/  @!P2 IMAD.IADD R4, R4, 0x1, -R10 ;  /* 0x000000010404a824 */ /* 0x000fe200078e0a0a */
[----:B------:R0:W-:Y:S01]  /*25a0*/  STL [R1+0x178], R0 ;  /* 0x0001780001007387 */ /* 0x0001e20000100800 */
[----:B------:R-:W-:Y:S01]  /*25b0*/  IMAD.HI.U32 R11, R15, R21, RZ ;  /* 0x000000150f0b7227 */ /* 0x000fe200078e00ff */
[----:B------:R-:W-:-:S03]  /*25c0*/  ISETP.GE.AND P2, PT, R9, RZ, PT ;  /* 0x000000ff0900720c */ /* 0x000fc60003f46270 */
[--C-:B------:R-:W-:Y:S01]  /*25d0*/  @!P5 IMAD.IADD R3, R3, 0x1, -R10.reuse ;  /* 0x000000010303d824 */ /* 0x100fe200078e0a0a */
[----:B------:R-:W-:Y:S01]  /*25e0*/  ISETP.GE.AND P5, PT, R8, RZ, PT ;  /* 0x000000ff0800720c */ /* 0x000fe20003fa6270 */
[----:B------:R-:W-:Y:S01]  /*25f0*/  @!P1 IMAD.IADD R14, R14, 0x1, -R10 ;  /* 0x000000010e0e9824 */ /* 0x000fe200078e0a0a */
[----:B------:R-:W-:Y:S01]  /*2600*/  ISETP.GT.U32.AND P1, PT, R10, R22, PT ;  /* 0x000000160a00720c */ /* 0x000fe20003f24070 */
[----:B-1----:R-:W-:Y:S02]  /*2610*/  IMAD.MOV.U32 R12, RZ, RZ, R4 ;  /* 0x000000ffff0c7224 */ /* 0x002fe400078e0004 */
[----:B------:R-:W-:Y:S02]  /*2620*/  IMAD.MOV R9, RZ, RZ, -R11 ;  /* 0x000000ffff097224 */ /* 0x000fe400078e0a0b */
[----:B0-----:R-:W-:Y:S02]  /*2630*/  IMAD.MOV.U32 R0, RZ, RZ, R3 ;  /* 0x000000ffff007224 */ /* 0x001fe400078e0003 */
[----:B------:R-:W-:-:S04]  /*2640*/  IMAD.HI.U32 R6, R15, R20, RZ ;  /* 0x000000140f067227 */ /* 0x000fc800078e00ff */
[----:B------:R-:W-:Y:S02]  /*2650*/  @!P0 IMAD.MOV R12, RZ, RZ, -R12 ;  /* 0x000000ffff0c8224 */ /* 0x000fe400078e0a0c */
[C---:B------:R-:W-:Y:S02]  /*2660*/  IMAD R21, R10.reuse, R9, R21 ;  /* 0x000000090a157224 */ /* 0x040fe400078e0215 */
[----:B------:R-:W-:Y:S01]  /*2670*/  @!P4 IMAD.MOV R0, RZ, RZ, -R0 ;  /* 0x000000ffff00c224 */ /* 0x000fe200078e0a00 */
[----:B------:R0:W-:Y:S01]  /*2680*/  STL [R1+0x174], R12 ;  /* 0x0001740c01007387 */ /* 0x0001e20000100800 */
[----:B------:R-:W-:Y:S01]  /*2690*/  IMAD.MOV R6, RZ, RZ, -R6 ;  /* 0x000000ffff067224 */ /* 0x000fe200078e0a06 */
[----:B------:R-:W-:Y:S01]  /*26a0*/  ISETP.GT.U32.AND P0, PT, R10, R21, PT ;  /* 0x000000150a00720c */ /* 0x000fe20003f04070 */
[----:B------:R-:W-:Y:S01]  /*26b0*/  VIADD R9, R2, 0x5e ;  /* 0x0000005e02097836 */ /* 0x000fe20000000000 */
[----:B------:R1:W-:Y:S01]  /*26c0*/  STL [R1+0x170], R0 ;  /* 0x0001700001007387 */ /* 0x0003e20000100800 */
[----:B------:R-:W-:Y:S01]  /*26d0*/  IMAD R20, R10, R6, R20 ;  /* 0x000000060a147224 */ /* 0x000fe200078e0214 */
[----:B------:R-:W-:Y:S01]  /*26e0*/  ISETP.GE.AND P4, PT, R19, RZ, PT ;  /* 0x000000ff1300720c */ /* 0x000fe20003f86270 */
[----:B------:R-:W-:Y:S01]  /*26f0*/  @!P1 IMAD.IADD R22, R22, 0x1, -R10 ;  /* 0x0000000116169824 */ /* 0x000fe200078e0a0a */
[----:B------:R-:W-:Y:S01]  /*2700*/  IABS R19, R19 ;  /* 0x0000001300137213 */ /* 0x000fe20000000000 */
[C---:B------:R-:W-:Y:S01]  /*2710*/  VIADD R6, R2.reuse, 0x5c ;  /* 0x0000005c02067836 */ /* 0x040fe20000000000 */
[----:B------:R-:W-:Y:S01]  /*2720*/  IABS R18, R9 ;  /* 0x0000000900127213 */ /* 0x000fe20000000000 */
[----:B------:R-:W-:Y:S01]  /*2730*/  VIADD R7, R2, 0x5d ;  /* 0x0000005d02077836 */ /* 0x000fe20000000000 */
[----:B------:R-:W-:Y:S01]  /*2740*/  ISETP.GT.U32.AND P1, PT, R10, R22, PT ;  /* 0x000000160a00720c */ /* 0x000fe20003f24070 */
[----:B------:R-:W-:Y:S01]  /*2750*/  IMAD.HI.U32 R11, R15, R19, RZ ;  /* 0x000000130f0b7227 */ /* 0x000fe200078e00ff */
[----:B0-----:R-:W-:-:S02]  /*2760*/  IABS R12, R6 ;  /* 0x00000006000c7213 */ /* 0x001fc40000000000 */
[----:B------:R-:W-:Y:S01]  /*2770*/  IABS R13, R7 ;  /* 0x00000007000d7213 */ /* 0x000fe20000000000 */
[----:B-1----:R-:W-:Y:S02]  /*2780*/  IMAD.MOV.U32 R0, RZ, RZ, R14 ;  /* 0x000000ffff007224 */ /* 0x002fe400078e000e */
[----:B------:R-:W-:-:S04]  /*2790*/  IMAD.HI.U32 R8, R15, R18, RZ ;  /* 0x000000120f087227 */ /* 0x000fc800078e00ff */
[----:B------:R-:W-:Y:S01]  /*27a0*/  @!P6 IMAD.MOV R0, RZ, RZ, -R0 ;  /* 0x000000ffff00e224 */ /* 0x000fe200078e0a00 */
[C---:B------:R-:W-:Y:S01]  /*27b0*/  ISETP.GT.U32.AND P6, PT, R10.reuse, R20, PT ;  /* 0x000000140a00720c */ /* 0x040fe20003fc4070 */
[----:B------:R-:W-:Y:S02]  /*27c0*/  IMAD.MOV R11, RZ, RZ, -R11 ;  /* 0x000000ffff0b7224 */ /* 0x000fe400078e0a0b */
[----:B------:R-:W-:Y:S01]  /*27d0*/  IMAD.MOV R8, RZ, RZ, -R8 ;  /* 0x000000ffff087224 */ /* 0x000fe200078e0a08 */
[----:B------:R0:W-:Y:S01]  /*27e0*/  STL [R1+0x16c], R0 ;  /* 0x00016c0001007387 */ /* 0x0001e20000100800 */
[----:B------:R-:W-:Y:S02]  /*27f0*/  @!P0 IMAD.IADD R21, R21, 0x1, -R10 ;  /* 0x0000000115158824 */ /* 0x000fe400078e0a0a */
[C---:B------:R-:W-:Y:S02]  /*2800*/  IMAD R19, R10.reuse, R11, R19 ;  /* 0x0000000b0a137224 */ /* 0x040fe400078e0213 */
[C---:B------:R-:W-:Y:S01]  /*2810*/  IMAD R18, R10.reuse, R8, R18 ;  /* 0x000000080a127224 */ /* 0x040fe200078e0212 */
[----:B------:R-:W-:Y:S01]  /*2820*/  ISETP.GT.U32.AND P0, PT, R10, R21, PT ;  /* 0x000000150a00720c */ /* 0x000fe20003f04070 */
[--C-:B------:R-:W-:Y:S01]  /*2830*/  @!P1 IMAD.IADD R22, R22, 0x1, -R10.reuse ;  /* 0x0000000116169824 */ /* 0x100fe200078e0a0a */
[----:B------:R-:W-:Y:S01]  /*2840*/  ISETP.GT.U32.AND P1, PT, R10, R19, PT ;  /* 0x000000130a00720c */ /* 0x000fe20003f24070 */
[----:B------:R-:W-:Y:S01]  /*2850*/  @!P6 IMAD.IADD R20, R20, 0x1, -R10 ;  /* 0x000000011414e824 */ /* 0x000fe200078e0a0a */
[----:B------:R-:W-:Y:S01]  /*2860*/  ISETP.GT.U32.AND P6, PT, R10, R18, PT ;  /* 0x000000120a00720c */ /* 0x000fe20003fc4070 */
[----:B------:R-:W-:Y:S01]  /*2870*/  IMAD.HI.U32 R3, R15, R12, RZ ;  /* 0x0000000c0f037227 */ /* 0x000fe200078e00ff */
[----:B------:R-:W-:-:S03]  /*2880*/  IABS R8, R16 ;  /* 0x0000001000087213 */ /* 0x000fc60000000000 */
[----:B------:R-:W-:Y:S02]  /*2890*/  IMAD.MOV R3, RZ, RZ, -R3 ;  /* 0x000000ffff037224 */ /* 0x000fe400078e0a03 */
[----:B------:R-:W-:Y:S02]  /*28a0*/  VIADD R14, R2, 0x5a ;  /* 0x0000005a020e7836 */ /* 0x000fe40000000000 */
[----:B------:R-:W-:Y:S02]  /*28b0*/  IMAD R12, R10, R3, R12 ;  /* 0x000000030a0c7224 */ /* 0x000fe400078e020c */
[--C-:B------:R-:W-:Y:S01]  /*28c0*/  @!P0 IMAD.IADD R21, R21, 0x1, -R10.reuse ;  /* 0x0000000115158824 */ /* 0x100fe200078e0a0a */
[----:B------:R-:W-:Y:S01]  /*28d0*/  ISETP.GE.AND P0, PT, R9, RZ, PT ;  /* 0x000000ff0900720c */ /* 0x000fe20003f06270 */
[----:B------:R-:W-:Y:S01]  /*28e0*/  VIADD R3, R2, 0x5b ;  /* 0x0000005b02037836 */ /* 0x000fe20000000000 */
[----:B------:R-:W-:Y:S01]  /*28f0*/  IABS R9, R14 ;  /* 0x0000000e00097213 */ /* 0x000fe20000000000 */
[--C-:B------:R-:W-:Y:S01]  /*2900*/  @!P1 IMAD.IADD R19, R19, 0x1, -R10.reuse ;  /* 0x0000000113139824 */ /* 0x100fe200078e0a0a */
[----:B------:R-:W-:Y:S01]  /*2910*/  ISETP.GT.U32.AND P1, PT, R10, R20, PT ;  /* 0x000000140a00720c */ /* 0x000fe20003f24070 */
[----:B------:R-:W-:Y:S01]  /*2920*/  @!P6 IMAD.IADD R18, R18, 0x1, -R10 ;  /* 0x000000011212e824 */ /* 0x000fe200078e0a0a */
[----:B------:R-:W-:Y:S01]  /*2930*/  IABS R11, R3 ;  /* 0x00000003000b7213 */ /* 0x000fe20000000000 */
[----:B0-----:R-:W-:-:S02]  /*2940*/  IMAD.MOV.U32 R0, RZ, RZ, R21 ;  /* 0x000000ffff007224 */ /* 0x001fc400078e0015 */
[----:B------:R-:W-:Y:S01]  /*2950*/  IMAD.HI.U32 R23, R15, R9, RZ ;  /* 0x000000090f177227 */ /* 0x000fe200078e00ff */
[----:B------:R-:W-:-:S03]  /*2960*/  ISETP.GT.U32.AND P6, PT, R10, R18, PT ;  /* 0x000000120a00720c */ /* 0x000fc60003fc4070 */
[----:B------:R-:W-:Y:S01]  /*2970*/  @!P3 IMAD.MOV R0, RZ, RZ, -R0 ;  /* 0x000000ffff00b224 */ /* 0x000fe200078e0a00 */
[----:B------:R-:W-:Y:S01]  /*2980*/  ISETP.GT.U32.AND P3, PT, R10, R19, PT ;  /* 0x000000130a00720c */ /* 0x000fe20003f64070 */
[----:B------:R-:W-:-:S03]  /*2990*/  IMAD.HI.U32 R4, R15, R13, RZ ;  /* 0x0000000d0f047227 */ /* 0x000fc600078e00ff */
[----:B------:R0:W-:Y:S01]  /*29a0*/  STL [R1+0x168], R0 ;  /* 0x0001680001007387 */ /* 0x0001e20000100800 */
[----:B------:R-:W-:-:S04]  /*29b0*/  IMAD.HI.U32 R21, R15, R11, RZ ;  /* 0x0000000b0f157227 */ /* 0x000fc800078e00ff */
[----:B------:R-:W-:Y:S02]  /*29c0*/  IMAD.MOV R23, RZ, RZ, -R23 ;  /* 0x000000ffff177224 */ /* 0x000fe400078e0a17 */
[----:B------:R-:W-:Y:S02]  /*29d0*/  IMAD.MOV R4, RZ, RZ, -R4 ;  /* 0x000000ffff047224 */ /* 0x000fe400078e0a04 */
[----:B------:R-:W-:Y:S02]  /*29e0*/  IMAD.MOV R21, RZ, RZ, -R21 ;  /* 0x000000ffff157224 */ /* 0x000fe400078e0a15 */
[----:B------:R-:W-:Y:S01]  /*29f0*/  @!P1 IMAD.IADD R20, R20, 0x1, -R10 ;  /* 0x0000000114149824 */ /* 0x000fe200078e0a0a */
[C---:B------:R-:W-:Y:S01]  /*2a00*/  ISETP.GT.U32.AND P1, PT, R10.reuse, R12, PT ;  /* 0x0000000c0a00720c */ /* 0x040fe20003f24070 */
[C---:B------:R-:W-:Y:S02]  /*2a10*/  IMAD R9, R10.reuse, R23, R9 ;  /* 0x000000170a097224 */ /* 0x040fe400078e0209 */
[----:B------:R-:W-:Y:S01]  /*2a20*/  IMAD R13, R10, R4, R13 ;  /* 0x000000040a0d7224 */ /* 0x000fe200078e020d */
[----:B------:R-:W-:Y:S01]  /*2a30*/  IABS R4, R17 ;  /* 0x0000001100047213 */ /* 0x000fe20000000000 */
[----:B0-----:R-:W-:-:S02]  /*2a40*/  IMAD.MOV.U32 R0, RZ, RZ, R22 ;  /* 0x000000ffff007224 */ /* 0x001fc400078e0016 */
[----:B------:R-:W-:Y:S02]  /*2a50*/  IMAD R11, R10, R21, R11 ;  /* 0x000000150a0b7224 */ /* 0x000fe400078e020b */
[----:B------:R-:W-:Y:S01]  /*2a60*/  @!P6 IMAD.IADD R18, R18, 0x1, -R10 ;  /* 0x000000011212e824 */ /* 0x000fe200078e0a0a */
[C---:B------:R-:W-:Y:S01]  /*2a70*/  ISETP.GT.U32.AND P6, PT, R10.reuse, R9, PT ;  /* 0x000000090a00720c */ /* 0x040fe20003fc4070 */
[----:B------:R-:W-:Y:S01]  /*2a80*/  @!P2 IMAD.MOV R0, RZ, RZ, -R0 ;  /* 0x000000ffff00a224 */ /* 0x000fe200078e0a00 */
[C---:B------:R-:W-:Y:S01]  /*2a90*/  ISETP.GT.U32.AND P2, PT, R10.reuse, R13, PT ;  /* 0x0000000d0a00720c */ /* 0x040fe20003f44070 */
[--C-:B------:R-:W-:Y:S01]  /*2aa0*/  @!P3 IMAD.IADD R19, R19, 0x1, -R10.reuse ;  /* 0x000000011313b824 */ /* 0x100fe200078e0a0a */
[----:B------:R-:W-:Y:S01]  /*2ab0*/  ISETP.GT.U32.AND P3, PT, R10, R11, PT ;  /* 0x0000000b0a00720c */ /* 0x000fe20003f64070 */
[----:B------:R-:W-:Y:S01]  /*2ac0*/  @!P1 IMAD.IADD R12, R12, 0x1, -R10 ;  /* 0x000000010c0c9824 */ /* 0x000fe200078e0a0a */
[----:B------:R0:W-:Y:S01]  /*2ad0*/  STL [R1+0x164], R0 ;  /* 0x0001640001007387 */ /* 0x0001e20000100800 */
[----:B------:R-:W-:Y:S01]  /*2ae0*/  IMAD.MOV.U32 R24, RZ, RZ, R20 ;  /* 0x000000ffff187224 */ /* 0x000fe200078e0014 */
[----:B------:R-:W-:Y:S01]  /*2af0*/  ISETP.GE.AND P1, PT, R6, RZ, PT ;  /* 0x000000ff0600720c */ /* 0x000fe20003f26270 */
[----:B------:R-:W-:-:S04]  /*2b00*/  IMAD.HI.U32 R21, R15, R8, RZ ;  /* 0x000000080f157227 */ /* 0x000fc800078e00ff */
[----:B------:R-:W-:Y:S01]  /*2b10*/  @!P6 IMAD.IADD R9, R9, 0x1, -R10 ;  /* 0x000000010909e824 */ /* 0x000fe200078e0a0a */
[C---:B------:R-:W-:Y:S01]  /*2b20*/  ISETP.GT.U32.AND P6, PT, R10.reuse, R12, PT ;  /* 0x0000000c0a00720c */ /* 0x040fe20003fc4070 */
[----:B------:R-:W-:Y:S02]  /*2b30*/  @!P5 IMAD.MOV R24, RZ, RZ, -R24 ;  /* 0x000000ffff18d224 */ /* 0x000fe400078e0a18 */
[----:B0-----:R-:W-:Y:S02]  /*2b40*/  IMAD.MOV.U32 R0, RZ, RZ, R19 ;  /* 0x000000ffff007224 */ /* 0x001fe400078e0013 */
[----:B------:R-:W-:Y:S01]  /*2b50*/  @!P2 IMAD.IADD R13, R13, 0x1, -R10 ;  /* 0x000000010d0da824 */ /* 0x000fe200078e0a0a */
[----:B------:R-:W-:Y:S01]  /*2b60*/  STL [R1+0x160], R24 ;  /* 0x0001601801007387 */ /* 0x000fe20000100800 */
[----:B------:R-:W-:Y:S01]  /*2b70*/  @!P4 IMAD.MOV R0, RZ, RZ, -R0 ;  /* 0x000000ffff00c224 */ /* 0x000fe200078e0a00 */
[----:B------:R-:W-:Y:S01]  /*2b80*/  ISETP.GE.AND P2, PT, R7, RZ, PT ;  /* 0x000000ff0700720c */ /* 0x000fe20003f46270 */
[----:B------:R-:W-:Y:S01]  /*2b90*/  IMAD.HI.U32 R22, R15, R4, RZ ;  /* 0x000000040f167227 */ /* 0x000fe200078e00ff */
[----:B------:R-:W-:-:S02]  /*2ba0*/  ISETP.GT.U32.AND P4, PT, R10, R9, PT ;  /* 0x000000090a00720c */ /* 0x000fc40003f84070 */
[----:B------:R0:W-:Y:S01]  /*2bb0*/  STL [R1+0x15c], R0 ;  /* 0x00015c0001007387 */ /* 0x0001e20000100800 */
[----:B------:R-:W-:Y:S01]  /*2bc0*/  @!P3 IMAD.IADD R11, R11, 0x1, -R10 ;  /* 0x000000010b0bb824 */ /* 0x000fe200078e0a0a */
[C---:B------:R-:W-:Y:S01]  /*2bd0*/  ISETP.GT.U32.AND P3, PT, R10.reuse, R13, PT ;  /* 0x0000000d0a00720c */ /* 0x040fe20003f64070 */
[----:B------:R-:W-:Y:S02]  /*2be0*/  IMAD.MOV R21, RZ, RZ, -R21 ;  /* 0x000000ffff157224 */ /* 0x000fe400078e0a15 */
[----:B------:R-:W-:Y:S01]  /*2bf0*/  IMAD.MOV R22, RZ, RZ, -R22 ;  /* 0x000000ffff167224 */ /* 0x000fe200078e0a16 */
[C---:B------:R-:W-:Y:S01]  /*2c00*/  ISETP.GT.U32.AND P5, PT, R10.reuse, R11, PT ;  /* 0x0000000b0a00720c */ /* 0x040fe20003fa4070 */
[C---:B------:R-:W-:Y:S02]  /*2c10*/  IMAD R6, R10.reuse, R21, R8 ;  /* 0x000000150a067224 */ /* 0x040fe400078e0208 */
[----:B------:R-:W-:Y:S02]  /*2c20*/  IMAD R4, R10, R22, R4 ;  /* 0x000000160a047224 */ /* 0x000fe400078e0204 */
[----:B0-----:R-:W-:-:S02]  /*2c30*/  IMAD.MOV.U32 R0, RZ, RZ, R18 ;  /* 0x000000ffff007224 */ /* 0x001fc400078e0012 */
[----:B------:R-:W-:Y:S02]  /*2c40*/  VIADD R8, R2, 0x57 ;  /* 0x0000005702087836 */ /* 0x000fe40000000000 */
[----:B------:R-:W-:Y:S01]  /*2c50*/  @!P0 IMAD.MOV R0, RZ, RZ, -R0 ;  /* 0x000000ffff008224 */ /* 0x000fe200078e0a00 */
[----:B------:R-:W-:Y:S01]  /*2c60*/  ISETP.GT.U32.AND P0, PT, R10, R6, PT ;  /* 0x000000060a00720c */ /* 0x000fe20003f04070 */
[----:B------:R-:W-:Y:S01]  /*2c70*/  VIADD R7, R2, 0x56 ;  /* 0x0000005602077836 */ /* 0x000fe20000000000 */
[----:B------:R-:W-:Y:S01]  /*2c80*/  IABS R18, R8 ;  /* 0x0000000800127213 */ /* 0x000fe20000000000 */
[--C-:B------:R-:W-:Y:S01]  /*2c90*/  @!P6 IMAD.IADD R12, R12, 0x1, -R10.reuse ;  /* 0x000000010c0ce824 */ /* 0x100fe200078e0a0a */
[----:B------:R-:W-:Y:S01]  /*2ca0*/  ISETP.GT.U32.AND P6, PT, R10, R4, PT ;  /* 0x000000040a00720c */ /* 0x000fe20003fc4070 */
[--C-:B------:R-:W-:Y:S01]  /*2cb0*/  @!P3 IMAD.IADD R13, R13, 0x1, -R10.reuse ;  /* 0x000000010d0db824 */ /* 0x100fe200078e0a0a */
[----:B------:R-:W-:Y:S01]  /*2cc0*/  IABS R19, R7 ;  /* 0x0000000700137213 */ /* 0x000fe20000000000 */
[----:B------:R-:W-:Y:S01]  /*2cd0*/  @!P5 IMAD.IADD R11, R11, 0x1, -R10 ;  /* 0x000000010b0bd824 */ /* 0x000fe200078e0a0a */
[----:B------:R-:W-:Y:S01]  /*2ce0*/  ISETP.GE.AND P3, PT, R3, RZ, PT ;  /* 0x000000ff0300720c */ /* 0x000fe20003f66270 */
[----:B------:R0:W-:Y:S01]  /*2cf0*/  STL [R1+0x158], R0 ;  /* 0x0001580001007387 */ /* 0x0001e20000100800 */
[----:B------:R-:W-:Y:S01]  /*2d00*/  ISETP.GE.AND P5, PT, R14, RZ, PT ;  /* 0x000000ff0e00720c */ /* 0x000fe20003fa6270 */
[----:B------:R-:W-:-:S02]  /*2d10*/  IMAD.MOV.U32 R3, RZ, RZ, R19 ;  /* 0x000000ffff037224 */ /* 0x000fc400078e0013 */
[----:B------:R-:W-:-:S04]  /*2d20*/  IMAD.HI.U32 R14, R15, R18, RZ ;  /* 0x000000120f0e7227 */ /* 0x000fc800078e00ff */
[----:B------:R-:W-:Y:S02]  /*2d30*/  IMAD.MOV.U32 R20, RZ, RZ, R13 ;  /* 0x000000ffff147224 */ /* 0x000fe400078e000d */
[----:B------:R-:W-:Y:S01]  /*2d40*/  @!P4 IMAD.IADD R9, R9, 0x1, -R10 ;  /* 0x000000010909c824 */ /* 0x000fe200078e0a0a */
[----:B------:R-:W-:Y:S01]  /*2d50*/  ISETP.GE.AND P4, PT, R16, RZ, PT ;  /* 0x000000ff1000720c */ /* 0x000fe20003f86270 */
[----:B0-----:R-:W-:Y:S02]  /*2d60*/  IMAD.MOV.U32 R0, RZ, RZ, R12 ;  /* 0x000000ffff007224 */ /* 0x001fe400078e000c */
[----:B------:R-:W-:Y:S01]  /*2d70*/  @!P0 IMAD.IADD R6, R6, 0x1, -R10 ;  /* 0x0000000106068824 */ /* 0x000fe200078e0a0a */
[----:B------:R-:W-:Y:S01]  /*2d80*/  ISETP.GE.AND P0, PT, R17, RZ, PT ;  /* 0x000000ff1100720c */ /* 0x000fe20003f06270 */
[----:B------:R-:W-:-:S04]  /*2d90*/  IMAD.HI.U32 R16, R15, R3, RZ ;  /* 0x000000030f107227 */ /* 0x000fc800078e00ff */
[----:B------:R-:W-:Y:S02]  /*2da0*/  IMAD.MOV R14, RZ, RZ, -R14 ;  /* 0x000000ffff0e7224 */ /* 0x000fe400078e0a0e */
[----:B------:R-:W-:Y:S01]  /*2db0*/  @!P2 IMAD.MOV R20, RZ, RZ, -R20 ;  /* 0x000000ffff14a224 */ /* 0x000fe200078e0a14 */
[----:B------:R-:W-:Y:S01]  /*2dc0*/  ISETP.GT.U32.AND P2, PT, R10, R6, PT ;  /* 0x000000060a00720c */ /* 0x000fe20003f44070 */
[----:B------:R-:W-:Y:S01]  /*2dd0*/  @!P6 IMAD.IADD R4, R4, 0x1, -R10 ;  /* 0x000000010404e824 */ /* 0x000fe200078e0a0a */
[----:B------:R-:W-:Y:S01]  /*2de0*/  ISETP.GE.AND P6, PT, R8, RZ, PT ;  /* 0x000000ff0800720c */ /* 0x000fe20003fc6270 */
[----:B------:R-:W-:Y:S01]  /*2df0*/  @!P1 IMAD.MOV R0, RZ, RZ, -R0 ;  /* 0x000000ffff009224 */ /* 0x000fe200078e0a00 */
[----:B------:R-:W-:Y:S01]  /*2e00*/  STL [R1+0x154], R20 ;  /* 0x0001541401007387 */ /* 0x000fe20000100800 */
[----:B------:R-:W-:Y:S01]  /*2e10*/  IMAD.MOV R13, RZ, RZ, -R16 ;  /* 0x000000ffff0d7224 */ /* 0x000fe200078e0a10 */
[C---:B------:R-:W-:Y:S01]  /*2e20*/  ISETP.GT.U32.AND P1, PT, R10.reuse, R4, PT ;  /* 0x000000040a00720c */ /* 0x040fe20003f24070 */
[C---:B------:R-:W-:Y:S01]  /*2e30*/  IMAD R8, R10.reuse, R14, R18 ;  /* 0x0000000e0a087224 */ /* 0x040fe200078e0212 */
[----:B------:R0:W-:Y:S01]  /*2e40*/  STL [R1+0x150], R0 ;  /* 0x0001500001007387 */ /* 0x0001e20000100800 */
[----:B------:R-:W-:-:S02]  /*2e50*/  IMAD R3, R10, R13, R3 ;  /* 0x0000000d0a037224 */ /* 0x000fc400078e0203 */
[----:B------:R-:W-:Y:S01]  /*2e60*/  @!P3 IMAD.MOV R11, RZ, RZ, -R11 ;  /* 0x000000ffff0bb224 */ /* 0x000fe200078e0a0b */
[----:B------:R-:W-:Y:S01]  /*2e70*/  ISETP.GT.U32.AND P3, PT, R10, R8, PT ;  /* 0x000000080a00720c */ /* 0x000fe20003f64070 */
[----:B------:R-:W-:Y:S01]  /*2e80*/  @!P2 IMAD.IADD R6, R6, 0x1, -R10 ;  /* 0x000000010606a824 */ /* 0x000fe200078e0a0a */
[----:B------:R-:W-:Y:S01]  /*2e90*/  ISETP.GE.AND P2, PT, R7, RZ, PT ;  /* 0x000000ff0700720c */ /* 0x000fe20003f46270 */
[C---:B------:R-:W-:Y:S01]  /*2ea0*/  VIADD R13, R2.reuse, 0x53 ;  /* 0x00000053020d7836 */ /* 0x040fe20000000000 */
[----:B------:R1:W-:Y:S01]  /*2eb0*/  STL [R1+0x14c], R11 ;  /* 0x00014c0b01007387 */ /* 0x0003e20000100800 */
[C---:B------:R-:W-:Y:S02]  /*2ec0*/  VIADD R12, R2.reuse, 0x51 ;  /* 0x00000051020c7836 */ /* 0x040fe40000000000 */
[----:B0-----:R-:W-:Y:S02]  /*2ed0*/  IMAD.MOV.U32 R0, RZ, RZ, R9 ;  /* 0x000000ffff007224 */ /* 0x001fe400078e0009 */
[----:B------:R-:W-:-:S02]  /*2ee0*/  VIADD R9, R2, 0x54 ;  /* 0x0000005402097836 */ /* 0x000fc40000000000 */
[----:B------:R-:W-:Y:S01]  /*2ef0*/  @!P5 IMAD.MOV R0, RZ, RZ, -R0 ;  /* 0x000000ffff00d224 */ /* 0x000fe200078e0a00 */
[----:B------:R-:W-:Y:S01]  /*2f00*/  ISETP.GT.U32.AND P5, PT, R10, R3, PT ;  /* 0x000000030a00720c */ /* 0x000fe20003fa4070 */
[--C-:B------:R-:W-:Y:S01]  /*2f10*/  @!P3 IMAD.IADD R8, R8, 0x1, -R10.reuse ;  /* 0x000000010808b824 */ /* 0x100fe200078e0a0a */
[----:B------:R-:W-:Y:S01]  /*2f20*/  IABS R7, R9 ;  /* 0x0000000900077213 */ /* 0x000fe20000000000 */
[----:B-1----:R-:W-:Y:S01]  /*2f30*/  VIADD R11, R2, 0x55 ;  /* 0x00000055020b7836 */ /* 0x002fe20000000000 */
[----:B------:R0:W-:Y:S01]  /*2f40*/  STL [R1+0x148], R0 ;  /* 0x0001480001007387 */ /* 0x0001e20000100800 */
[----:B------:R-:W-:Y:S01]  /*2f50*/  @!P1 IMAD.IADD R4, R4, 0x1, -R10 ;  /* 0x0000000104049824 */ /* 0x000fe200078e0a0a */
[----:B------:R-:W-:Y:S01]  /*2f60*/  ISETP.GE.AND P3, PT, R9, RZ, PT ;  /* 0x000000ff0900720c */ /* 0x000fe20003f66270 */
[C---:B------:R-:W-:Y:S01]  /*2f70*/  VIADD R20, R2.reuse, 0x4f ;  /* 0x0000004f02147836 */ /* 0x040fe20000000000 */
[----:B------:R-:W-:Y:S01]  /*2f80*/  IABS R14, R11 ;  /* 0x0000000b000e7213 */ /* 0x000fe20000000000 */
[----:B------:R-:W-:Y:S01]  /*2f90*/  VIADD R16, R2, 0x4e ;  /* 0x0000004e02107836 */ /* 0x000fe20000000000 */
[----:B------:R-:W-:-:S03]  /*2fa0*/  ISETP.GE.AND P1, PT, R11, RZ, PT ;  /* 0x000000ff0b00720c */ /* 0x000fc60003f26270 */
[----:B------:R-:W-:Y:S01]  /*2fb0*/  @!P5 IMAD.IADD R3, R3, 0x1, -R10 ;  /* 0x000000010303d824 */ /* 0x000fe200078e0a0a */
[----:B------:R-:W-:Y:S01]  /*2fc0*/  ISETP.GT.U32.AND P5, PT, R10, R8, PT ;  /* 0x000000080a00720c */ /* 0x000fe20003fa4070 */
[----:B0-----:R-:W-:Y:S02]  /*2fd0*/  IMAD.MOV.U32 R0, RZ, RZ, R6 ;  /* 0x000000ffff007224 */ /* 0x001fe400078e0006 */
[----:B------:R-:W-:-:S04]  /*2fe0*/  IMAD.HI.U32 R9, R15, R14, RZ ;  /* 0x0000000e0f097227 */ /* 0x000fc800078e00ff */
[----:B------:R-:W-:Y:S01]  /*2ff0*/  @!P4 IMAD.MOV R0, RZ, RZ, -R0 ;  /* 0x000000ffff00c224 */ /* 0x000fe200078e0a00 */
[----:B------:R-:W-:Y:S01]  /*3000*/  ISETP.GT.U32.AND P4, PT, R10, R3, PT ;  /* 0x000000030a00720c */ /* 0x000fe20003f84070 */
[----:B------:R-:W-:-:S03]  /*3010*/  IMAD.HI.U32 R6, R15, R7, RZ ;  /* 0x000000070f067227 */ /* 0x000fc600078e00ff */
[----:B------:R0:W-:Y:S01]  /*3020*/  STL [R1+0x144], R0 ;  /* 0x0001440001007387 */ /* 0x0001e20000100800 */
[----:B------:R-:W-:Y:S02]  /*3030*/  @!P5 IMAD.IADD R8, R8, 0x1, -R10 ;  /* 0x000000010808d824 */ /* 0x000fe400078e0a0a */
[----:B------:R-:W-:Y:S02]  /*3040*/  IMAD.MOV R6, RZ, RZ, -R6 ;  /* 0x000000ffff067224 */ /* 0x000fe400078e0a06 */
[----:B------:R-:W-:Y:S02]  /*3050*/  IMAD.MOV.U32 R11, RZ, RZ, R8 ;  /* 0x000000ffff0b7224 */ /* 0x000fe400078e0008 */
[C---:B------:R-:W-:Y:S02]  /*3060*/  IMAD R6, R10.reuse, R6, R7 ;  /* 0x000000060a067224 */ /* 0x040fe400078e0207 */
[----:B------:R-:W-:Y:S02]  /*3070*/  @!P6 IMAD.MOV R11, RZ, RZ, -R11 ;  /* 0x000000ffff0be224 */ /* 0x000fe400078e0a0b */
[----:B0-----:R-:W-:Y:S01]  /*3080*/  IMAD.MOV.U32 R0, RZ, RZ, R4 ;  /* 0x000000ffff007224 */ /* 0x001fe200078e0004 */
[----:B------:R-:W-:Y:S01]  /*3090*/  ISETP.GT.U32.AND P6, PT, R10, R6, PT ;  /* 0x000000060a00720c */ /* 0x000fe20003fc4070 */
[----:B------:R-:W-:-:S02]  /*30a0*/  IMAD.MOV R4, RZ, RZ, -R9 ;  /* 0x000000ffff047224 */ /* 0x000fc400078e0a09 */
[----:B------:R-:W-:Y:S01]  /*30b0*/  @!P0 IMAD.MOV R0, RZ, RZ, -R0 ;  /* 0x000000ffff008224 */ /* 0x000fe200078e0a00 */
[----:B------:R-:W-:Y:S01]  /*30c0*/  ISETP.GE.AND P0, PT, R13, RZ, PT ;  /* 0x000000ff0d00720c */ /* 0x000fe20003f06270 */
[----:B------:R-:W-:Y:S01]  /*30d0*/  IMAD R14, R10, R4, R14 ;  /* 0x000000040a0e7224 */ /* 0x000fe200078e020e */
[----:B------:R-:W-:Y:S01]  /*30e0*/  IABS R13, R13 ;  /* 0x0000000d000d7213 */ /* 0x000fe20000000000 */
[----:B------:R-:W-:Y:S01]  /*30f0*/  @!P4 IMAD.IADD R3, R3, 0x1, -R10 ;  /* 0x000000010303c824 */ /* 0x000fe200078e0a0a */
[----:B------:R0:W-:Y:S01]  /*3100*/  STL [R1+0x140], R0 ;  /* 0x0001400001007387 */ /* 0x0001e20000100800 */
[----:B------:R-:W-:Y:S01]  /*3110*/  VIADD R9, R2, 0x52 ;  /* 0x0000005202097836 */ /* 0x000fe20000000000 */
[----:B------:R-:W-:Y:S01]  /*3120*/  ISETP.GT.U32.AND P5, PT, R10, R14, PT ;  /* 0x0000000e0a00720c */ /* 0x000fe20003fa4070 */
[----:B------:R-:W-:Y:S01]  /*3130*/  IMAD.HI.U32 R7, R15, R13, RZ ;  /* 0x0000000d0f077227 */ /* 0x000fe200078e00ff */
[----:B------:R1:W-:Y:S02]  /*3140*/  STL [R1+0x13c], R11 ;  /* 0x00013c0b01007387 */ /* 0x0003e40000100800 */
[----:B------:R-:W-:Y:S01]  /*3150*/  ISETP.GE.AND P4, PT, R9, RZ, PT ;  /* 0x000000ff0900720c */ /* 0x000fe20003f86270 */
[----:B------:R-:W-:Y:S01]  /*3160*/  VIADD R4, R2, 0x50 ;  /* 0x0000005002047836 */ /* 0x000fe20000000000 */
[----:B------:R-:W-:Y:S01]  /*3170*/  IABS R9, R9 ;  /* 0x0000000900097213 */ /* 0x000fe20000000000 */
[----:B------:R-:W-:-:S02]  /*3180*/  IMAD.MOV R7, RZ, RZ, -R7 ;  /* 0x000000ffff077224 */ /* 0x000fc400078e0a07 */
[----:B0-----:R-:W-:Y:S02]  /*3190*/  IMAD.MOV.U32 R0, RZ, RZ, R3 ;  /* 0x000000ffff007224 */ /* 0x001fe400078e0003 */
[--C-:B------:R-:W-:Y:S01]  /*31a0*/  @!P6 IMAD.IADD R6, R6, 0x1, -R10.reuse ;  /* 0x000000010606e824 */ /* 0x100fe200078e0a0a */
[----:B-1----:R-:W-:Y:S01]  /*31b0*/  IABS R11, R4 ;  /* 0x00000004000b7213 */ /* 0x002fe20000000000 */
[----:B------:R-:W-:Y:S02]  /*31c0*/  @!P5 IMAD.IADD R14, R14, 0x1, -R10 ;  /* 0x000000010e0ed824 */ /* 0x000fe400078e0a0a */
[----:B------:R-:W-:Y:S01]  /*31d0*/  @!P2 IMAD.MOV R0, RZ, RZ, -R0 ;  /* 0x000000ffff00a224 */ /* 0x000fe200078e0a00 */
[----:B------:R-:W-:Y:S01]  /*31e0*/  ISETP.GE.AND P2, PT, R12, RZ, PT ;  /* 0x000000ff0c00720c */ /* 0x000fe20003f46270 */
[C---:B------:R-:W-:Y:S01]  /*31f0*/  IMAD R13, R10.reuse, R7, R13 ;  /* 0x000000070a0d7224 */ /* 0x040fe200078e020d */
[C---:B------:R-:W-:Y:S01]  /*3200*/  ISETP.GT.U32.AND P5, PT, R10.reuse, R14, PT ;  /* 0x0000000e0a00720c */ /* 0x040fe20003fa4070 */
[C---:B------:R-:W-:Y:S01]  /*3210*/  IMAD.HI.U32 R3, R15.reuse, R9, RZ ;  /* 0x000000090f037227 */ /* 0x040fe200078e00ff */
[----:B------:R-:W-:Y:S01]  /*3220*/  IABS R12, R12 ;  /* 0x0000000c000c7213 */ /* 0x000fe20000000000 */
[----:B------:R0:W-:Y:S01]  /*3230*/  STL [R1+0x138], R0 ;  /* 0x0001380001007387 */ /* 0x0001e20000100800 */
[----:B------:R-:W-:Y:S01]  /*3240*/  ISETP.GT.U32.AND P6, PT, R10, R6, PT ;  /* 0x000000060a00720c */ /* 0x000fe20003fc4070 */
[----:B------:R-:W-:-:S04]  /*3250*/  IMAD.HI.U32 R8, R15, R11, RZ ;  /* 0x0000000b0f087227 */ /* 0x000fc800078e00ff */
[----:B------:R-:W-:-:S04]  /*3260*/  IMAD.HI.U32 R7, R15, R12, RZ ;  /* 0x0000000c0f077227 */ /* 0x000fc800078e00ff */
[----:B------:R-:W-:Y:S01]  /*3270*/  @!P5 IMAD.IADD R14, R14, 0x1, -R10 ;  /* 0x000000010e0ed824 */ /* 0x000fe200078e0a0a */
[C---:B------:R-:W-:Y:S01]  /*3280*/  ISETP.GT.U32.AND P5, PT, R10.reuse, R13, PT ;  /* 0x0000000d0a00720c */ /* 0x040fe20003fa4070 */
[----:B------:R-:W-:Y:S02]  /*3290*/  IMAD.MOV R7, RZ, RZ, -R7 ;  /* 0x000000ffff077224 */ /* 0x000fe400078e0a07 */
[----:B------:R-:W-:Y:S02]  /*32a0*/  IMAD.MOV R3, RZ, RZ, -R3 ;  /* 0x000000ffff037224 */ /* 0x000fe400078e0a03 */
[----:B------:R-:W-:Y:S02]  /*32b0*/  IMAD.MOV R8, RZ, RZ, -R8 ;  /* 0x000000ffff087224 */ /* 0x000fe400078e0a08 */
[C---:B------:R-:W-:Y:S02]  /*32c0*/  IMAD R12, R10.reuse, R7, R12 ;  /* 0x000000070a0c7224 */ /* 0x040fe400078e020c */
[C---:B------:R-:W-:Y:S01]  /*32d0*/  IMAD R9, R10.reuse, R3, R9 ;  /* 0x000000030a097224 */ /* 0x040fe200078e0209 */
[----:B------:R-:W-:Y:S01]  /*32e0*/  IABS R3, R20 ;  /* 0x0000001400037213 */ /* 0x000fe20000000000 */
[----:B0-----:R-:W-:Y:S01]  /*32f0*/  IMAD.MOV.U32 R0, RZ, RZ, R14 ;  /* 0x000000ffff007224 */ /* 0x001fe200078e000e */
[----:B------:R-:W-:Y:S01]  /*3300*/  IABS R14, R16 ;  /* 0x00000010000e7213 */ /* 0x000fe20000000000 */
[----:B------:R-:W-:-:S02]  /*3310*/  IMAD R11, R10, R8, R11 ;  /* 0x000000080a0b7224 */ /* 0x000fc400078e020b */
[----:B------:R-:W-:Y:S01]  /*3320*/  @!P6 IMAD.IADD R6, R6, 0x1, -R10 ;  /* 0x000000010606e824 */ /* 0x000fe200078e0a0a */
[C---:B------:R-:W-:Y:S01]  /*3330*/  ISETP.GT.U32.AND P6, PT, R10.reuse, R12, PT ;  /* 0x0000000c0a00720c */ /* 0x040fe20003fc4070 */
[----:B------:R-:W-:Y:S01]  /*3340*/  @!P1 IMAD.MOV R0, RZ, RZ, -R0 ;  /* 0x000000ffff009224 */ /* 0x000fe200078e0a00 */
[C---:B------:R-:W-:Y:S01]  /*3350*/  ISETP.GT.U32.AND P1, PT, R10.reuse, R9, PT ;  /* 0x000000090a00720c */ /* 0x040fe20003f24070 */
[----:B------:R-:W-:Y:S01]  /*3360*/  @!P5 IMAD.IADD R13, R13, 0x1, -R10 ;  /* 0x000000010d0dd824 */ /* 0x000fe200078e0a0a */
[----:B------:R-:W-:Y:S01]  /*3370*/  ISETP.GT.U32.AND P5, PT, R10, R11, PT ;  /* 0x0000000b0a00720c */ /* 0x000fe20003fa4070 */
[----:B------:R-:W-:Y:S01]  /*3380*/  IMAD.HI.U32 R7, R15, R3, RZ ;  /* 0x000000030f077227 */ /* 0x000fe200078e00ff */
[----:B------:R0:W-:Y:S03]  /*3390*/  STL [R1+0x134], R0 ;  /* 0x0001340001007387 */ /* 0x0001e60000100800 */
[----:B------:R-:W-:-:S02]  /*33a0*/  IMAD.MOV R7, RZ, RZ, -R7 ;  /* 0x000000ffff077224 */ /* 0x000fc400078e0a07 */
[----:B------:R-:W-:Y:S02]  /*33b0*/  VIADD R8, R2, 0x4d ;  /* 0x0000004d02087836 */ /* 0x000fe40000000000 */
[--C-:B------:R-:W-:Y:S02]  /*33c0*/  @!P6 IMAD.IADD R12, R12, 0x1, -R10.reuse ;  /* 0x000000010c0ce824 */ /* 0x100fe400078e0a0a */
[--C-:B------:R-:W-:Y:S01]  /*33d0*/  @!P1 IMAD.IADD R9, R9, 0x1, -R10.reuse ;  /* 0x0000000109099824 */ /* 0x100fe200078e0a0a */
[C---:B------:R-:W-:Y:S01]  /*33e0*/  ISETP.GT.U32.AND P1, PT, R10.reuse, R13, PT ;  /* 0x0000000d0a00720c */ /* 0x040fe20003f24070 */
[----:B------:R-:W-:Y:S01]  /*33f0*/  @!P5 IMAD.IADD R11, R11, 0x1, -R10 ;  /* 0x000000010b0bd824 */ /* 0x000fe200078e0a0a */
[C---:B------:R-:W-:Y:S01]  /*3400*/  ISETP.GT.U32.AND P5, PT, R10.reuse, R12, PT ;  /* 0x0000000c0a00720c */ /* 0x040fe20003fa4070 */
[----:B0-----:R-:W-:Y:S01]  /*3410*/  IMAD.MOV.U32 R0, RZ, RZ, R6 ;  /* 0x000000ffff007224 */ /* 0x001fe200078e0006 */
[----:B------:R-:W-:Y:S01]  /*3420*/  ISETP.GT.U32.AND P6, PT, R10, R9, PT ;  /* 0x000000090a00720c */ /* 0x000fe20003fc4070 */
[----:B------:R-:W-:Y:S01]  /*3430*/  IMAD.HI.U32 R6, R15, R14, RZ ;  /* 0x0000000e0f067227 */ /* 0x000fe200078e00ff */
[----:B------:R-:W-:-:S03]  /*3440*/  IABS R19, R8 ;  /* 0x0000000800137213 */ /* 0x000fc60000000000 */
[----:B------:R-:W-:Y:S02]  /*3450*/  IMAD.MOV R6, RZ, RZ, -R6 ;  /* 0x000000ffff067224 */ /* 0x000fe400078e0a06 */
[----:B------:R-:W-:Y:S01]  /*3460*/  @!P3 IMAD.MOV R0, RZ, RZ, -R0 ;  /* 0x000000ffff00b224 */ /* 0x000fe200078e0a00 */
[C---:B------:R-:W-:Y:S01]  /*3470*/  ISETP.GT.U32.AND P3, PT, R10.reuse, R11, PT ;  /* 0x0000000b0a00720c */ /* 0x040fe20003f64070 */
[C---:B------:R-:W-:Y:S02]  /*3480*/  IMAD R3, R10.reuse, R7, R3 ;  /* 0x000000070a037224 */ /* 0x040fe400078e0203 */
[C---:B------:R-:W-:Y:S01]  /*3490*/  IMAD R14, R10.reuse, R6, R14 ;  /* 0x000000060a0e7224 */ /* 0x040fe200078e020e */
[----:B------:R0:W-:Y:S01]  /*34a0*/  STL [R1+0x130], R0 ;  /* 0x0001300001007387 */ /* 0x0001e20000100800 */
[--C-:B------:R-:W-:Y:S01]  /*34b0*/  @!P1 IMAD.IADD R13, R13, 0x1, -R10.reuse ;  /* 0x000000010d0d9824 */ /* 0x100fe200078e0a0a */
[----:B------:R-:W-:Y:S01]  /*34c0*/  ISETP.GT.U32.AND P1, PT, R10, R3, PT ;  /* 0x000000030a00720c */ /* 0x000fe20003f24070 */
[----:B------:R-:W-:Y:S01]  /*34d0*/  @!P5 IMAD.IADD R12, R12, 0x1, -R10 ;  /* 0x000000010c0cd824 */ /* 0x000fe200078e0a0a */
[----:B------:R-:W-:Y:S01]  /*34e0*/  ISETP.GT.U32.AND P5, PT, R10, R14, PT ;  /* 0x0000000e0a00720c */ /* 0x000fe20003fa4070 */
[----:B------:R-:W-:-:S02]  /*34f0*/  VIADD R7, R2, 0x4c ;  /* 0x0000004c02077836 */ /* 0x000fc40000000000 */
[--C-:B------:R-:W-:Y:S01]  /*3500*/  @!P6 IMAD.IADD R9, R9, 0x1, -R10.reuse ;  /* 0x000000010909e824 */ /* 0x100fe200078e0a0a */
[----:B------:R-:W-:Y:S01]  /*3510*/  ISETP.GE.AND P6, PT, R4, RZ, PT ;  /* 0x000000ff0400720c */ /* 0x000fe20003fc6270 */
[----:B------:R-:W-:Y:S01]  /*3520*/  VIADD R4, R2, 0x4b ;  /* 0x0000004b02047836 */ /* 0x000fe20000000000 */
[----:B------:R-:W-:Y:S01]  /*3530*/  IABS R18, R7 ;  /* 0x0000000700127213 */ /* 0x000fe20000000000 */
[----:B------:R-:W-:Y:S01]  /*3540*/  @!P3 IMAD.IADD R11, R11, 0x1, -R10 ;  /* 0x000000010b0bb824 */ /* 0x000fe200078e0a0a */
[----:B------:R-:W-:Y:S01]  /*3550*/  ISETP.GE.AND P3, PT, R20, RZ, PT ;  /* 0x000000ff1400720c */ /* 0x000fe20003f66270 */
[----:B------:R-:W-:Y:S01]  /*3560*/  IMAD.MOV.U32 R21, RZ, RZ, R13 ;  /* 0x000000ffff157224 */ /* 0x000fe200078e000d */
[----:B------:R-:W-:Y:S01]  /*3570*/  IABS R20, R4 ;  /* 0x0000000400147213 */ /* 0x000fe20000000000 */
[----:B0-----:R-:W-:Y:S02]  /*3580*/  IMAD.MOV.U32 R0, RZ, RZ, R9 ;  /* 0x000000ffff007224 */ /* 0x001fe400078e0009 */
[----:B------:R-:W-:-:S04]  /*3590*/  IMAD.HI.U32 R6, R15, R18, RZ ;  /* 0x000000120f067227 */ /* 0x000fc800078e00ff */
[--C-:B------:R-:W-:Y:S01]  /*35a0*/  @!P1 IMAD.IADD R3, R3, 0x1, -R10.reuse ;  /* 0x0000000103039824 */ /* 0x100fe200078e0a0a */
[----:B------:R-:W-:Y:S01]  /*35b0*/  ISETP.GE.AND P1, PT, R16, RZ, PT ;  /* 0x000000ff1000720c */ /* 0x000fe20003f26270 */
[----:B------:R-:W-:Y:S02]  /*35c0*/  @!P5 IMAD.IADD R14, R14, 0x1, -R10 ;  /* 0x000000010e0ed824 */ /* 0x000fe400078e0a0a */
[----:B------:R-:W-:Y:S01]  /*35d0*/  @!P0 IMAD.MOV R21, RZ, RZ, -R21 ;  /* 0x000000ffff158224 */ /* 0x000fe200078e0a15 */
[C---:B------:R-:W-:Y:S01]  /*35e0*/  ISETP.GT.U32.AND P0, PT, R10.reuse, R3, PT ;  /* 0x000000030a00720c */ /* 0x040fe20003f04070 */
[----:B------:R-:W-:Y:S01]  /*35f0*/  IMAD.MOV.U32 R16, RZ, RZ, R20 ;  /* 0x000000ffff107224 */ /* 0x000fe200078e0014 */
[----:B------:R-:W-:Y:S01]  /*3600*/  ISETP.GT.U32.AND P5, PT, R10, R14, PT ;  /* 0x0000000e0a00720c */ /* 0x000fe20003fa4070 */
[----:B------:R-:W-:Y:S01]  /*3610*/  @!P4 IMAD.MOV R0, RZ, RZ, -R0 ;  /* 0x000000ffff00c224 */ /* 0x000fe200078e0a00 */
[----:B------:R-:W-:Y:S01]  /*3620*/  STL [R1+0x12c], R21 ;  /* 0x00012c1501007387 */ /* 0x000fe20000100800 */
[----:B------:R-:W-:-:S02]  /*3630*/  IMAD.MOV R6, RZ, RZ, -R6 ;  /* 0x000000ffff067224 */ /* 0x000fc400078e0a06 */
[C---:B------:R-:W-:Y:S01]  /*3640*/  IMAD.HI.U32 R13, R15.reuse, R16, RZ ;  /* 0x000000100f0d7227 */ /* 0x040fe200078e00ff */
[----:B------:R0:W-:Y:S03]  /*3650*/  STL [R1+0x128], R0 ;  /* 0x0001280001007387 */ /* 0x0001e60000100800 */
[----:B------:R-:W-:Y:S02]  /*3660*/  IMAD R18, R10, R6, R18 ;  /* 0x000000060a127224 */ /* 0x000fe400078e0212 */
[----:B------:R-:W-:Y:S02]  /*3670*/  IMAD.MOV R9, RZ, RZ, -R13 ;  /* 0x000000ffff097224 */ /* 0x000fe400078e0a0d */
[----:B------:R-:W-:-:S04]  /*3680*/  IMAD.HI.U32 R17, R15, R19, RZ ;  /* 0x000000130f117227 */ /* 0x000fc800078e00ff */
[----:B0-----:R-:W-:Y:S02]  /*3690*/  IMAD.MOV.U32 R0, RZ, RZ, R11 ;  /* 0x000000ffff007224 */ /* 0x001fe400078e000b */
[C---:B------:R-:W-:Y:S02]  /*36a0*/  IMAD R16, R10.reuse, R9, R16 ;  /* 0x000000090a107224 */ /* 0x040fe400078e0210 */
[----:B------:R-:W-:Y:S01]  /*36b0*/  @!P6 IMAD.MOV R0, RZ, RZ, -R0 ;  /* 0x000000ffff00e224 */ /* 0x000fe200078e0a00 */
[----:B------:R-:W-:Y:S01]  /*36c0*/  ISETP.GT.U32.AND P6, PT, R10, R18, PT ;  /* 0x000000120a00720c */ /* 0x000fe20003fc4070 */
[----:B------:R-:W-:Y:S02]  /*36d0*/  IMAD.MOV R17, RZ, RZ, -R17 ;  /* 0x000000ffff117224 */ /* 0x000fe400078e0a11 */
[----:B------:R-:W-:Y:S01]  /*36e0*/  @!P5 IMAD.IADD R14, R14, 0x1, -R10 ;  /* 0x000000010e0ed824 */ /* 0x000fe200078e0a0a */
[C---:B------:R-:W-:Y:S01]  /*36f0*/  ISETP.GT.U32.AND P5, PT, R10.reuse, R16, PT ;  /* 0x000000100a00720c */ /* 0x040fe20003fa4070 */
[----:B------:R-:W-:-:S02]  /*3700*/  IMAD R19, R10, R17, R19 ;  /* 0x000000110a137224 */ /* 0x000fc400078e0213 */
[----:B------:R-:W-:Y:S01]  /*3710*/  @!P2 IMAD.MOV R12, RZ, RZ, -R12 ;  /* 0x000000ffff0ca224 */ /* 0x000fe200078e0a0c */
[----:B------:R-:W-:Y:S01]  /*3720*/  ISETP.GE.AND P2, PT, R8, RZ, PT ;  /* 0x000000ff0800720c */ /* 0x000fe20003f46270 */
[--C-:B------:R-:W-:Y:S01]  /*3730*/  @!P0 IMAD.IADD R3, R3, 0x1, -R10.reuse ;  /* 0x0000000103038824 */ /* 0x100fe200078e0a0a */
[----:B------:R-:W-:Y:S01]  /*3740*/  ISETP.GT.U32.AND P4, PT, R10, R19, PT ;  /* 0x000000130a00720c */ /* 0x000fe20003f84070 */
[----:B------:R-:W-:Y:S01]  /*3750*/  VIADD R6, R2, 0x4a ;  /* 0x0000004a02067836 */ /* 0x000fe20000000000 */
[----:B------:R-:W-:Y:S01]  /*3760*/  STL [R1+0x124], R12 ;  /* 0x0001240c01007387 */ /* 0x000fe20000100800 */
[--C-:B------:R-:W-:Y:S01]  /*3770*/  @!P6 IMAD.IADD R18, R18, 0x1, -R10.reuse ;  /* 0x000000011212e824 */ /* 0x100fe200078e0a0a */
[----:B------:R-:W-:Y:S01]  /*3780*/  ISETP.GE.AND P0, PT, R7, RZ, PT ;  /* 0x000000ff0700720c */ /* 0x000fe20003f06270 */
[----:B------:R-:W-:Y:S01]  /*3790*/  VIADD R7, R2, 0x49 ;  /* 0x0000004902077836 */ /* 0x000fe20000000000 */
[----:B------:R0:W-:Y:S01]  /*37a0*/  STL [R1+0x120], R0 ;  /* 0x0001200001007387 */ /* 0x0001e20000100800 */
[----:B------:R-:W-:Y:S01]  /*37b0*/  @!P5 IMAD.IADD R16, R16, 0x1, -R10 ;  /* 0x000000011010d824 */ /* 0x000fe200078e0a0a */
[----:B------:R-:W-:Y:S01]  /*37c0*/  IABS R13, R6 ;  /* 0x00000006000d7213 */ /* 0x000fe20000000000 */
[----:B------:R-:W-:Y:S01]  /*37d0*/  VIADD R8, R2, 0x48 ;  /* 0x0000004802087836 */ /* 0x000fe20000000000 */
[----:B------:R-:W-:Y:S01]  /*37e0*/  IABS R9, R7 ;  /* 0x0000000700097213 */ /* 0x000fe20000000000 */
[----:B------:R-:W-:Y:S01]  /*37f0*/  IMAD.MOV.U32 R21, RZ, RZ, R14 ;  /* 0x000000ffff157224 */ /* 0x000fe200078e000e */
[----:B------:R-:W-:Y:S01]  /*3800*/  ISETP.GT.U32.AND P5, PT, R10, R16, PT ;  /* 0x000000100a00720c */ /* 0x000fe20003fa4070 */
[----:B------:R-:W-:Y:S01]  /*3810*/  @!P4 IMAD.IADD R19, R19, 0x1, -R10 ;  /* 0x000000011313c824 */ /* 0x000fe200078e0a0a */
[----:B------:R-:W-:Y:S01]  /*3820*/  ISETP.GE.AND P4, PT, R4, RZ, PT ;  /* 0x000000ff0400720c */ /* 0x000fe20003f86270 */
[----:B------:R-:W-:Y:S01]  /*3830*/  IMAD.HI.U32 R11, R15, R9, RZ ;  /* 0x000000090f0b7227 */ /* 0x000fe200078e00ff */
[----:B------:R-:W-:-:S02]  /*3840*/  IABS R17, R8 ;  /* 0x0000000800117213 */ /* 0x000fc40000000000 */
[C---:B------:R-:W-:Y:S01]  /*3850*/  ISETP.GT.U32.AND P6, PT, R10.reuse, R19, PT ;  /* 0x000000130a00720c */ /* 0x040fe20003fc4070 */
[----:B0-----:R-:W-:Y:S02]  /*3860*/  IMAD.MOV.U32 R0, RZ, RZ, R3 ;  /* 0x000000ffff007224 */ /* 0x001fe400078e0003 */
[----:B------:R-:W-:Y:S02]  /*3870*/  IMAD.MOV R11, RZ, RZ, -R11 ;  /* 0x000000ffff0b7224 */ /* 0x000fe400078e0a0b */
[----:B------:R-:W-:Y:S01]  /*3880*/  @!P3 IMAD.MOV R0, RZ, RZ, -R0 ;  /* 0x000000ffff00b224 */ /* 0x000fe200078e0a00 */
[----:B------:R-:W-:Y:S01]  /*3890*/  ISETP.GT.U32.AND P3, PT, R10, R18, PT ;  /* 0x000000120a00720c */ /* 0x000fe20003f64070 */
[----:B------:R-:W-:-:S03]  /*38a0*/  IMAD.HI.U32 R4, R15, R13, RZ ;  /* 0x0000000d0f047227 */ /* 0x000fc600078e00ff */
[----:B------:R0:W-:Y:S01]  /*38b0*/  STL [R1+0x11c], R0 ;  /* 0x00011c0001007387 */ /* 0x0001e20000100800 */
[----:B------:R-:W-:Y:S02]  /*38c0*/  IMAD.MOV R4, RZ, RZ, -R4 ;  /* 0x000000ffff047224 */ /* 0x000fe400078e0a04 */
[--C-:B------:R-:W-:Y:S02]  /*38d0*/  @!P5 IMAD.IADD R16, R16, 0x1, -R10.reuse ;  /* 0x000000011010d824 */ /* 0x100fe400078e0a0a */
[----:B------:R-:W-:Y:S02]  /*38e0*/  IMAD R13, R10, R4, R13 ;  /* 0x000000040a0d7224 */ /* 0x000fe400078e020d */
[--C-:B------:R-:W-:Y:S02]  /*38f0*/  @!P6 IMAD.IADD R19, R19, 0x1, -R10.reuse ;  /* 0x000000011313e824 */ /* 0x100fe400078e0a0a */
[----:B------:R-:W-:Y:S01]  /*3900*/  @!P3 IMAD.IADD R18, R18, 0x1, -R10 ;  /* 0x000000011212b824 */ /* 0x000fe200078e0a0a */
[----:B------:R-:W-:Y:S01]  /*3910*/  ISETP.GE.AND P3, PT, R6, RZ, PT ;  /* 0x000000ff0600720c */ /* 0x000fe20003f66270 */
[C---:B------:R-:W-:Y:S01]  /*3920*/  IMAD R6, R10.reuse, R11, R9 ;  /* 0x0000000b0a067224 */ /* 0x040fe200078e0209 */
[----:B------:R-:W-:Y:S01]  /*3930*/  ISETP.GT.U32.AND P6, PT, R10, R13, PT ;  /* 0x0000000d0a00720c */ /* 0x000fe20003fc4070 */
[----:B------:R-:W-:-:S02]  /*3940*/  VIADD R11, R2, 0x46 ;  /* 0x00000046020b7836 */ /* 0x000fc40000000000 */
[----:B0-----:R-:W-:Y:S01]  /*3950*/  IMAD.MOV.U32 R0, RZ, RZ, R19 ;  /* 0x000000ffff007224 */ /* 0x001fe200078e0013 */
[----:B------:R-:W-:Y:S01]  /*3960*/  ISETP.GT.U32.AND P5, PT, R10, R6, PT ;  /* 0x000000060a00720c */ /* 0x000fe20003fa4070 */
[----:B------:R-:W-:Y:S01]  /*3970*/  VIADD R3, R2, 0x47 ;  /* 0x0000004702037836 */ /* 0x000fe20000000000 */
[----:B------:R-:W-:Y:S01]  /*3980*/  IABS R12, R11 ;  /* 0x0000000b000c7213 */ /* 0x000fe20000000000 */
[----:B------:R-:W-:Y:S02]  /*3990*/  @!P1 IMAD.MOV R21, RZ, RZ, -R21 ;  /* 0x000000ffff159224 */ /* 0x000fe400078e0a15 */
[----:B------:R-:W-:Y:S01]  /*39a0*/  IMAD.HI.U32 R20, R15, R17, RZ ;  /* 0x000000110f147227 */ /* 0x000fe200078e00ff */
[----:B------:R-:W-:Y:S02]  /*39b0*/  IABS R4, R3 ;  /* 0x0000000300047213 */ /* 0x000fe40000000000 */
[----:B------:R-:W-:Y:S01]  /*39c0*/  STL [R1+0x118], R21 ;  /* 0x0001181501007387 */ /* 0x000fe20000100800 */
[----:B------:R-:W-:Y:S01]  /*39d0*/  @!P6 IMAD.IADD R13, R13, 0x1, -R10 ;  /* 0x000000010d0de824 */ /* 0x000fe200078e0a0a */
[----:B------:R-:W-:Y:S01]  /*39e0*/  ISETP.GE.AND P6, PT, R7, RZ, PT ;  /* 0x000000ff0700720c */ /* 0x000fe20003fc6270 */
[----:B------:R-:W-:-:S03]  /*39f0*/  IMAD.HI.U32 R14, R15, R12, RZ ;  /* 0x0000000c0f0e7227 */ /* 0x000fc600078e00ff */
[----:B------:R-:W-:Y:S01]  /*3a00*/  ISETP.GT.U32.AND P1, PT, R10, R13, PT ;  /* 0x0000000d0a00720c */ /* 0x000fe20003f24070 */
[----:B------:R-:W-:Y:S02]  /*3a10*/  @!P5 IMAD.IADD R6, R6, 0x1, -R10 ;  /* 0x000000010606d824 */ /* 0x000fe400078e0a0a */
[----:B------:R-:W-:Y:S02]  /*3a20*/  IMAD.MOV R14, RZ, RZ, -R14 ;  /* 0x000000ffff0e7224 */ /* 0x000fe400078e0a0e */
[----:B------:R-:W-:Y:S01]  /*3a30*/  @!P2 IMAD.MOV R0, RZ, RZ, -R0 ;  /* 0x000000ffff00a224 */ /* 0x000fe200078e0a00 */
[C---:B------:R-:W-:Y:S01]  /*3a40*/  ISETP.GT.U32.AND P5, PT, R10.reuse, R6, PT ;  /* 0x000000060a00720c */ /* 0x040fe20003fa4070 */
[----:B------:R-:W-:Y:S02]  /*3a50*/  IMAD.MOV R20, RZ, RZ, -R20 ;  /* 0x000000ffff147224 */ /* 0x000fe400078e0a14 */
[C---:B------:R-:W-:Y:S01]  /*3a60*/  IMAD R12, R10.reuse, R14, R12 ;  /* 0x0000000e0a0c7224 */ /* 0x040fe200078e020c */
[----:B------:R0:W-:Y:S01]  /*3a70*/  STL [R1+0x114], R0 ;  /* 0x0001140001007387 */ /* 0x0001e20000100800 */
[----:B------:R-:W-:-:S02]  /*3a80*/  IMAD R17, R10, R20, R17 ;  /* 0x000000140a117224 */ /* 0x000fc400078e0211 */
[----:B------:R-:W-:-:S03]  /*3a90*/  IMAD.HI.U32 R9, R15, R4, RZ ;  /* 0x000000040f097227 */ /* 0x000fc600078e00ff */
[----:B------:R-:W-:Y:S01]  /*3aa0*/  ISETP.GT.U32.AND P2, PT, R10, R17, PT ;  /* 0x000000110a00720c */ /* 0x000fe20003f44070 */
[----:B------:R-:W-:Y:S01]  /*3ab0*/  @!P0 IMAD.MOV R18, RZ, RZ, -R18 ;  /* 0x000000ffff128224 */ /* 0x000fe200078e0a12 */
[----:B------:R-:W-:Y:S01]  /*3ac0*/  ISETP.GE.AND P0, PT, R8, RZ, PT ;  /* 0x000000ff0800720c */ /* 0x000fe20003f06270 */
[----:B------:R-:W-:Y:S01]  /*3ad0*/  @!P5 IMAD.IADD R6, R6, 0x1, -R10 ;  /* 0x000000010606d824 */ /* 0x000fe200078e0a0a */
[C---:B------:R-:W-:Y:S01]  /*3ae0*/  ISETP.GT.U32.AND P5, PT, R10.reuse, R12, PT ;  /* 0x0000000c0a00720c */ /* 0x040fe20003fa4070 */
[----:B0-----:R-:W-:Y:S01]  /*3af0*/  IMAD.MOV.U32 R0, RZ, RZ, R16 ;  /* 0x000000ffff007224 */ /* 0x001fe200078e0010 */
[----:B------:R-:W-:Y:S01]  /*3b00*/  STL [R1+0x110], R18 ;  /* 0x0001101201007387 */ /* 0x000fe20000100800 */
[----:B------:R-:W-:Y:S02]  /*3b10*/  IMAD.MOV R9, RZ, RZ, -R9 ;  /* 0x000000ffff097224 */ /* 0x000fe400078e0a09 */
[----:B------:R-:W-:Y:S02]  /*3b20*/  @!P4 IMAD.MOV R0, RZ, RZ, -R0 ;  /* 0x000000ffff00c224 */ /* 0x000fe400078e0a00 */
[----:B------:R-:W-:Y:S01]  /*3b30*/  @!P1 IMAD.IADD R13, R13, 0x1, -R10 ;  /* 0x000000010d0d9824 */ /* 0x000fe200078e0a0a */
[----:B------:R-:W-:Y:S01]  /*3b40*/  ISETP.GE.AND P1, PT, R3, RZ, PT ;  /* 0x000000ff0300720c */ /* 0x000fe20003f26270 */
[----:B------:R-:W-:Y:S01]  /*3b50*/  IMAD R4, R10, R9, R4 ;  /* 0x000000090a047224 */ /* 0x000fe200078e0204 */
[----:B------:R0:W-:Y:S01]  /*3b60*/  STL [R1+0x10c], R0 ;  /* 0x00010c0001007387 */ /* 0x0001e20000100800 */
[----:B------:R-:W-:-:S02]  /*3b70*/  VIADD R3, R2, 0x44 ;  /* 0x0000004402037836 */ /* 0x000fc40000000000 */
[----:B------:R-:W-:Y:S01]  /*3b80*/  VIADD R7, R2, 0x45 ;  /* 0x0000004502077836 */ /* 0x000fe20000000000 */
[----:B------:R-:W-:Y:S01]  /*3b90*/  ISETP.GT.U32.AND P4, PT, R10, R4, PT ;  /* 0x000000040a00720c */ /* 0x000fe20003f84070 */
[--C-:B------:R-:W-:Y:S01]  /*3ba0*/  @!P5 IMAD.IADD R12, R12, 0x1, -R10.reuse ;  /* 0x000000010c0cd824 */ /* 0x100fe200078e0a0a */
[----:B------:R-:W-:Y:S01]  /*3bb0*/  IABS R14, R3 ;  /* 0x00000003000e7213 */ /* 0x000fe20000000000 */
[----:B------:R-:W-:Y:S01]  /*3bc0*/  @!P2 IMAD.IADD R17, R17, 0x1, -R10 ;  /* 0x000000011111a824 */ /* 0x000fe200078e0a0a */
[----:B------:R-:W-:Y:S01]  /*3bd0*/  IABS R9, R7 ;  /* 0x0000000700097213 */ /* 0x000fe20000000000 */
[----:B------:R-:W-:Y:S01]  /*3be0*/  VIADD R20, R2, 0x32 ;  /* 0x0000003202147836 */ /* 0x000fe20000000000 */
[----:B------:R-:W-:Y:S01]  /*3bf0*/  ISETP.GT.U32.AND P5, PT, R10, R12, PT ;  /* 0x0000000c0a00720c */ /* 0x000fe20003fa4070 */
[----:B0-----:R-:W-:Y:S01]  /*3c00*/  IMAD.MOV.U32 R0, RZ, RZ, R13 ;  /* 0x000000ffff007224 */ /* 0x001fe200078e000d */
[----:B------:R-:W-:Y:S01]  /*3c10*/  ISETP.GE.AND P2, PT, R11, RZ, PT ;  /* 0x000000ff0b00720c */ /* 0x000fe20003f46270 */
[----:B------:R-:W-:-:S04]  /*3c20*/  IMAD.HI.U32 R8, R15, R9, RZ ;  /* 0x000000090f087227 */ /* 0x000fc800078e00ff */
[----:B------:R-:W-:Y:S01]  /*3c30*/  @!P3 IMAD.MOV R0, RZ, RZ, -R0 ;  /* 0x000000ffff00b224 */ /* 0x000fe200078e0a00 */
[----:B------:R-:W-:Y:S01]  /*3c40*/  ISETP.GT.U32.AND P3, PT, R10, R17, PT ;  /* 0x000000110a00720c */ /* 0x000fe20003f64070 */
[----:B------:R-:W-:Y:S02]  /*3c50*/  @!P4 IMAD.IADD R4, R4, 0x1, -R10 ;  /* 0x000000010404c824 */ /* 0x000fe400078e0a0a */
[----:B------:R-:W-:Y:S01]  /*3c60*/  IMAD.MOV R8, RZ, RZ, -R8 ;  /* 0x000000ffff087224 */ /* 0x000fe200078e0a08 */
[----:B------:R0:W-:Y:S01]  /*3c70*/  STL [R1+0x108], R0 ;  /* 0x0001080001007387 */ /* 0x0001e20000100800 */
[----:B------:R-:W-:Y:S01]  /*3c80*/  VIADD R11, R2, 0x43 ;  /* 0x00000043020b7836 */ /* 0x000fe20000000000 */
[C---:B------:R-:W-:Y:S01]  /*3c90*/  ISETP.GT.U32.AND P4, PT, R10.reuse, R4, PT ;  /* 0x000000040a00720c */ /* 0x040fe20003f84070 */
[----:B------:R-:W-:Y:S02]  /*3ca0*/  IMAD R9, R10, R8, R9 ;  /* 0x000000080a097224 */ /* 0x000fe400078e0209 */
[----:B------:R-:W-:Y:S01]  /*3cb0*/  @!P5 IMAD.IADD R12, R12, 0x1, -R10 ;  /* 0x000000010c0cd824 */ /* 0x000fe200078e0a0a */
[----:B------:R-:W-:Y:S01]  /*3cc0*/  IABS R13, R11 ;  /* 0x0000000b000d7213 */ /* 0x000fe20000000000 */
[----:B------:R-:W-:-:S02]  /*3cd0*/  VIADD R21, R2, 0x31 ;  /* 0x0000003102157836 */ /* 0x000fc40000000000 */
[----:B------:R-:W-:Y:S01]  /*3ce0*/  @!P3 IMAD.IADD R17, R17, 0x1, -R10 ;  /* 0x000000011111b824 */ /* 0x000fe200078e0a0a */
[----:B------:R-:W-:Y:S01]  /*3cf0*/  ISETP.GT.U32.AND P3, PT, R10, R9, PT ;  /* 0x000000090a00720c */ /* 0x000fe20003f64070 */
[----:B0-----:R-:W-:Y:S02]  /*3d00*/  IMAD.MOV.U32 R0, RZ, RZ, R6 ;  /* 0x000000ffff007224 */ /* 0x001fe400078e0006 */
[----:B------:R-:W-:-:S04]  /*3d10*/  IMAD.HI.U32 R6, R15, R14, RZ ;  /* 0x0000000e0f067227 */ /* 0x000fc800078e00ff */
[----:B------:R-:W-:Y:S02]  /*3d20*/  IMAD.MOV R6, RZ, RZ, -R6 ;  /* 0x000000ffff067224 */ /* 0x000fe400078e0a06 */
[----:B------:R-:W-:Y:S01]  /*3d30*/  @!P6 IMAD.MOV R0, RZ, RZ, -R0 ;  /* 0x000000ffff00e224 */ /* 0x000fe200078e0a00 */
[----:B------:R-:W-:Y:S01]  /*3d40*/  ISETP.GE.AND P6, PT, R7, RZ, PT ;  /* 0x000000ff0700720c */ /* 0x000fe20003fc6270 */
[----:B------:R-:W-:Y:S02]  /*3d50*/  IMAD R14, R10, R6, R14 ;  /* 0x000000060a0e7224 */ /* 0x000fe400078e020e */
[----:B------:R-:W-:Y:S01]  /*3d60*/  VIADD R6, R2, 0x42 ;  /* 0x0000004202067836 */ /* 0x000fe20000000000 */
[----:B------:R0:W-:Y:S01]  /*3d70*/  STL [R1+0x104], R0 ;  /* 0x0001040001007387 */ /* 0x0001e20000100800 */
[----:B------:R-:W-:Y:S01]  /*3d80*/  IMAD.HI.U32 R16, R15, R13, RZ ;  /* 0x0000000d0f107227 */ /* 0x000fe200078e00ff */
[----:B------:R-:W-:-:S03]  /*3d90*/  ISETP.GT.U32.AND P5, PT, R10, R14, PT ;  /* 0x0000000e0a00720c */ /* 0x000fc60003fa4070 */
[----:B------:R-:W-:Y:S01]  /*3da0*/  @!P4 IMAD.IADD R4, R4, 0x1, -R10 ;  /* 0x000000010404c824 */ /* 0x000fe200078e0a0a */
[----:B------:R-:W-:Y:S01]  /*3db0*/  ISETP.GE.AND P4, PT, R3, RZ, PT ;  /* 0x000000ff0300720c */ /* 0x000fe20003f86270 */
[----:B------:R-:W-:Y:S01]  /*3dc0*/  IMAD.MOV R16, RZ, RZ, -R16 ;  /* 0x000000ffff107224 */ /* 0x000fe200078e0a10 */
[----:B------:R-:W-:Y:S01]  /*3dd0*/  IABS R3, R6 ;  /* 0x0000000600037213 */ /* 0x000fe20000000000 */
[----:B------:R-:W-:Y:S01]  /*3de0*/  @!P3 IMAD.IADD R9, R9, 0x1, -R10 ;  /* 0x000000010909b824 */ /* 0x000fe200078e0a0a */
[----:B------:R-:W-:Y:S01]  /*3df0*/  ISETP.GE.AND P3, PT, R11, RZ, PT ;  /* 0x000000ff0b00720c */ /* 0x000fe20003f66270 */
[----:B0-----:R-:W-:Y:S02]  /*3e00*/  IMAD.MOV.U32 R0, RZ, RZ, R17 ;  /* 0x000000ffff007224 */ /* 0x001fe400078e0011 */
[C---:B------:R-:W-:Y:S02]  /*3e10*/  IMAD R13, R10.reuse, R16, R13 ;  /* 0x000000100a0d7224 */ /* 0x040fe400078e020d */
[----:B------:R-:W-:Y:S01]  /*3e20*/  @!P0 IMAD.MOV R0, RZ, RZ, -R0 ;  /* 0x000000ffff008224 */ /* 0x000fe200078e0a00 */
[----:B------:R-:W-:Y:S01]  /*3e30*/  ISETP.GT.U32.AND P0, PT, R10, R9, PT ;  /* 0x000000090a00720c */ /* 0x000fe20003f04070 */
[----:B------:R-:W-:-:S02]  /*3e40*/  @!P5 IMAD.IADD R14, R14, 0x1, -R10 ;  /* 0x000000010e0ed824 */ /* 0x000fc400078e0a0a */
[----:B------:R-:W-:Y:S01]  /*3e50*/  IMAD.MOV.U32 R17, RZ, RZ, R4 ;  /* 0x000000ffff117224 */ /* 0x000fe200078e0004 */
[----:B------:R0:W-:Y:S01]  /*3e60*/  STL [R1+0x100], R0 ;  /* 0x0001000001007387 */ /* 0x0001e20000100800 */
[----:B------:R-:W-:Y:S01]  /*3e70*/  IMAD.HI.U32 R11, R15, R3, RZ ;  /* 0x000000030f0b7227 */ /* 0x000fe200078e00ff */
[----:B------:R-:W-:-:S03]  /*3e80*/  ISETP.GT.U32.AND P5, PT, R10, R14, PT ;  /* 0x0000000e0a00720c */ /* 0x000fc60003fa4070 */
[----:B------:R-:W-:Y:S02]  /*3e90*/  VIADD R7, R2, 0x41 ;  /* 0x0000004102077836 */ /* 0x000fe40000000000 */
[----:B------:R-:W-:Y:S01]  /*3ea0*/  @!P1 IMAD.MOV R17, RZ, RZ, -R17 ;  /* 0x000000ffff119224 */ /* 0x000fe200078e0a11 */
[----:B------:R-:W-:Y:S01]  /*3eb0*/  ISETP.GT.U32.AND P1, PT, R10, R13, PT ;  /* 0x0000000d0a00720c */ /* 0x000fe20003f24070 */
[----:B------:R-:W-:Y:S01]  /*3ec0*/  @!P0 IMAD.IADD R9, R9, 0x1, -R10 ;  /* 0x0000000109098824 */ /* 0x000fe200078e0a0a */
[----:B------:R-:W-:Y:S01]  /*3ed0*/  IABS R8, R7 ;  /* 0x0000000700087213 */ /* 0x000fe20000000000 */
[----:B0-----:R-:W-:Y:S01]  /*3ee0*/  IMAD.MOV.U32 R0, RZ, RZ, R12 ;  /* 0x000000ffff007224 */ /* 0x001fe200078e000c */
[----:B------:R-:W-:Y:S01]  /*3ef0*/  STL [R1+0xfc], R17 ;  /* 0x0000fc1101007387 */ /* 0x000fe20000100800 */
[----:B------:R-:W-:Y:S01]  /*3f00*/  IMAD.MOV.U32 R16, RZ, RZ, R9 ;  /* 0x000000ffff107224 */ /* 0x000fe200078e0009 */
[----:B------:R-:W-:Y:S01]  /*3f10*/  ISETP.GE.AND P0, PT, R7, RZ, PT ;  /* 0x000000ff0700720c */ /* 0x000fe20003f06270 */
[----:B------:R-:W-:Y:S01]  /*3f20*/  @!P2 IMAD.MOV R0, RZ, RZ, -R0 ;  /* 0x000000ffff00a224 */ /* 0x000fe200078e0a00 */
[----:B------:R-:W-:Y:S01]  /*3f30*/  ISETP.GE.AND P2, PT, R6, RZ, PT ;  /* 0x000000ff0600720c */ /* 0x000fe20003f46270 */
[----:B------:R-:W-:-:S02]  /*3f40*/  IMAD.MOV R6, RZ, RZ, -R11 ;  /* 0x000000ffff067224 */ /* 0x000fc400078e0a0b */
[----:B------:R-:W-:Y:S01]  /*3f50*/  IMAD.HI.U32 R4, R15, R8, RZ ;  /* 0x000000080f047227 */ /* 0x000fe200078e00ff */
[----:B------:R0:W-:Y:S03]  /*3f60*/  STL [R1+0xf8], R0 ;  /* 0x0000f80001007387 */ /* 0x0001e60000100800 */
[----:B------:R-:W-:Y:S02]  /*3f70*/  IMAD R3, R10, R6, R3 ;  /* 0x000000060a037224 */ /* 0x000fe400078e0203 */
[----:B------:R-:W-:Y:S02]  /*3f80*/  @!P5 IMAD.IADD R14, R14, 0x1, -R10 ;  /* 0x000000010e0ed824 */ /* 0x000fe400078e0a0a */
[----:B------:R-:W-:Y:S01]  /*3f90*/  IMAD.MOV R4, RZ, RZ, -R4 ;  /* 0x000000ffff047224 */ /* 0x000fe200078e0a04 */
[----:B------:R-:W-:Y:S01]  /*3fa0*/  ISETP.GT.U32.AND P5, PT, R10, R3, PT ;  /* 0x000000030a00720c */ /* 0x000fe20003fa4070 */
[----:B------:R-:W-:-:S02]  /*3fb0*/  @!P1 IMAD.IADD R13, R13, 0x1, -R10 ;  /* 0x000000010d0d9824 */ /* 0x000fc400078e0a0a */
[C---:B------:R-:W-:Y:S02]  /*3fc0*/  IMAD R8, R10.reuse, R4, R8 ;  /* 0x000000040a087224 */ /* 0x040fe400078e0208 */
[----:B------:R-:W-:Y:S01]  /*3fd0*/  @!P6 IMAD.MOV R16, RZ, RZ, -R16 ;  /* 0x000000ffff10e224 */ /* 0x000fe200078e0a10 */
[----:B------:R-:W-:Y:S01]  /*3fe0*/  ISETP.GT.U32.AND P1, PT, R10, R13, PT ;  /* 0x0000000d0a00720c */ /* 0x000fe20003f24070 */
[----:B------:R-:W-:Y:S01]  /*3ff0*/  VIADD R6, R2, 0x3f ;  /* 0x0000003f02067836 */ /* 0x000fe20000000000 */
[----:B------:R-:W-:Y:S01]  /*4000*/  ISETP.GT.U32.AND P6, PT, R10, R8, PT ;  /* 0x000000080a00720c */ /* 0x000fe20003fc4070 */
[----:B0-----:R-:W-:Y:S01]  /*4010*/  IMAD.MOV.U32 R0, RZ, RZ, R14 ;  /* 0x000000ffff007224 */ /* 0x001fe200078e000e */
[----:B------:R-:W-:Y:S01]  /*4020*/  STL [R1+0xf4], R16 ;  /* 0x0000f41001007387 */ /* 0x000fe20000100800 */
[----:B------:R-:W-:Y:S01]  /*4030*/  VIADD R11, R2, 0x40 ;  /* 0x00000040020b7836 */ /* 0x000fe20000000000 */
[----:B------:R-:W-:Y:S01]  /*4040*/  IABS R12, R6 ;  /* 0x00000006000c7213 */ /* 0x000fe20000000000 */
[----:B------:R-:W-:-:S02]  /*4050*/  @!P5 IMAD.IADD R3, R3, 0x1, -R10 ;  /* 0x000000010303d824 */ /* 0x000fc400078e0a0a */
[----:B------:R-:W-:Y:S01]  /*4060*/  @!P4 IMAD.MOV R0, RZ, RZ, -R0 ;  /* 0x000000ffff00c224 */ /* 0x000fe200078e0a00 */
[----:B------:R-:W-:Y:S01]  /*4070*/  IABS R7, R11 ;  /* 0x0000000b00077213 */ /* 0x000fe20000000000 */
[----:B------:R-:W-:Y:S01]  /*4080*/  VIADD R4, R2, 0x3e ;  /* 0x0000003e02047836 */ /* 0x000fe20000000000 */
[----:B------:R-:W-:Y:S01]  /*4090*/  ISETP.GT.U32.AND P5, PT, R10, R3, PT ;  /* 0x000000030a00720c */ /* 0x000fe20003fa4070 */
[----:B------:R-:W-:Y:S01]  /*40a0*/  @!P1 IMAD.IADD R13, R13, 0x1, -R10 ;  /* 0x000000010d0d9824 */ /* 0x000fe200078e0a0a */
[----:B------:R-:W-:Y:S01]  /*40b0*/  ISETP.GE.AND P4, PT, R11, RZ, PT ;  /* 0x000000ff0b00720c */ /* 0x000fe20003f86270 */
[----:B------:R-:W-:Y:S01]  /*40c0*/  IMAD.MOV.U32 R11, RZ, RZ, R12 ;  /* 0x000000ffff0b7224 */ /* 0x000fe200078e000c */
[----:B------:R0:W-:Y:S01]  /*40d0*/  STL [R1+0xf0], R0 ;  /* 0x0000f00001007387 */ /* 0x0001e20000100800 */
[----:B------:R-:W-:Y:S01]  /*40e0*/  @!P6 IMAD.IADD R8, R8, 0x1, -R10 ;  /* 0x000000010808e824 */ /* 0x000fe200078e0a0a */
[----:B------:R-:W-:Y:S01]  /*40f0*/  ISETP.GE.AND P1, PT, R6, RZ, PT ;  /* 0x000000ff0600720c */ /* 0x000fe20003f26270 */
[----:B------:R-:W-:Y:S01]  /*4100*/  IMAD.HI.U32 R14, R15, R7, RZ ;  /* 0x000000070f0e7227 */ /* 0x000fe200078e00ff */
[----:B------:R-:W-:-:S02]  /*4110*/  IABS R9, R4 ;  /* 0x0000000400097213 */ /* 0x000fc40000000000 */
[----:B------:R-:W-:Y:S01]  /*4120*/  ISETP.GT.U32.AND P6, PT, R10, R8, PT ;  /* 0x000000080a00720c */ /* 0x000fe20003fc4070 */
[----:B------:R-:W-:-:S04]  /*4130*/  IMAD.HI.U32 R6, R15, R11, RZ ;  /* 0x0000000b0f067227 */ /* 0x000fc800078e00ff */
[----:B0-----:R-:W-:Y:S02]  /*4140*/  IMAD.MOV.U32 R0, RZ, RZ, R13 ;  /* 0x000000ffff007224 */ /* 0x001fe400078e000d */
[----:B------:R-:W-:Y:S02]  /*4150*/  IMAD.MOV R14, RZ, RZ, -R14 ;  /* 0x000000ffff0e7224 */ /* 0x000fe400078e0a0e */
[----:B------:R-:W-:Y:S01]  /*4160*/  @!P3 IMAD.MOV R0, RZ, RZ, -R0 ;  /* 0x000000ffff00b224 */ /* 0x000fe200078e0a00 */
[----:B------:R-:W-:Y:S01]  /*4170*/  ISETP.GE.AND P3, PT, R4, RZ, PT ;  /* 0x000000ff0400720c */ /* 0x000fe20003f66270 */
[----:B------:R-:W-:Y:S02]  /*4180*/  IMAD.MOV R6, RZ, RZ, -R6 ;  /* 0x000000ffff067224 */ /* 0x000fe400078e0a06 */
[----:B------:R-:W-:Y:S01]  /*4190*/  @!P5 IMAD.IADD R3, R3, 0x1, -R10 ;  /* 0x000000010303d824 */ /* 0x000fe200078e0a0a */
[----:B------:R0:W-:Y:S01]  /*41a0*/  STL [R1+0xec], R0 ;  /* 0x0000ec0001007387 */ /* 0x0001e20000100800 */
[----:B------:R-:W-:-:S02]  /*41b0*/  IMAD R7, R10, R14, R7 ;  /* 0x0000000e0a077224 */ /* 0x000fc400078e0207 */
[C---:B------:R-:W-:Y:S02]  /*41c0*/  IMAD R11, R10.reuse, R6, R11 ;  /* 0x000000060a0b7224 */ /* 0x040fe400078e020b */
[----:B------:R-:W-:Y:S01]  /*41d0*/  IMAD.HI.U32 R12, R15, R9, RZ ;  /* 0x000000090f0c7227 */ /* 0x000fe200078e00ff */
[----:B------:R-:W-:-:S03]  /*41e0*/  ISETP.GT.U32.AND P5, PT, R10, R7, PT ;  /* 0x000000070a00720c */ /* 0x000fc60003fa4070 */
[----:B------:R-:W-:Y:S02]  /*41f0*/  IMAD.MOV R12, RZ, RZ, -R12 ;  /* 0x000000ffff0c7224 */ /* 0x000fe400078e0a0c */
[----:B0-----:R-:W-:Y:S02]  /*4200*/  IMAD.MOV.U32 R0, RZ, RZ, R3 ;  /* 0x000000ffff007224 */ /* 0x001fe400078e0003 */
[----:B------:R-:W-:Y:S02]  /*4210*/  @!P6 IMAD.IADD R8, R8, 0x1, -R10 ;  /* 0x000000010808e824 */ /* 0x000fe400078e0a0a */
[----:B------:R-:W-:Y:S01]  /*4220*/  @!P2 IMAD.MOV R0, RZ, RZ, -R0 ;  /* 0x000000ffff00a224 */ /* 0x000fe200078e0a00 */
[C---:B------:R-:W-:Y:S01]  /*4230*/  ISETP.GT.U32.AND P2, PT, R10.reuse, R11, PT ;  /* 0x0000000b0a00720c */ /* 0x040fe20003f44070 */
[----:B------:R-:W-:Y:S02]  /*4240*/  IMAD R9, R10, R12, R9 ;  /* 0x0000000c0a097224 */ /* 0x000fe400078e0209 */
[----:B------:R-:W-:Y:S01]  /*4250*/  @!P5 IMAD.IADD R7, R7, 0x1, -R10 ;  /* 0x000000010707d824 */ /* 0x000fe200078e0a0a */
[----:B------:R0:W-:Y:S01]  /*4260*/  STL [R1+0xe8], R0 ;  /* 0x0000e80001007387 */ /* 0x0001e20000100800 */
[----:B------:R-:W-:-:S02]  /*4270*/  VIADD R17, R2, 0x3d ;  /* 0x0000003d02117836 */ /* 0x000fc40000000000 */
[----:B------:R-:W-:Y:S01]  /*4280*/  VIADD R14, R2, 0x3c ;  /* 0x0000003c020e7836 */ /* 0x000fe20000000000 */
[----:B------:R-:W-:Y:S01]  /*4290*/  ISETP.GT.U32.AND P5, PT, R10, R7, PT ;  /* 0x000000070a00720c */ /* 0x000fe20003fa4070 */
[C---:B------:R-:W-:Y:S01]  /*42a0*/  VIADD R4, R2.reuse, 0x3b ;  /* 0x0000003b02047836 */ /* 0x040fe20000000000 */
[----:B------:R-:W-:Y:S01]  /*42b0*/  ISETP.GE.AND P6, PT, R17, RZ, PT ;  /* 0x000000ff1100720c */ /* 0x000fe20003fc6270 */
[----:B------:R-:W-:Y:S01]  /*42c0*/  VIADD R12, R2, 0x3a ;  /* 0x0000003a020c7836 */ /* 0x000fe20000000000 */
[----:B------:R-:W-:Y:S01]  /*42d0*/  IABS R17, R17 ;  /* 0x0000001100117213 */ /* 0x000fe20000000000 */
[----:B------:R-:W-:Y:S01]  /*42e0*/  @!P2 IMAD.IADD R11, R11, 0x1, -R10 ;  /* 0x000000010b0ba824 */ /* 0x000fe200078e0a0a */
[----:B------:R-:W-:Y:S01]  /*42f0*/  IABS R16, R14 ;  /* 0x0000000e00107213 */ /* 0x000fe20000000000 */
[----:B0-----:R-:W-:Y:S01]  /*4300*/  IMAD.MOV.U32 R0, RZ, RZ, R8 ;  /* 0x000000ffff007224 */ /* 0x001fe200078e0008 */
[----:B------:R-:W-:Y:S01]  /*4310*/  IABS R6, R4 ;  /* 0x0000000400067213 */ /* 0x000fe20000000000 */
[----:B------:R-:W-:Y:S01]  /*4320*/  IMAD.HI.U32 R18, R15, R17, RZ ;  /* 0x000000110f127227 */ /* 0x000fe200078e00ff */
[----:B------:R-:W-:-:S02]  /*4330*/  ISETP.GT.U32.AND P2, PT, R10, R11, PT ;  /* 0x0000000b0a00720c */ /* 0x000fc40003f44070 */
[----:B------:R-:W-:Y:S01]  /*4340*/  IABS R3, R12 ;  /* 0x0000000c00037213 */ /* 0x000fe20000000000 */
[----:B------:R-:W-:Y:S01]  /*4350*/  @!P0 IMAD.MOV R0, RZ, RZ, -R0 ;  /* 0x000000ffff008224 */ /* 0x000fe200078e0a00 */
[----:B------:R-:W-:Y:S01]  /*4360*/  ISETP.GT.U32.AND P0, PT, R10, R9, PT ;  /* 0x000000090a00720c */ /* 0x000fe20003f04070 */
[----:B------:R-:W-:Y:S02]  /*4370*/  IMAD.MOV R18, RZ, RZ, -R18 ;  /* 0x000000ffff127224 */ /* 0x000fe400078e0a12 */
[----:B------:R-:W-:Y:S01]  /*4380*/  IMAD.HI.U32 R13, R15, R16, RZ ;  /* 0x000000100f0d7227 */ /* 0x000fe200078e00ff */
[----:B------:R0:W-:Y:S03]  /*4390*/  STL [R1+0xe4], R0 ;  /* 0x0000e40001007387 */ /* 0x0001e60000100800 */
[--C-:B------:R-:W-:Y:S01]  /*43a0*/  @!P5 IMAD.IADD R7, R7, 0x1, -R10.reuse ;  /* 0x000000010707d824 */ /* 0x100fe200078e0a0a */
[----:B------:R-:W-:Y:S01]  /*43b0*/  ISETP.GE.AND P5, PT, R14, RZ, PT ;  /* 0x000000ff0e00720c */ /* 0x000fe20003fa6270 */
[----:B------:R-:W-:-:S02]  /*43c0*/  @!P2 IMAD.IADD R11, R11, 0x1, -R10 ;  /* 0x000000010b0ba824 */ /* 0x000fc400078e0a0a */
[----:B------:R-:W-:-:S04]  /*43d0*/  IMAD.HI.U32 R8, R15, R6, RZ ;  /* 0x000000060f087227 */ /* 0x000fc800078e00ff */
[----:B------:R-:W-:Y:S02]  /*43e0*/  @!P0 IMAD.IADD R9, R9, 0x1, -R10 ;  /* 0x0000000109098824 */ /* 0x000fe400078e0a0a */
[C---:B------:R-:W-:Y:S02]  /*43f0*/  IMAD R14, R10.reuse, R18, R17 ;  /* 0x000000120a0e7224 */ /* 0x040fe400078e0211 */
[----:B------:R-:W-:Y:S01]  /*4400*/  IMAD.MOV R13, RZ, RZ, -R13 ;  /* 0x000000ffff0d7224 */ /* 0x000fe200078e0a0d */
[C---:B------:R-:W-:Y:S01]  /*4410*/  ISETP.GT.U32.AND P0, PT, R10.reuse, R9, PT ;  /* 0x000000090a00720c */ /* 0x040fe20003f04070 */
[----:B0-----:R-:W-:Y:S01]  /*4420*/  IMAD.MOV.U32 R0, RZ, RZ, R11 ;  /* 0x000000ffff007224 */ /* 0x001fe200078e000b */
[----:B------:R-:W-:Y:S01]  /*4430*/  ISETP.GT.U32.AND P2, PT, R10, R14, PT ;  /* 0x0000000e0a00720c */ /* 0x000fe20003f44070 */
[----:B------:R-:W-:Y:S02]  /*4440*/  IMAD.MOV.U32 R19, RZ, RZ, R7 ;  /* 0x000000ffff137224 */ /* 0x000fe400078e0007 */
[----:B------:R-:W-:-:S02]  /*4450*/  IMAD.MOV R8, RZ, RZ, -R8 ;  /* 0x000000ffff087224 */ /* 0x000fc400078e0a08 */
[----:B------:R-:W-:Y:S02]  /*4460*/  IMAD R16, R10, R13, R16 ;  /* 0x0000000d0a107224 */ /* 0x000fe400078e0210 */
[----:B------:R-:W-:-:S04]  /*4470*/  IMAD.HI.U32 R13, R15, R3, RZ ;  /* 0x000000030f0d7227 */ /* 0x000fc800078e00ff */
[----:B------:R-:W-:Y:S01]  /*4480*/  @!P1 IMAD.MOV R0, RZ, RZ, -R0 ;  /* 0x000000ffff009224 */ /* 0x000fe200078e0a00 */
[----:B------:R-:W-:Y:S01]  /*4490*/  ISETP.GE.AND P1, PT, R4, RZ, PT ;  /* 0x000000ff0400720c */ /* 0x000fe20003f26270 */
[----:B------:R-:W-:Y:S01]  /*44a0*/  @!P4 IMAD.MOV R19, RZ, RZ, -R19 ;  /* 0x000000ffff13c224 */ /* 0x000fe200078e0a13 */
[C---:B------:R-:W-:Y:S01]  /*44b0*/  ISETP.GT.U32.AND P4, PT, R10.reuse, R16, PT ;  /* 0x000000100a00720c */ /* 0x040fe20003f84070 */
[C---:B------:R-:W-:Y:S02]  /*44c0*/  IMAD R4, R10.reuse, R8, R6 ;  /* 0x000000080a047224 */ /* 0x040fe400078e0206 */
[----:B------:R-:W-:Y:S01]  /*44d0*/  IMAD.MOV R7, RZ, RZ, -R13 ;  /* 0x000000ffff077224 */ /* 0x000fe200078e0a0d */
[----:B------:R-:W-:Y:S01]  /*44e0*/  STL [R1+0xe0], R19 ;  /* 0x0000e01301007387 */ /* 0x000fe20000100800 */
[--C-:B------:R-:W-:Y:S01]  /*44f0*/  @!P0 IMAD.IADD R9, R9, 0x1, -R10.reuse ;  /* 0x0000000109098824 */ /* 0x100fe200078e0a0a */
[C---:B------:R-:W-:Y:S01]  /*4500*/  ISETP.GT.U32.AND P0, PT, R10.reuse, R4, PT ;  /* 0x000000040a00720c */ /* 0x040fe20003f04070 */
[----:B------:R-:W-:Y:S01]  /*4510*/  IMAD R3, R10, R7, R3 ;  /* 0x000000070a037224 */ /* 0x000fe200078e0203 */
[----:B------:R0:W-:Y:S01]  /*4520*/  STL [R1+0xdc], R0 ;  /* 0x0000dc0001007387 */ /* 0x0001e20000100800 */
[----:B------:R-:W-:-:S02]  /*4530*/  @!P2 IMAD.IADD R14, R14, 0x1, -R10 ;  /* 0x000000010e0ea824 */ /* 0x000fc400078e0a0a */
[----:B------:R-:W-:Y:S02]  /*4540*/  VIADD R6, R2, 0x39 ;  /* 0x0000003902067836 */ /* 0x000fe40000000000 */
[--C-:B------:R-:W-:Y:S01]  /*4550*/  @!P4 IMAD.IADD R16, R16, 0x1, -R10.reuse ;  /* 0x000000011010c824 */ /* 0x100fe200078e0a0a */
[----:B------:R-:W-:Y:S01]  /*4560*/  ISETP.GT.U32.AND P2, PT, R10, R14, PT ;  /* 0x0000000e0a00720c */ /* 0x000fe20003f44070 */
[C---:B------:R-:W-:Y:S01]  /*4570*/  VIADD R7, R2.reuse, 0x38 ;  /* 0x0000003802077836 */ /* 0x040fe20000000000 */
[----:B------:R-:W-:Y:S01]  /*4580*/  IABS R13, R6 ;  /* 0x00000006000d7213 */ /* 0x000fe20000000000 */
[----:B------:R-:W-:Y:S01]  /*4590*/  VIADD R8, R2, 0x37 ;  /* 0x0000003702087836 */ /* 0x000fe20000000000 */
[----:B------:R-:W-:Y:S01]  /*45a0*/  ISETP.GT.U32.AND P4, PT, R10, R16, PT ;  /* 0x000000100a00720c */ /* 0x000fe20003f84070 */
[----:B0-----:R-:W-:Y:S01]  /*45b0*/  IMAD.MOV.U32 R0, RZ, RZ, R9 ;  /* 0x000000ffff007224 */ /* 0x001fe200078e0009 */
[----:B------:R-:W-:Y:S01]  /*45c0*/  IABS R9, R7 ;  /* 0x0000000700097213 */ /* 0x000fe20000000000 */
[----:B------:R-:W-:Y:S01]  /*45d0*/  @!P0 IMAD.IADD R4, R4, 0x1, -R10 ;  /* 0x0000000104048824 */ /* 0x000fe200078e0a0a */
[----:B------:R-:W-:Y:S01]  /*45e0*/  IABS R11, R8 ;  /* 0x00000008000b7213 */ /* 0x000fe20000000000 */
[----:B------:R-:W-:Y:S01]  /*45f0*/  @!P3 IMAD.MOV R0, RZ, RZ, -R0 ;  /* 0x000000ffff00b224 */ /* 0x000fe200078e0a00 */
[C---:B------:R-:W-:Y:S01]  /*4600*/  ISETP.GT.U32.AND P3, PT, R10.reuse, R3, PT ;  /* 0x000000030a00720c */ /* 0x040fe20003f64070 */
[----:B------:R-:W-:Y:S01]  /*4610*/  IMAD.HI.U32 R17, R15, R13, RZ ;  /* 0x0000000d0f117227 */ /* 0x000fe200078e00ff */
[----:B------:R-:W-:-:S02]  /*4620*/  ISETP.GT.U32.AND P0, PT, R10, R4, PT ;  /* 0x000000040a00720c */ /* 0x000fc40003f04070 */
[----:B------:R0:W-:Y:S01]  /*4630*/  STL [R1+0xd8], R0 ;  /* 0x0000d80001007387 */ /* 0x0001e20000100800 */
[----:B------:R-:W-:Y:S01]  /*4640*/  @!P2 IMAD.IADD R14, R14, 0x1, -R10 ;  /* 0x000000010e0ea824 */ /* 0x000fe200078e0a0a */
[----:B------:R-:W-:Y:S01]  /*4650*/  ISETP.GE.AND P2, PT, R12, RZ, PT ;  /* 0x000000ff0c00720c */ /* 0x000fe20003f46270 */
[----:B------:R-:W-:Y:S02]  /*4660*/  IMAD.MOV R17, RZ, RZ, -R17 ;  /* 0x000000ffff117224 */ /* 0x000fe400078e0a11 */
[----:B------:R-:W-:-:S04]  /*4670*/  IMAD.HI.U32 R12, R15, R9, RZ ;  /* 0x000000090f0c7227 */ /* 0x000fc800078e00ff */
[----:B------:R-:W-:Y:S02]  /*4680*/  @!P3 IMAD.IADD R3, R3, 0x1, -R10 ;  /* 0x000000010303b824 */ /* 0x000fe400078e0a0a */
[C---:B------:R-:W-:Y:S02]  /*4690*/  IMAD R13, R10.reuse, R17, R13 ;  /* 0x000000110a0d7224 */ /* 0x040fe400078e020d */
[----:B------:R-:W-:Y:S01]  /*46a0*/  IMAD.MOV R12, RZ, RZ, -R12 ;  /* 0x000000ffff0c7224 */ /* 0x000fe200078e0a0c */
[----:B------:R-:W-:Y:S01]  /*46b0*/  ISETP.GT.U32.AND P3, PT, R10, R3, PT ;  /* 0x000000030a00720c */ /* 0x000fe20003f64070 */
[--C-:B------:R-:W-:Y:S01]  /*46c0*/  @!P0 IMAD.IADD R4, R4, 0x1, -R10.reuse ;  /* 0x0000000104048824 */ /* 0x100fe200078e0a0a */
[----:B------:R-:W-:Y:S01]  /*46d0*/  ISETP.GE.AND P0, PT, R8, RZ, PT ;  /* 0x000000ff0800720c */ /* 0x000fe20003f06270 */
[----:B------:R-:W-:Y:S01]  /*46e0*/  @!P4 IMAD.IADD R16, R16, 0x1, -R10 ;  /* 0x000000011010c824 */ /* 0x000fe200078e0a0a */
[C---:B------:R-:W-:Y:S01]  /*46f0*/  ISETP.GT.U32.AND P4, PT, R10.reuse, R13, PT ;  /* 0x0000000d0a00720c */ /* 0x040fe20003f84070 */
[----:B------:R-:W-:-:S02]  /*4700*/  IMAD R8, R10, R12, R9 ;  /* 0x0000000c0a087224 */ /* 0x000fc400078e0209 */
[----:B------:R-:W-:Y:S02]  /*4710*/  IMAD.MOV.U32 R18, RZ, RZ, R14 ;  /* 0x000000ffff127224 */ /* 0x000fe400078e000e */
[----:B0-----:R-:W-:Y:S02]  /*4720*/  IMAD.MOV.U32 R0, RZ, RZ, R16 ;  /* 0x000000ffff007224 */ /* 0x001fe400078e0010 */
[----:B------:R-:W-:Y:S01]  /*4730*/  @!P6 IMAD.MOV R18, RZ, RZ, -R18 ;  /* 0x000000ffff12e224 */ /* 0x000fe200078e0a12 */
[----:B------:R-:W-:Y:S01]  /*4740*/  ISETP.GE.AND P6, PT, R6, RZ, PT ;  /* 0x000000ff0600720c */ /* 0x000fe20003fc6270 */
[--C-:B------:R-:W-:Y:S01]  /*4750*/  @!P3 IMAD.IADD R3, R3, 0x1, -R10.reuse ;  /* 0x000000010303b824 */ /* 0x100fe200078e0a0a */
[----:B------:R-:W-:Y:S01]  /*4760*/  ISETP.GT.U32.AND P3, PT, R10, R8, PT ;  /* 0x000000080a00720c */ /* 0x000fe20003f64070 */
[----:B------:R-:W-:Y:S01]  /*4770*/  VIADD R6, R2, 0x36 ;  /* 0x0000003602067836 */ /* 0x000fe20000000000 */
[----:B------:R-:W-:Y:S01]  /*4780*/  STL [R1+0xd4], R18 ;  /* 0x0000d41201007387 */ /* 0x000fe20000100800 */
[----:B------:R-:W-:-:S02]  /*4790*/  @!P4 IMAD.IADD R13, R13, 0x1, -R10 ;  /* 0x000000010d0dc824 */ /* 0x000fc400078e0a0a */
[----:B------:R-:W-:Y:S01]  /*47a0*/  IMAD.HI.U32 R14, R15, R11, RZ ;  /* 0x0000000b0f0e7227 */ /* 0x000fe200078e00ff */
[----:B------:R-:W-:Y:S02]  /*47b0*/  IABS R9, R6 ;  /* 0x0000000600097213 */ /* 0x000fe40000000000 */
[----:B------:R-:W-:Y:S01]  /*47c0*/  ISETP.GT.U32.AND P4, PT, R10, R13, PT ;  /* 0x0000000d0a00720c */ /* 0x000fe20003f84070 */
[----:B------:R-:W-:Y:S01]  /*47d0*/  @!P5 IMAD.MOV R0, RZ, RZ, -R0 ;  /* 0x000000ffff00d224 */ /* 0x000fe200078e0a00 */
[----:B------:R-:W-:Y:S01]  /*47e0*/  ISETP.GE.AND P5, PT, R7, RZ, PT ;  /* 0x000000ff0700720c */ /* 0x000fe20003fa6270 */
[----:B------:R-:W-:Y:S02]  /*47f0*/  IMAD.MOV R14, RZ, RZ, -R14 ;  /* 0x000000ffff0e7224 */ /* 0x000fe400078e0a0e */
[----:B------:R-:W-:Y:S01]  /*4800*/  @!P3 IMAD.IADD R8, R8, 0x1, -R10 ;  /* 0x000000010808b824 */ /* 0x000fe200078e0a0a */
[----:B------:R0:W-:Y:S01]  /*4810*/  STL [R1+0xd0], R0 ;  /* 0x0000d00001007387 */ /* 0x0001e20000100800 */
[----:B------:R-:W-:-:S03]  /*4820*/  IMAD.HI.U32 R7, R15, R9, RZ ;  /* 0x000000090f077227 */ /* 0x000fc600078e00ff */
[C---:B------:R-:W-:Y:S01]  /*4830*/  ISETP.GT.U32.AND P3, PT, R10.reuse, R8, PT ;  /* 0x000000080a00720c */ /* 0x040fe20003f64070 */
[----:B------:R-:W-:Y:S02]  /*4840*/  IMAD.MOV.U32 R16, RZ, RZ, R4 ;  /* 0x000000ffff107224 */ /* 0x000fe400078e0004 */
[----:B------:R-:W-:Y:S02]  /*4850*/  IMAD R11, R10, R14, R11 ;  /* 0x0000000e0a0b7224 */ /* 0x000fe400078e020b */
[----:B------:R-:W-:Y:S02]  /*4860*/  VIADD R4, R2, 0x35 ;  /* 0x0000003502047836 */ /* 0x000fe40000000000 */
[----:B------:R-:W-:Y:S02]  /*4870*/  IMAD.MOV R7, RZ, RZ, -R7 ;  /* 0x000000ffff077224 */ /* 0x000fe400078e0a07 */
[----:B------:R-:W-:Y:S01]  /*4880*/  @!P4 IMAD.IADD R13, R13, 0x1, -R10 ;  /* 0x000000010d0dc824 */ /* 0x000fe200078e0a0a */
[----:B------:R-:W-:Y:S01]  /*4890*/  IABS R22, R4 ;  /* 0x0000000400167213 */ /* 0x000fe20000000000 */
[C---:B------:R-:W-:Y:S01]  /*48a0*/  IMAD R9, R10.reuse, R7, R9 ;  /* 0x000000070a097224 */ /* 0x040fe200078e0209 */
[----:B------:R-:W-:Y:S01]  /*48b0*/  ISETP.GT.U32.AND P4, PT, R10, R11, PT ;  /* 0x0000000b0a00720c */ /* 0x000fe20003f84070 */
[----:B0-----:R-:W-:-:S02]  /*48c0*/  IMAD.MOV.U32 R0, RZ, RZ, R3 ;  /* 0x000000ffff007224 */ /* 0x001fc400078e0003 */
[----:B------:R-:W-:Y:S01]  /*48d0*/  @!P3 IMAD.IADD R8, R8, 0x1, -R10 ;  /* 0x000000010808b824 */ /* 0x000fe200078e0a0a */
[----:B------:R-:W-:Y:S01]  /*48e0*/  ISETP.GT.U32.AND P3, PT, R10, R9, PT ;  /* 0x000000090a00720c */ /* 0x000fe20003f64070 */
[----:B------:R-:W-:-:S04]  /*48f0*/  IMAD.HI.U32 R3, R15, R22, RZ ;  /* 0x000000160f037227 */ /* 0x000fc800078e00ff */
[----:B------:R-:W-:Y:S02]  /*4900*/  IMAD.MOV R3, RZ, RZ, -R3 ;  /* 0x000000ffff037224 */ /* 0x000fe400078e0a03 */
[----:B------:R-:W-:Y:S01]  /*4910*/  @!P2 IMAD.MOV R0, RZ, RZ, -R0 ;  /* 0x000000ffff00a224 */ /* 0x000fe200078e0a00 */
[----:B------:R-:W-:Y:S01]  /*4920*/  ISETP.GE.AND P2, PT, R4, RZ, PT ;  /* 0x000000ff0400720c */ /* 0x000fe20003f46270 */
[----:B------:R-:W-:Y:S02]  /*4930*/  @!P4 IMAD.IADD R11, R11, 0x1, -R10 ;  /* 0x000000010b0bc824 */ /* 0x000fe400078e0a0a */
[C---:B------:R-:W-:Y:S02]  /*4940*/  IMAD R22, R10.reuse, R3, R22 ;  /* 0x000000030a167224 */ /* 0x040fe400078e0216 */
[----:B------:R-:W-:Y:S01]  /*4950*/  IMAD.MOV.U32 R14, RZ, RZ, R13 ;  /* 0x000000ffff0e7224 */ /* 0x000fe200078e000d */
[----:B------:R-:W-:Y:S01]  /*4960*/  ISETP.GT.U32.AND P4, PT, R10, R11, PT ;  /* 0x0000000b0a00720c */ /* 0x000fe20003f84070 */
[----:B------:R-:W-:-:S02]  /*4970*/  VIADD R4, R2, 0x34 ;  /* 0x0000003402047836 */ /* 0x000fc40000000000 */
[----:B------:R-:W-:Y:S01]  /*4980*/  @!P6 IMAD.MOV R14, RZ, RZ, -R14 ;  /* 0x000000ffff0ee224 */ /* 0x000fe200078e0a0e */
[----:B------:R-:W-:Y:S01]  /*4990*/  ISETP.GT.U32.AND P6, PT, R10, R22, PT ;  /* 0x000000160a00720c */ /* 0x000fe20003fc4070 */
[----:B------:R-:W-:Y:S01]  /*49a0*/  @!P3 IMAD.IADD R9, R9, 0x1, -R10 ;  /* 0x000000010909b824 */ /* 0x000fe200078e0a0a */
[----:B------:R-:W-:Y:S01]  /*49b0*/  IABS R12, R4 ;  /* 0x00000004000c7213 */ /* 0x000fe20000000000 */
[----:B------:R-:W-:Y:S01]  /*49c0*/  @!P1 IMAD.MOV R16, RZ, RZ, -R16 ;  /* 0x000000ffff109224 */ /* 0x000fe200078e0a10 */
[----:B------:R-:W-:Y:S01]  /*49d0*/  ISETP.GE.AND P1, PT, R6, RZ, PT ;  /* 0x000000ff0600720c */ /* 0x000fe20003f26270 */
[----:B------:R-:W-:Y:S01]  /*49e0*/  VIADD R6, R2, 0x33 ;  /* 0x0000003302067836 */ /* 0x000fe20000000000 */
[----:B------:R-:W-:Y:S01]  /*49f0*/  ISETP.GT.U32.AND P3, PT, R10, R9, PT ;  /* 0x000000090a00720c */ /* 0x000fe20003f64070 */
[----:B------:R-:W-:Y:S01]  /*4a00*/  IMAD.HI.U32 R7, R15, R12, RZ ;  /* 0x0000000c0f077227 */ /* 0x000fe200078e00ff */
[----:B------:R0:W-:Y:S02]  /*4a10*/  STL [R1+0xcc], R16 ;  /* 0x0000cc1001007387 */ /* 0x0001e40000100800 */
[----:B------:R-:W-:Y:S01]  /*4a20*/  IABS R17, R6 ;  /* 0x0000000600117213 */ /* 0x000fe20000000000 */
[----:B------:R-:W-:Y:S01]  /*4a30*/  IMAD.MOV R7, RZ, RZ, -R7 ;  /* 0x000000ffff077224 */ /* 0x000fe200078e0a07 */
[----:B------:R1:W-:Y:S01]  /*4a40*/  STL [R1+0xc8], R0 ;  /* 0x0000c80001007387 */ /* 0x0003e20000100800 */
[--C-:B------:R-:W-:Y:S01]  /*4a50*/  @!P4 IMAD.IADD R11, R11, 0x1, -R10.reuse ;  /* 0x000000010b0bc824 */ /* 0x100fe200078e0a0a */
[----:B------:R-:W-:Y:S01]  /*4a60*/  ISETP.GE.AND P4, PT, R6, RZ, PT ;  /* 0x000000ff0600720c */ /* 0x000fe20003f86270 */
[----:B------:R-:W-:Y:S01]  /*4a70*/  @!P6 IMAD.IADD R22, R22, 0x1, -R10 ;  /* 0x000000011616e824 */ /* 0x000fe200078e0a0a */
[----:B------:R-:W-:Y:S01]  /*4a80*/  IABS R6, R20 ;  /* 0x0000001400067213 */ /* 0x000fe20000000000 */
[C---:B------:R-:W-:Y:S01]  /*4a90*/  IMAD R12, R10.reuse, R7, R12 ;  /* 0x000000070a0c7224 */ /* 0x040fe200078e020c */
[----:B0-----:R-:W-:Y:S01]  /*4aa0*/  IABS R16, R21 ;  /* 0x0000001500107213 */ /* 0x001fe20000000000 */
[----:B------:R-:W-:Y:S01]  /*4ab0*/  @!P3 IMAD.IADD R9, R9, 0x1, -R10 ;  /* 0x000000010909b824 */ /* 0x000fe200078e0a0a */
[C---:B------:R-:W-:Y:S01]  /*4ac0*/  ISETP.GT.U32.AND P6, PT, R10.reuse, R22, PT ;  /* 0x000000160a00720c */ /* 0x040fe20003fc4070 */
[----:B------:R-:W-:Y:S01]  /*4ad0*/  IMAD.HI.U32 R3, R15, R17, RZ ;  /* 0x000000110f037227 */ /* 0x000fe200078e00ff */
[----:B------:R-:W-:Y:S01]  /*4ae0*/  ISETP.GT.U32.AND P3, PT, R10, R12, PT ;  /* 0x0000000c0a00720c */ /* 0x000fe20003f64070 */
[----:B------:R-:W-:Y:S02]  /*4af0*/  STL [R1+0xc4], R14 ;  /* 0x0000c40e01007387 */ /* 0x000fe40000100800 */
[----:B-1----:R-:W-:-:S02]  /*4b00*/  IMAD.MOV.U32 R0, RZ, RZ, R8 ;  /* 0x000000ffff007224 */ /* 0x002fc400078e0008 */
[----:B------:R-:W-:-:S04]  /*4b10*/  IMAD.HI.U32 R8, R15, R6, RZ ;  /* 0x000000060f087227 */ /* 0x000fc800078e00ff */
[----:B------:R-:W-:Y:S02]  /*4b20*/  IMAD.MOV R3, RZ, RZ, -R3 ;  /* 0x000000ffff037224 */ /* 0x000fe400078e0a03 */
[----:B------:R-:W-:Y:S02]  /*4b30*/  IMAD.MOV R8, RZ, RZ, -R8 ;  /* 0x000000ffff087224 */ /* 0x000fe400078e0a08 */
[C---:B------:R-:W-:Y:S02]  /*4b40*/  IMAD R17, R10.reuse, R3, R17 ;  /* 0x000000030a117224 */ /* 0x040fe400078e0211 */
[----:B------:R-:W-:Y:S02]  /*4b50*/  IMAD R6, R10, R8, R6 ;  /* 0x000000080a067224 */ /* 0x000fe400078e0206 */
[----:B------:R-:W-:Y:S01]  /*4b60*/  @!P5 IMAD.MOV R0, RZ, RZ, -R0 ;  /* 0x000000ffff00d224 */ /* 0x000fe200078e0a00 */
[----:B------:R-:W-:Y:S01]  /*4b70*/  ISETP.GE.AND P5, PT, R4, RZ, PT ;  /* 0x000000ff0400720c */ /* 0x000fe20003fa6270 */
[--C-:B------:R-:W-:Y:S01]  /*4b80*/  @!P6 IMAD.IADD R22, R22, 0x1, -R10.reuse ;  /* 0x000000011616e824 */ /* 0x100fe200078e0a0a */
[----:B------:R-:W-:Y:S01]  /*4b90*/  ISETP.GT.U32.AND P6, PT, R10, R17, PT ;  /* 0x000000110a00720c */ /* 0x000fe20003fc4070 */
[----:B------:R-:W-:Y:S01]  /*4ba0*/  @!P3 IMAD.IADD R12, R12, 0x1, -R10 ;  /* 0x000000010c0cb824 */ /* 0x000fe200078e0a0a */
[----:B------:R-:W-:Y:S01]  /*4bb0*/  ISETP.GT.U32.AND P3, PT, R10, R6, PT ;  /* 0x000000060a00720c */ /* 0x000fe20003f64070 */
[----:B------:R-:W-:Y:S01]  /*4bc0*/  IMAD.HI.U32 R24, R15, R16, RZ ;  /* 0x000000100f187227 */ /* 0x000fe200078e00ff */
[----:B------:R0:W-:Y:S03]  /*4bd0*/  STL [R1+0xc0], R0 ;  /* 0x0000c00001007387 */ /* 0x0001e60000100800 */
[----:B------:R-:W-:-:S02]  /*4be0*/  VIADD R4, R2, 0x30 ;  /* 0x0000003002047836 */ /* 0x000fc40000000000 */
[----:B------:R-:W-:Y:S02]  /*4bf0*/  IMAD.MOV R24, RZ, RZ, -R24 ;  /* 0x000000ffff187224 */ /* 0x000fe400078e0a18 */
[----:B------:R-:W-:Y:S01]  /*4c00*/  VIADD R19, R2, 0x2f ;  /* 0x0000002f02137836 */ /* 0x000fe20000000000 */
[----:B------:R-:W-:Y:S01]  /*4c10*/  IABS R18, R4 ;  /* 0x0000000400127213 */ /* 0x000fe20000000000 */
[----:B------:R-:W-:Y:S02]  /*4c20*/  IMAD R16, R10, R24, R16 ;  /* 0x000000180a107224 */ /* 0x000fe400078e0210 */
[----:B0-----:R-:W-:Y:S01]  /*4c30*/  IMAD.MOV.U32 R0, RZ, RZ, R11 ;  /* 0x000000ffff007224 */ /* 0x001fe200078e000b */
[----:B------:R-:W-:Y:S01]  /*4c40*/  IABS R7, R19 ;  /* 0x0000001300077213 */ /* 0x000fe20000000000 */
[----:B------:R-:W-:Y:S02]  /*4c50*/  VIADD R13, R2, 0x2e ;  /* 0x0000002e020d7836 */ /* 0x000fe40000000000 */
[----:B------:R-:W-:Y:S01]  /*4c60*/  @!P0 IMAD.MOV R0, RZ, RZ, -R0 ;  /* 0x000000ffff008224 */ /* 0x000fe200078e0a00 */
[C---:B------:R-:W-:Y:S01]  /*4c70*/  ISETP.GT.U32.AND P0, PT, R10.reuse, R12, PT ;  /* 0x0000000c0a00720c */ /* 0x040fe20003f04070 */
[--C-:B------:R-:W-:Y:S01]  /*4c80*/  @!P6 IMAD.IADD R17, R17, 0x1, -R10.reuse ;  /* 0x000000011111e824 */ /* 0x100fe200078e0a0a */
[----:B------:R-:W-:Y:S01]  /*4c90*/  ISETP.GT.U32.AND P6, PT, R10, R16, PT ;  /* 0x000000100a00720c */ /* 0x000fe20003fc4070 */
[----:B------:R-:W-:Y:S01]  /*4ca0*/  @!P3 IMAD.IADD R6, R6, 0x1, -R10 ;  /* 0x000000010606b824 */ /* 0x000fe200078e0a0a */
[----:B------:R0:W-:Y:S01]  /*4cb0*/  STL [R1+0xbc], R0 ;  /* 0x0000bc0001007387 */ /* 0x0001e20000100800 */
[----:B------:R-:W-:Y:S01]  /*4cc0*/  IABS R3, R13 ;  /* 0x0000000d00037213 */ /* 0x000fe20000000000 */
[----:B------:R-:W-:Y:S01]  /*4cd0*/  IMAD.HI.U32 R23, R15, R18, RZ ;  /* 0x000000120f177227 */ /* 0x000fe200078e00ff */
[----:B------:R-:W-:-:S03]  /*4ce0*/  ISETP.GT.U32.AND P3, PT, R10, R17, PT ;  /* 0x000000110a00720c */ /* 0x000fc60003f64070 */
[----:B------:R-:W-:-:S04]  /*4cf0*/  IMAD.HI.U32 R8, R15, R7, RZ ;  /* 0x000000070f087227 */ /* 0x000fc800078e00ff */
[----:B0-----:R-:W-:Y:S02]  /*4d00*/  IMAD.MOV.U32 R0, RZ, RZ, R9 ;  /* 0x000000ffff007224 */ /* 0x001fe400078e0009 */
[----:B------:R-:W-:Y:S02]  /*4d10*/  IMAD.MOV R23, RZ, RZ, -R23 ;  /* 0x000000ffff177224 */ /* 0x000fe400078e0a17 */
[----:B------:R-:W-:Y:S01]  /*4d20*/  @!P1 IMAD.MOV R0, RZ, RZ, -R0 ;  /* 0x000000ffff009224 */ /* 0x000fe200078e0a00 */
[----:B------:R-:W-:Y:S01]  /*4d30*/  ISETP.GT.U32.AND P1, PT, R10, R6, PT ;  /* 0x000000060a00720c */ /* 0x000fe20003f24070 */
[----:B------:R-:W-:-:S03]  /*4d40*/  IMAD.HI.U32 R14, R15, R3, RZ ;  /* 0x000000030f0e7227 */ /* 0x000fc600078e00ff */
[----:B------:R0:W-:Y:S01]  /*4d50*/  STL [R1+0xb8], R0 ;  /* 0x0000b80001007387 */ /* 0x0001e20000100800 */
[----:B------:R-:W-:Y:S02]  /*4d60*/  IMAD.MOV R24, RZ, RZ, -R8 ;  /* 0x000000ffff187224 */ /* 0x000fe400078e0a08 */
[C---:B------:R-:W-:Y:S02]  /*4d70*/  IMAD R8, R10.reuse, R23, R18 ;  /* 0x000000170a087224 */ /* 0x040fe400078e0212 */
[----:B------:R-:W-:Y:S02]  /*4d80*/  IMAD.MOV R18, RZ, RZ, -R14 ;  /* 0x000000ffff127224 */ /* 0x000fe400078e0a0e */
[----:B------:R-:W-:Y:S02]  /*4d90*/  IMAD R7, R10, R24, R7 ;  /* 0x000000180a077224 */ /* 0x000fe400078e0207 */
[----:B------:R-:W-:Y:S02]  /*4da0*/  @!P6 IMAD.IADD R16, R16, 0x1, -R10 ;  /* 0x000000011010e824 */ /* 0x000fe400078e0a0a */
[----:B0-----:R-:W-:-:S02]  /*4db0*/  IMAD.MOV.U32 R0, RZ, RZ, R22 ;  /* 0x000000ffff007224 */ /* 0x001fc400078e0016 */
[C---:B------:R-:W-:Y:S01]  /*4dc0*/  IMAD R3, R10.reuse, R18, R3 ;  /* 0x000000120a037224 */ /* 0x040fe200078e0203 */
[C---:B------:R-:W-:Y:S01]  /*4dd0*/  ISETP.GT.U32.AND P6, PT, R10.reuse, R16, PT ;  /* 0x000000100a00720c */ /* 0x040fe20003fc4070 */
[----:B------:R-:W-:Y:S01]  /*4de0*/  @!P2 IMAD.MOV R0, RZ, RZ, -R0 ;  /* 0x000000ffff00a224 */ /* 0x000fe200078e0a00 */
[----:B------:R-:W-:Y:S01]  /*4df0*/  ISETP.GT.U32.AND P2, PT, R10, R8, PT ;  /* 0x000000080a00720c */ /* 0x000fe20003f44070 */
[--C-:B------:R-:W-:Y:S01]  /*4e00*/  @!P0 IMAD.IADD R12, R12, 0x1, -R10.reuse ;  /* 0x000000010c0c8824 */ /* 0x100fe200078e0a0a */
[----:B------:R-:W-:Y:S01]  /*4e10*/  ISETP.GT.U32.AND P0, PT, R10, R7, PT ;  /* 0x000000070a00720c */ /* 0x000fe20003f04070 */
[----:B------:R-:W-:Y:S01]  /*4e20*/  @!P1 IMAD.IADD R6, R6, 0x1, -R10 ;  /* 0x0000000106069824 */ /* 0x000fe200078e0a0a */
[----:B------:R-:W-:Y:S01]  /*4e30*/  ISETP.GT.U32.AND P1, PT, R10, R3, PT ;  /* 0x000000030a00720c */ /* 0x000fe20003f24070 */
[C---:B------:R-:W-:Y:S01]  /*4e40*/  VIADD R14, R2.reuse, 0x2d ;  /* 0x0000002d020e7836 */ /* 0x040fe20000000000 */
[----:B------:R0:W-:Y:S01]  /*4e50*/  STL [R1+0xb4], R0 ;  /* 0x0000b40001007387 */ /* 0x0001e20000100800 */
[----:B------:R-:W-:-:S02]  /*4e60*/  VIADD R11, R2, 0x2c ;  /* 0x0000002c020b7836 */ /* 0x000fc40000000000 */
[----:B------:R-:W-:Y:S01]  /*4e70*/  @!P3 IMAD.IADD R17, R17, 0x1, -R10 ;  /* 0x000000011111b824 */ /* 0x000fe200078e0a0a */
[----:B------:R-:W-:Y:S01]  /*4e80*/  IABS R18, R14 ;  /* 0x0000000e00127213 */ /* 0x000fe20000000000 */
[----:B------:R-:W-:Y:S01]  /*4e90*/  IMAD.MOV.U32 R23, RZ, RZ, R12 ;  /* 0x000000ffff177224 */ /* 0x000fe200078e000c */
[----:B------:R-:W-:Y:S01]  /*4ea0*/  ISETP.GE.AND P3, PT, R20, RZ, PT ;  /* 0x000000ff1400720c */ /* 0x000fe20003f66270 */
[--C-:B------:R-:W-:Y:S01]  /*4eb0*/  @!P2 IMAD.IADD R8, R8, 0x1, -R10.reuse ;  /* 0x000000010808a824 */ /* 0x100fe200078e0a0a */
[----:B------:R-:W-:Y:S01]  /*4ec0*/  IABS R9, R11 ;  /* 0x0000000b00097213 */ /* 0x000fe20000000000 */
[--C-:B------:R-:W-:Y:S01]  /*4ed0*/  @!P0 IMAD.IADD R7, R7, 0x1, -R10.reuse ;  /* 0x0000000107078824 */ /* 0x100fe200078e0a0a */
[----:B------:R-:W-:Y:S01]  /*4ee0*/  ISETP.GE.AND P2, PT, R4, RZ, PT ;  /* 0x000000ff0400720c */ /* 0x000fe20003f46270 */
[--C-:B------:R-:W-:Y:S01]  /*4ef0*/  @!P6 IMAD.IADD R16, R16, 0x1, -R10.reuse ;  /* 0x000000011010e824 */ /* 0x100fe200078e0a0a */
[----:B------:R-:W-:Y:S01]  /*4f00*/  ISETP.GE.AND P6, PT, R21, RZ, PT ;  /* 0x000000ff1500720c */ /* 0x000fe20003fc6270 */
[----:B0-----:R-:W-:Y:S01]  /*4f10*/  IMAD.MOV.U32 R0, RZ, RZ, R17 ;  /* 0x000000ffff007224 */ /* 0x001fe200078e0011 */
[----:B------:R-:W-:Y:S01]  /*4f20*/  ISETP.GE.AND P0, PT, R19, RZ, PT ;  /* 0x000000ff1300720c */ /* 0x000fe20003f06270 */
[----:B------:R-:W-:Y:S01]  /*4f30*/  @!P1 IMAD.IADD R3, R3, 0x1, -R10 ;  /* 0x0000000103039824 */ /* 0x000fe200078e0a0a */
[C---:B------:R-:W-:Y:S01]  /*4f40*/  ISETP.GT.U32.AND P1, PT, R10.reuse, R8, PT ;  /* 0x000000080a00720c */ /* 0x040fe20003f24070 */
[----:B------:R-:W-:Y:S01]  /*4f50*/  @!P5 IMAD.MOV R23, RZ, RZ, -R23 ;  /* 0x000000ffff17d224 */ /* 0x000fe200078e0a17 */
[----:B------:R-:W-:Y:S01]  /*4f60*/  ISETP.GT.U32.AND P5, PT, R10, R7, PT ;  /* 0x000000070a00720c */ /* 0x000fe20003fa4070 */
[----:B------:R-:W-:-:S03]  /*4f70*/  IMAD.HI.U32 R22, R15, R18, RZ ;  /* 0x000000120f167227 */ /* 0x000fc600078e00ff */
[----:B------:R-:W-:Y:S01]  /*4f80*/  STL [R1+0xb0], R23 ;  /* 0x0000b01701007387 */ /* 0x000fe20000100800 */
[----:B------:R-:W-:Y:S01]  /*4f90*/  @!P4 IMAD.MOV R0, RZ, RZ, -R0 ;  /* 0x000000ffff00c224 */ /* 0x000fe200078e0a00 */
[----:B------:R-:W-:Y:S01]  /*4fa0*/  ISETP.GT.U32.AND P4, PT, R10, R3, PT ;  /* 0x000000030a00720c */ /* 0x000fe20003f84070 */
[----:B------:R-:W-:-:S03]  /*4fb0*/  IMAD.HI.U32 R20, R15, R9, RZ ;  /* 0x000000090f147227 */ /* 0x000fc600078e00ff */
[----:B------:R0:W-:Y:S01]  /*4fc0*/  STL [R1+0xa8], R0 ;  /* 0x0000a80001007387 */ /* 0x0001e20000100800 */
[----:B------:R-:W-:Y:S02]  /*4fd0*/  IMAD.MOV R22, RZ, RZ, -R22 ;  /* 0x000000ffff167224 */ /* 0x000fe400078e0a16 */
[----:B------:R-:W-:Y:S02]  /*4fe0*/  IMAD.MOV.U32 R17, RZ, RZ, R6 ;  /* 0x000000ffff117224 */ /* 0x000fe400078e0006 */
[----:B------:R-:W-:Y:S02]  /*4ff0*/  IMAD.MOV R20, RZ, RZ, -R20 ;  /* 0x000000ffff147224 */ /* 0x000fe400078e0a14 */
[----:B------:R-:W-:Y:S02]  /*5000*/  IMAD R4, R10, R22, R18 ;  /* 0x000000160a047224 */ /* 0x000fe400078e0212 */
[----:B------:R-:W-:Y:S02]  /*5010*/  VIADD R12, R2, 0x2b ;  /* 0x0000002b020c7836 */ /* 0x000fe40000000000 */
[----:B0-----:R-:W-:-:S02]  /*5020*/  IMAD.MOV.U32 R0, RZ, RZ, R16 ;  /* 0x000000ffff007224 */ /* 0x001fc400078e0010 */
[----:B------:R-:W-:Y:S01]  /*5030*/  @!P3 IMAD.MOV R17, RZ, RZ, -R17 ;  /* 0x000000ffff11b224 */ /* 0x000fe200078e0a11 */
[C---:B------:R-:W-:Y:S01]  /*5040*/  ISETP.GT.U32.AND P3, PT, R10.reuse, R4, PT ;  /* 0x000000040a00720c */ /* 0x040fe20003f64070 */
[----:B------:R-:W-:Y:S02]  /*5050*/  IMAD R9, R10, R20, R9 ;  /* 0x000000140a097224 */ /* 0x000fe400078e0209 */
[----:B------:R-:W-:Y:S01]  /*5060*/  @!P6 IMAD.MOV R0, RZ, RZ, -R0 ;  /* 0x000000ffff00e224 */ /* 0x000fe200078e0a00 */
[----:B------:R-:W-:Y:S01]  /*5070*/  ISETP.GE.AND P6, PT, R13, RZ, PT ;  /* 0x000000ff0d00720c */ /* 0x000fe20003fc6270 */
[--C-:B------:R-:W-:Y:S01]  /*5080*/  @!P1 IMAD.IADD R8, R8, 0x1, -R10.reuse ;  /* 0x0000000108089824 */ /* 0x100fe200078e0a0a */
[----:B------:R-:W-:Y:S01]  /*5090*/  IABS R13, R12 ;  /* 0x0000000c000d7213 */ /* 0x000fe20000000000 */
[----:B------:R-:W-:Y:S01]  /*50a0*/  @!P5 IMAD.IADD R7, R7, 0x1, -R10 ;  /* 0x000000010707d824 */ /* 0x000fe200078e0a0a */
[----:B------:R-:W-:Y:S01]  /*50b0*/  STL [R1+0xa4], R17 ;  /* 0x0000a41101007387 */ /* 0x000fe20000100800 */
[----:B------:R-:W-:Y:S01]  /*50c0*/  ISETP.GT.U32.AND P1, PT, R10, R9, PT ;  /* 0x000000090a00720c */ /* 0x000fe20003f24070 */
[----:B------:R-:W-:Y:S01]  /*50d0*/  IMAD.MOV.U32 R16, RZ, RZ, R8 ;  /* 0x000000ffff107224 */ /* 0x000fe200078e0008 */
[----:B------:R-:W-:Y:S01]  /*50e0*/  ISETP.GE.AND P5, PT, R14, RZ, PT ;  /* 0x000000ff0e00720c */ /* 0x000fe20003fa6270 */
[----:B------:R0:W-:Y:S01]  /*50f0*/  STL [R1+0xa0], R0 ;  /* 0x0000a00001007387 */ /* 0x0001e20000100800 */
[----:B------:R-:W-:-:S04]  /*5100*/  IMAD.HI.U32 R14, R15, R13, RZ ;  /* 0x0000000d0f0e7227 */ /* 0x000fc800078e00ff */
[----:B------:R-:W-:Y:S02]  /*5110*/  @!P2 IMAD.MOV R16, RZ, RZ, -R16 ;  /* 0x000000ffff10a224 */ /* 0x000fe400078e0a10 */
[----:B------:R-:W-:Y:S01]  /*5120*/  @!P4 IMAD.IADD R3, R3, 0x1, -R10 ;  /* 0x000000010303c824 */ /* 0x000fe200078e0a0a */
[----:B------:R-:W-:Y:S01]  /*5130*/  ISETP.GE.AND P4, PT, R11, RZ, PT ;  /* 0x000000ff0b00720c */ /* 0x000fe20003f86270 */
[----:B------:R-:W-:Y:S01]  /*5140*/  IMAD.MOV R14, RZ, RZ, -R14 ;  /* 0x000000ffff0e7224 */ /* 0x000fe200078e0a0e */
[----:B------:R1:W-:Y:S01]  /*5150*/  STL [R1+0x9c], R16 ;  /* 0x00009c1001007387 */ /* 0x0003e20000100800 */
[----:B0-----:R-:W-:Y:S02]  /*5160*/  IMAD.MOV.U32 R0, RZ, RZ, R7 ;  /* 0x000000ffff007224 */ /* 0x001fe400078e0007 */
[----:B------:R-:W-:Y:S02]  /*5170*/  VIADD R6, R2, 0x2a ;  /* 0x0000002a02067836 */ /* 0x000fe40000000000 */
[----:B------:R-:W-:-:S02]  /*5180*/  @!P0 IMAD.MOV R0, RZ, RZ, -R0 ;  /* 0x000000ffff008224 */ /* 0x000fc400078e0a00 */
[--C-:B------:R-:W-:Y:S01]  /*5190*/  @!P3 IMAD.IADD R4, R4, 0x1, -R10.reuse ;  /* 0x000000010404b824 */ /* 0x100fe200078e0a0a */
[----:B------:R-:W-:Y:S01]  /*51a0*/  IABS R18, R6 ;  /* 0x0000000600127213 */ /* 0x000fe20000000000 */
[C---:B------:R-:W-:Y:S01]  /*51b0*/  IMAD R14, R10.reuse, R14, R13 ;  /* 0x0000000e0a0e7224 */ /* 0x040fe200078e020d */
[----:B------:R0:W-:Y:S01]  /*51c0*/  STL [R1+0x98], R0 ;  /* 0x0000980001007387 */ /* 0x0001e20000100800 */
[----:B------:R-:W-:Y:S01]  /*51d0*/  @!P1 IMAD.IADD R9, R9, 0x1, -R10 ;  /* 0x0000000109099824 */ /* 0x000fe200078e0a0a */
[----:B------:R-:W-:Y:S01]  /*51e0*/  ISETP.GT.U32.AND P1, PT, R10, R4, PT ;  /* 0x000000040a00720c */ /* 0x000fe20003f24070 */
[----:B------:R-:W-:Y:S01]  /*51f0*/  IMAD.HI.U32 R11, R15, R18, RZ ;  /* 0x000000120f0b7227 */ /* 0x000fe200078e00ff */
[----:B------:R-:W-:Y:S02]  /*5200*/  ISETP.GE.AND P2, PT, R6, RZ, PT ;  /* 0x000000ff0600720c */ /* 0x000fe40003f46270 */
[----:B------:R-:W-:Y:S01]  /*5210*/  ISETP.GT.U32.AND P0, PT, R10, R9, PT ;  /* 0x000000090a00720c */ /* 0x000fe20003f04070 */
[----:B------:R-:W-:Y:S01]  /*5220*/  IMAD.MOV R11, RZ, RZ, -R11 ;  /* 0x000000ffff0b7224 */ /* 0x000fe200078e0a0b */
[----:B------:R-:W-:Y:S01]  /*5230*/  ISETP.GE.AND P3, PT, R12, RZ, PT ;  /* 0x000000ff0c00720c */ /* 0x000fe20003f66270 */
[----:B-1----:R-:W-:-:S02]  /*5240*/  VIADD R16, R2, 0x29 ;  /* 0x0000002902107836 */ /* 0x002fc40000000000 */
[----:B0-----:R-:W-:Y:S02]  /*5250*/  IMAD.MOV.U32 R0, RZ, RZ, R3 ;  /* 0x000000ffff007224 */ /* 0x001fe400078e0003 */
[C---:B------:R-:W-:Y:S02]  /*5260*/  IMAD R18, R10.reuse, R11, R18 ;  /* 0x0000000b0a127224 */ /* 0x040fe400078e0212 */
[----:B------:R-:W-:Y:S01]  /*5270*/  @!P6 IMAD.MOV R0, RZ, RZ, -R0 ;  /* 0x000000ffff00e224 */ /* 0x000fe200078e0a00 */
[----:B------:R-:W-:Y:S01]  /*5280*/  ISETP.GT.U32.AND P6, PT, R10, R14, PT ;  /* 0x0000000e0a00720c */ /* 0x000fe20003fc4070 */
[--C-:B------:R-:W-:Y:S01]  /*5290*/  @!P1 IMAD.IADD R4, R4, 0x1, -R10.reuse ;  /* 0x0000000104049824 */ /* 0x100fe200078e0a0a */
[----:B------:R-:W-:Y:S01]  /*52a0*/  ISETP.GE.AND P1, PT, R16, RZ, PT ;  /* 0x000000ff1000720c */ /* 0x000fe20003f26270 */
[----:B------:R-:W-:Y:S01]  /*52b0*/  @!P0 IMAD.IADD R9, R9, 0x1, -R10 ;  /* 0x0000000109098824 */ /* 0x000fe200078e0a0a */
[----:B------:R-:W-:Y:S01]  /*52c0*/  IABS R16, R16 ;  /* 0x0000001000107213 */ /* 0x000fe20000000000 */
[----:B------:R0:W-:Y:S01]  /*52d0*/  STL [R1+0x94], R0 ;  /* 0x0000940001007387 */ /* 0x0001e20000100800 */
[----:B------:R-:W-:Y:S01]  /*52e0*/  ISETP.GT.U32.AND P0, PT, R10, R18, PT ;  /* 0x000000120a00720c */ /* 0x000fe20003f04070 */
[----:B------:R-:W-:-:S02]  /*52f0*/  VIADD R3, R2, 0x28 ;  /* 0x0000002802037836 */ /* 0x000fc40000000000 */
[----:B------:R-:W-:-:S03]  /*5300*/  IMAD.HI.U32 R8, R15, R16, RZ ;  /* 0x000000100f087227 */ /* 0x000fc600078e00ff */
[----:B------:R-:W-:Y:S01]  /*5310*/  IABS R6, R3 ;  /* 0x0000000300067213 */ /* 0x000fe20000000000 */
[----:B------:R-:W-:Y:S02]  /*5320*/  @!P6 IMAD.IADD R14, R14, 0x1, -R10 ;  /* 0x000000010e0ee824 */ /* 0x000fe400078e0a0a */
[----:B0-----:R-:W-:Y:S02]  /*5330*/  IMAD.MOV.U32 R0, RZ, RZ, R4 ;  /* 0x000000ffff007224 */ /* 0x001fe400078e0004 */
[----:B------:R-:W-:Y:S01]  /*5340*/  VIADD R7, R2, 0x27 ;  /* 0x0000002702077836 */ /* 0x000fe20000000000 */
[C---:B------:R-:W-:Y:S01]  /*5350*/  ISETP.GT.U32.AND P6, PT, R10.reuse, R14, PT ;  /* 0x0000000e0a00720c */ /* 0x040fe20003fc4070 */
[----:B------:R-:W-:Y:S02]  /*5360*/  IMAD.MOV R8, RZ, RZ, -R8 ;  /* 0x000000ffff087224 */ /* 0x000fe400078e0a08 */
[----:B------:R-:W-:Y:S01]  /*5370*/  @!P5 IMAD.MOV R0, RZ, RZ, -R0 ;  /* 0x000000ffff00d224 */ /* 0x000fe200078e0a00 */
[----:B------:R-:W-:Y:S01]  /*5380*/  IABS R12, R7 ;  /* 0x00000007000c7213 */ /* 0x000fe20000000000 */
[----:B------:R-:W-:Y:S01]  /*5390*/  IMAD R16, R10, R8, R16 ;  /* 0x000000080a107224 */ /* 0x000fe200078e0210 */
[----:B------:R-:W-:Y:S01]  /*53a0*/  ISETP.GE.AND P5, PT, R3, RZ, PT ;  /* 0x000000ff0300720c */ /* 0x000fe20003fa6270 */
[----:B------:R-:W-:Y:S01]  /*53b0*/  @!P0 IMAD.IADD R18, R18, 0x1, -R10 ;  /* 0x0000000112128824 */ /* 0x000fe200078e0a0a */
[----:B------:R0:W-:Y:S01]  /*53c0*/  STL [R1+0x90], R0 ;  /* 0x0000900001007387 */ /* 0x0001e20000100800 */
[----:B------:R-:W-:-:S02]  /*53d0*/  IMAD.MOV.U32 R4, RZ, RZ, R6 ;  /* 0x000000ffff047224 */ /* 0x000fc400078e0006 */
[----:B------:R-:W-:Y:S01]  /*53e0*/  IMAD.HI.U32 R3, R15, R12, RZ ;  /* 0x0000000c0f037227 */ /* 0x000fe200078e00ff */
[----:B------:R-:W-:-:S03]  /*53f0*/  ISETP.GT.U32.AND P0, PT, R10, R18, PT ;  /* 0x000000120a00720c */ /* 0x000fc60003f04070 */
[----:B------:R-:W-:Y:S01]  /*5400*/  @!P6 IMAD.IADD R14, R14, 0x1, -R10 ;  /* 0x000000010e0ee824 */ /* 0x000fe200078e0a0a */
[----:B------:R-:W-:Y:S01]  /*5410*/  ISETP.GT.U32.AND P6, PT, R10, R16, PT ;  /* 0x000000100a00720c */ /* 0x000fe20003fc4070 */
[----:B------:R-:W-:-:S04]  /*5420*/  IMAD.HI.U32 R6, R15, R4, RZ ;  /* 0x000000040f067227 */ /* 0x000fc800078e00ff */
[----:B0-----:R-:W-:Y:S02]  /*5430*/  IMAD.MOV.U32 R0, RZ, RZ, R9 ;  /* 0x000000ffff007224 */ /* 0x001fe400078e0009 */
[----:B------:R-:W-:Y:S02]  /*5440*/  IMAD.MOV R6, RZ, RZ, -R6 ;  /* 0x000000ffff067224 */ /* 0x000fe400078e0a06 */
[----:B------:R-:W-:Y:S01]  /*5450*/  @!P4 IMAD.MOV R0, RZ, RZ, -R0 ;  /* 0x000000ffff00c224 */ /* 0x000fe200078e0a00 */
[----:B------:R-:W-:Y:S01]  /*5460*/  ISETP.GE.AND P4, PT, R7, RZ, PT ;  /* 0x000000ff0700720c */ /* 0x000fe20003f86270 */
[----:B------:R-:W-:Y:S02]  /*5470*/  IMAD.MOV R7, RZ, RZ, -R3 ;  /* 0x000000ffff077224 */ /* 0x000fe400078e0a03 */
[C---:B------:R-:W-:Y:S01]  /*5480*/  IMAD R3, R10.reuse, R6, R4 ;  /* 0x000000060a037224 */ /* 0x040fe200078e0204 */
[----:B------:R0:W-:Y:S01]  /*5490*/  STL [R1+0x8c], R0 ;  /* 0x00008c0001007387 */ /* 0x0001e20000100800 */
[----:B------:R-:W-:-:S02]  /*54a0*/  IMAD R12, R10, R7, R12 ;  /* 0x000000070a0c7224 */ /* 0x000fc400078e020c */
[--C-:B------:R-:W-:Y:S02]  /*54b0*/  @!P6 IMAD.IADD R16, R16, 0x1, -R10.reuse ;  /* 0x000000011010e824 */ /* 0x100fe400078e0a0a */
[----:B------:R-:W-:Y:S01]  /*54c0*/  @!P0 IMAD.IADD R18, R18, 0x1, -R10 ;  /* 0x0000000112128824 */ /* 0x000fe200078e0a0a */
[----:B------:R-:W-:Y:S01]  /*54d0*/  ISETP.GT.U32.AND P6, PT, R10, R12, PT ;  /* 0x0000000c0a00720c */ /* 0x000fe20003fc4070 */
[----:B------:R-:W-:Y:S01]  /*54e0*/  VIADD R4, R2, 0x26 ;  /* 0x0000002602047836 */ /* 0x000fe20000000000 */
[----:B------:R-:W-:Y:S01]  /*54f0*/  ISETP.GT.U32.AND P0, PT, R10, R3, PT ;  /* 0x000000030a00720c */ /* 0x000fe20003f04070 */
[C---:B------:R-:W-:Y:S02]  /*5500*/  VIADD R9, R2.reuse, 0x24 ;  /* 0x0000002402097836 */ /* 0x040fe40000000000 */
[----:B0-----:R-:W-:Y:S01]  /*5510*/  IMAD.MOV.U32 R0, RZ, RZ, R14 ;  /* 0x000000ffff007224 */ /* 0x001fe200078e000e */
[----:B------:R-:W-:Y:S01]  /*5520*/  IABS R8, R4 ;  /* 0x0000000400087213 */ /* 0x000fe20000000000 */
[----:B------:R-:W-:Y:S01]  /*5530*/  VIADD R13, R2, 0x25 ;  /* 0x00000025020d7836 */ /* 0x000fe20000000000 */
[----:B------:R-:W-:Y:S01]  /*5540*/  IABS R11, R9 ;  /* 0x00000009000b7213 */ /* 0x000fe20000000000 */
[----:B------:R-:W-:Y:S01]  /*5550*/  @!P3 IMAD.MOV R0, RZ, RZ, -R0 ;  /* 0x000000ffff00b224 */ /* 0x000fe200078e0a00 */
[----:B------:R-:W-:Y:S01]  /*5560*/  ISETP.GT.U32.AND P3, PT, R10, R16, PT ;  /* 0x000000100a00720c */ /* 0x000fe20003f64070 */
[----:B------:R-:W-:Y:S01]  /*5570*/  IMAD.HI.U32 R14, R15, R8, RZ ;  /* 0x000000080f0e7227 */ /* 0x000fe200078e00ff */
[----:B------:R-:W-:-:S02]  /*5580*/  IABS R17, R13 ;  /* 0x0000000d00117213 */ /* 0x000fc40000000000 */
[----:B------:R0:W-:Y:S01]  /*5590*/  STL [R1+0x88], R0 ;  /* 0x0000880001007387 */ /* 0x0001e20000100800 */
[--C-:B------:R-:W-:Y:S02]  /*55a0*/  @!P6 IMAD.IADD R12, R12, 0x1, -R10.reuse ;  /* 0x000000010c0ce824 */ /* 0x100fe400078e0a0a */
[----:B------:R-:W-:Y:S02]  /*55b0*/  @!P0 IMAD.IADD R3, R3, 0x1, -R10 ;  /* 0x0000000103038824 */ /* 0x000fe400078e0a0a */
[----:B------:R-:W-:Y:S01]  /*55c0*/  VIADD R6, R2, 0x23 ;  /* 0x0000002302067836 */ /* 0x000fe20000000000 */
[C---:B------:R-:W-:Y:S01]  /*55d0*/  ISETP.GT.U32.AND P6, PT, R10.reuse, R12, PT ;  /* 0x0000000c0a00720c */ /* 0x040fe20003fc4070 */
[----:B------:R-:W-:Y:S01]  /*55e0*/  IMAD.MOV R14, RZ, RZ, -R14 ;  /* 0x000000ffff0e7224 */ /* 0x000fe200078e0a0e */
[----:B------:R-:W-:Y:S01]  /*55f0*/  ISETP.GT.U32.AND P0, PT, R10, R3, PT ;  /* 0x000000030a00720c */ /* 0x000fe20003f04070 */
[----:B------:R-:W-:Y:S01]  /*5600*/  @!P3 IMAD.IADD R16, R16, 0x1, -R10 ;  /* 0x000000011010b824 */ /* 0x000fe200078e0a0a */
[----:B------:R-:W-:Y:S01]  /*5610*/  IABS R7, R6 ;  /* 0x0000000600077213 */ /* 0x000fe20000000000 */
[----:B0-----:R-:W-:-:S02]  /*5620*/  IMAD.MOV.U32 R0, RZ, RZ, R18 ;  /* 0x000000ffff007224 */ /* 0x001fc400078e0012 */
[----:B------:R-:W-:-:S04]  /*5630*/  IMAD.HI.U32 R18, R15, R17, RZ ;  /* 0x000000110f127227 */ /* 0x000fc800078e00ff */
[----:B------:R-:W-:Y:S01]  /*5640*/  @!P2 IMAD.MOV R0, RZ, RZ, -R0 ;  /* 0x000000ffff00a224 */ /* 0x000fe200078e0a00 */
[----:B------:R-:W-:Y:S01]  /*5650*/  ISETP.GE.AND P2, PT, R4, RZ, PT ;  /* 0x000000ff0400720c */ /* 0x000fe20003f46270 */
[C---:B------:R-:W-:Y:S02]  /*5660*/  IMAD R4, R10.reuse, R14, R8 ;  /* 0x0000000e0a047224 */ /* 0x040fe400078e0208 */
[C---:B------:R-:W-:Y:S01]  /*5670*/  IMAD.HI.U32 R8, R15.reuse, R11, RZ ;  /* 0x0000000b0f087227 */ /* 0x040fe200078e00ff */
[----:B------:R0:W-:Y:S02]  /*5680*/  STL [R1+0x80], R0 ;  /* 0x0000800001007387 */ /* 0x0001e40000100800 */
[----:B------:R-:W-:Y:S01]  /*5690*/  ISETP.GT.U32.AND P3, PT, R10, R4, PT ;  /* 0x000000040a00720c */ /* 0x000fe20003f64070 */
[----:B------:R-:W-:-:S04]  /*56a0*/  IMAD.HI.U32 R14, R15, R7, RZ ;  /* 0x000000070f0e7227 */ /* 0x000fc800078e00ff */
[----:B------:R-:W-:Y:S02]  /*56b0*/  IMAD.MOV R8, RZ, RZ, -R8 ;  /* 0x000000ffff087224 */ /* 0x000fe400078e0a08 */
[----:B------:R-:W-:Y:S02]  /*56c0*/  IMAD.MOV R18, RZ, RZ, -R18 ;  /* 0x000000ffff127224 */ /* 0x000fe400078e0a12 */
[----:B0-----:R-:W-:Y:S02]  /*56d0*/  IMAD.MOV.U32 R0, RZ, RZ, R16 ;  /* 0x000000ffff007224 */ /* 0x001fe400078e0010 */
[----:B------:R-:W-:Y:S02]  /*56e0*/  IMAD.MOV R14, RZ, RZ, -R14 ;  /* 0x000000ffff0e7224 */ /* 0x000fe400078e0a0e */
[----:B------:R-:W-:Y:S02]  /*56f0*/  @!P1 IMAD.MOV R0, RZ, RZ, -R0 ;  /* 0x000000ffff009224 */ /* 0x000fe400078e0a00 */
[----:B------:R-:W-:-:S02]  /*5700*/  IMAD R11, R10, R8, R11 ;  /* 0x000000080a0b7224 */ /* 0x000fc400078e020b */
[--C-:B------:R-:W-:Y:S01]  /*5710*/  @!P6 IMAD.IADD R12, R12, 0x1, -R10.reuse ;  /* 0x000000010c0ce824 */ /* 0x100fe200078e0a0a */
[----:B------:R0:W-:Y:S01]  /*5720*/  STL [R1+0x78], R0 ;  /* 0x0000780001007387 */ /* 0x0001e20000100800 */
[----:B------:R-:W-:Y:S01]  /*5730*/  VIADD R8, R2, 0x22 ;  /* 0x0000002202087836 */ /* 0x000fe20000000000 */
[C---:B------:R-:W-:Y:S01]  /*5740*/  ISETP.GT.U32.AND P6, PT, R10.reuse, R11, PT ;  /* 0x0000000b0a00720c */ /* 0x040fe20003fc4070 */
[--C-:B------:R-:W-:Y:S01]  /*5750*/  @!P0 IMAD.IADD R3, R3, 0x1, -R10.reuse ;  /* 0x0000000103038824 */ /* 0x100fe200078e0a0a */
[----:B------:R-:W-:Y:S01]  /*5760*/  ISETP.GE.AND P0, PT, R13, RZ, PT ;  /* 0x000000ff0d00720c */ /* 0x000fe20003f06270 */
[C---:B------:R-:W-:Y:S02]  /*5770*/  IMAD R13, R10.reuse, R18, R17 ;  /* 0x000000120a0d7224 */ /* 0x040fe400078e0211 */
[----:B------:R-:W-:Y:S01]  /*5780*/  IMAD R7, R10, R14, R7 ;  /* 0x0000000e0a077224 */ /* 0x000fe200078e0207 */
[----:B------:R-:W-:Y:S01]  /*5790*/  IABS R14, R8 ;  /* 0x00000008000e7213 */ /* 0x000fe20000000000 */
[----:B------:R-:W-:Y:S01]  /*57a0*/  @!P3 IMAD.IADD R4, R4, 0x1, -R10 ;  /* 0x000000010404b824 */ /* 0x000fe200078e0a0a */
[----:B------:R-:W-:Y:S01]  /*57b0*/  ISETP.GT.U32.AND P3, PT, R10, R13, PT ;  /* 0x0000000d0a00720c */ /* 0x000fe20003f64070 */
[----:B0-----:R-:W-:-:S02]  /*57c0*/  IMAD.MOV.U32 R0, RZ, RZ, R12 ;  /* 0x000000ffff007224 */ /* 0x001fc400078e000c */
[----:B------:R-:W-:Y:S01]  /*57d0*/  IMAD.MOV.U32 R16, RZ, RZ, R3 ;  /* 0x000000ffff107224 */ /* 0x000fe200078e0003 */
[C---:B------:R-:W-:Y:S01]  /*57e0*/  ISETP.GT.U32.AND P1, PT, R10.reuse, R4, PT ;  /* 0x000000040a00720c */ /* 0x040fe20003f24070 */
[----:B------:R-:W-:Y:S01]  /*57f0*/  @!P4 IMAD.MOV R0, RZ, RZ, -R0 ;  /* 0x000000ffff00c224 */ /* 0x000fe200078e0a00 */
[----:B------:R-:W-:Y:S01]  /*5800*/  ISETP.GT.U32.AND P4, PT, R10, R7, PT ;  /* 0x000000070a00720c */ /* 0x000fe20003f84070 */
[----:B------:R-:W-:Y:S02]  /*5810*/  IMAD.MOV.U32 R3, RZ, RZ, R14 ;  /* 0x000000ffff037224 */ /* 0x000fe400078e000e */
[----:B------:R-:W-:Y:S01]  /*5820*/  @!P5 IMAD.MOV R16, RZ, RZ, -R16 ;  /* 0x000000ffff10d224 */ /* 0x000fe200078e0a10 */
[----:B------:R-:W-:Y:S01]  /*5830*/  ISETP.GE.AND P5, PT, R9, RZ, PT ;  /* 0x000000ff0900720c */ /* 0x000fe20003fa6270 */
[----:B------:R-:W-:Y:S02]  /*5840*/  VIADD R9, R2, 0x21 ;  /* 0x0000002102097836 */ /* 0x000fe40000000000 */
[----:B------:R-:W-:Y:S01]  /*5850*/  IMAD.HI.U32 R12, R15, R3, RZ ;  /* 0x000000030f0c7227 */ /* 0x000fe200078e00ff */
[----:B------:R-:W-:Y:S02]  /*5860*/  STL [R1+0x74], R16 ;  /* 0x0000741001007387 */ /* 0x000fe40000100800 */
[----:B------:R-:W-:Y:S01]  /*5870*/  IABS R18, R9 ;  /* 0x0000000900127213 */ /* 0x000fe20000000000 */
[----:B------:R-:W-:Y:S01]  /*5880*/  @!P6 IMAD.IADD R11, R11, 0x1, -R10 ;  /* 0x000000010b0be824 */ /* 0x000fe200078e0a0a */
[----:B------:R0:W-:Y:S01]  /*5890*/  STL [R1+0x70], R0 ;  /* 0x0000700001007387 */ /* 0x0001e20000100800 */
[----:B------:R-:W-:-:S02]  /*58a0*/  IMAD.MOV R12, RZ, RZ, -R12 ;  /* 0x000000ffff0c7224 */ /* 0x000fc400078e0a0c */
[--C-:B------:R-:W-:Y:S01]  /*58b0*/  @!P3 IMAD.IADD R13, R13, 0x1, -R10.reuse ;  /* 0x000000010d0db824 */ /* 0x100fe200078e0a0a */
[----:B------:R-:W-:Y:S01]  /*58c0*/  ISETP.GE.AND P3, PT, R8, RZ, PT ;  /* 0x000000ff0800720c */ /* 0x000fe20003f66270 */
[----:B------:R-:W-:Y:S01]  /*58d0*/  @!P4 IMAD.IADD R7, R7, 0x1, -R10 ;  /* 0x000000010707c824 */ /* 0x000fe200078e0a0a */
[C---:B------:R-:W-:Y:S01]  /*58e0*/  ISETP.GT.U32.AND P4, PT, R10.reuse, R11, PT ;  /* 0x0000000b0a00720c */ /* 0x040fe20003f84070 */
[C---:B------:R-:W-:Y:S01]  /*58f0*/  IMAD R3, R10.reuse, R12, R3 ;  /* 0x0000000c0a037224 */ /* 0x040fe200078e0203 */
[----:B------:R-:W-:Y:S01]  /*5900*/  ISETP.GT.U32.AND P6, PT, R10, R13, PT ;  /* 0x0000000d0a00720c */ /* 0x000fe20003fc4070 */
[----:B------:R-:W-:-:S04]  /*5910*/  IMAD.HI.U32 R12, R15, R18, RZ ;  /* 0x000000120f0c7227 */ /* 0x000fc800078e00ff */
[----:B------:R-:W-:Y:S01]  /*5920*/  @!P1 IMAD.IADD R4, R4, 0x1, -R10 ;  /* 0x0000000104049824 */ /* 0x000fe200078e0a0a */
[----:B------:R-:W-:Y:S01]  /*5930*/  ISETP.GE.AND P1, PT, R6, RZ, PT ;  /* 0x000000ff0600720c */ /* 0x000fe20003f26270 */
[----:B------:R-:W-:Y:S02]  /*5940*/  IMAD.MOV R12, RZ, RZ, -R12 ;  /* 0x000000ffff0c7224 */ /* 0x000fe400078e0a0c */
[----:B0-----:R-:W-:Y:S02]  /*5950*/  IMAD.MOV.U32 R0, RZ, RZ, R4 ;  /* 0x000000ffff007224 */ /* 0x001fe400078e0004 */
[C---:B------:R-:W-:Y:S02]  /*5960*/  IMAD R18, R10.reuse, R12, R18 ;  /* 0x0000000c0a127224 */ /* 0x040fe400078e0212 */
[----:B------:R-:W-:Y:S01]  /*5970*/  @!P2 IMAD.MOV R0, RZ, RZ, -R0 ;  /* 0x000000ffff00a224 */ /* 0x000fe200078e0a00 */
[C---:B------:R-:W-:Y:S01]  /*5980*/  ISETP.GT.U32.AND P2, PT, R10.reuse, R7, PT ;  /* 0x000000070a00720c */ /* 0x040fe20003f44070 */
[--C-:B------:R-:W-:Y:S01]  /*5990*/  @!P4 IMAD.IADD R11, R11, 0x1, -R10.reuse ;  /* 0x000000010b0bc824 */ /* 0x100fe200078e0a0a */
[C---:B------:R-:W-:Y:S01]  /*59a0*/  ISETP.GT.U32.AND P4, PT, R10.reuse, R18, PT ;  /* 0x000000120a00720c */ /* 0x040fe20003f84070 */
[----:B------:R-:W-:Y:S01]  /*59b0*/  @!P6 IMAD.IADD R13, R13, 0x1, -R10 ;  /* 0x000000010d0de824 */ /* 0x000fe200078e0a0a */
[----:B------:R-:W-:Y:S01]  /*59c0*/  ISETP.GT.U32.AND P6, PT, R10, R3, PT ;  /* 0x000000030a00720c */ /* 0x000fe20003fc4070 */
[C---:B------:R-:W-:Y:S01]  /*59d0*/  VIADD R4, R2.reuse, 0x1f ;  /* 0x0000001f02047836 */ /* 0x040fe20000000000 */
[----:B------:R0:W-:Y:S01]  /*59e0*/  STL [R1+0x6c], R0 ;  /* 0x00006c0001007387 */ /* 0x0001e20000100800 */
[----:B------:R-:W-:-:S02]  /*59f0*/  VIADD R6, R2, 0x20 ;  /* 0x0000002002067836 */ /* 0x000fc40000000000 */
[----:B------:R-:W-:Y:S01]  /*5a00*/  VIADD R8, R2, 0x1e ;  /* 0x0000001e02087836 */ /* 0x000fe20000000000 */
[----:B------:R-:W-:Y:S01]  /*5a10*/  IABS R16, R4 ;  /* 0x0000000400107213 */ /* 0x000fe20000000000 */
[----:B------:R-:W-:Y:S01]  /*5a20*/  @!P5 IMAD.MOV R11, RZ, RZ, -R11 ;  /* 0x000000ffff0bd224 */ /* 0x000fe200078e0a0b */
[----:B------:R-:W-:Y:S01]  /*5a30*/  IABS R17, R6 ;  /* 0x0000000600117213 */ /* 0x000fe20000000000 */
[--C-:B------:R-:W-:Y:S01]  /*5a40*/  @!P2 IMAD.IADD R7, R7, 0x1, -R10.reuse ;  /* 0x000000010707a824 */ /* 0x100fe200078e0a0a */
[----:B------:R-:W-:Y:S01]  /*5a50*/  IABS R14, R8 ;  /* 0x00000008000e7213 */ /* 0x000fe20000000000 */
[----:B------:R-:W-:Y:S01]  /*5a60*/  @!P4 IMAD.IADD R18, R18, 0x1, -R10 ;  /* 0x000000011212c824 */ /* 0x000fe200078e0a0a */
[----:B------:R-:W-:Y:S01]  /*5a70*/  ISETP.GE.AND P2, PT, R9, RZ, PT ;  /* 0x000000ff0900720c */ /* 0x000fe20003f46270 */
[----:B0-----:R-:W-:Y:S02]  /*5a80*/  IMAD.MOV.U32 R0, RZ, RZ, R13 ;  /* 0x000000ffff007224 */ /* 0x001fe400078e000d */
[----:B------:R-:W-:Y:S01]  /*5a90*/  IMAD.HI.U32 R9, R15, R16, RZ ;  /* 0x000000100f097227 */ /* 0x000fe200078e00ff */
[----:B------:R-:W-:-:S03]  /*5aa0*/  ISETP.GT.U32.AND P4, PT, R10, R18, PT ;  /* 0x000000120a00720c */ /* 0x000fc60003f84070 */
[----:B------:R-:W-:-:S04]  /*5ab0*/  IMAD.HI.U32 R12, R15, R17, RZ ;  /* 0x000000110f0c7227 */ /* 0x000fc800078e00ff */
[----:B------:R-:W-:Y:S01]  /*5ac0*/  @!P6 IMAD.IADD R3, R3, 0x1, -R10 ;  /* 0x000000010303e824 */ /* 0x000fe200078e0a0a */
[----:B------:R-:W-:Y:S01]  /*5ad0*/  ISETP.GE.AND P6, PT, R6, RZ, PT ;  /* 0x000000ff0600720c */ /* 0x000fe20003fc6270 */
[----:B------:R-:W-:Y:S02]  /*5ae0*/  @!P0 IMAD.MOV R0, RZ, RZ, -R0 ;  /* 0x000000ffff008224 */ /* 0x000fe400078e0a00 */
[----:B------:R-:W-:Y:S01]  /*5af0*/  IMAD.HI.U32 R6, R15, R14, RZ ;  /* 0x0000000e0f067227 */ /* 0x000fe200078e00ff */
[----:B------:R-:W-:Y:S02]  /*5b00*/  ISETP.GT.U32.AND P0, PT, R10, R3, PT ;  /* 0x000000030a00720c */ /* 0x000fe40003f04070 */
[----:B------:R0:W-:Y:S01]  /*5b10*/  STL [R1+0x68], R0 ;  /* 0x0000680001007387 */ /* 0x0001e20000100800 */
[----:B------:R-:W-:Y:S02]  /*5b20*/  IMAD.MOV R9, RZ, RZ, -R9 ;  /* 0x000000ffff097224 */ /* 0x000fe400078e0a09 */
[----:B------:R-:W-:Y:S01]  /*5b30*/  IMAD.MOV R12, RZ, RZ, -R12 ;  /* 0x000000ffff0c7224 */ /* 0x000fe200078e0a0c */
[----:B------:R-:W-:Y:S01]  /*5b40*/  STL [R1+0x64], R11 ;  /* 0x0000640b01007387 */ /* 0x000fe20000100800 */
[----:B------:R-:W-:-:S02]  /*5b50*/  IMAD.MOV R6, RZ, RZ, -R6 ;  /* 0x000000ffff067224 */ /* 0x000fc400078e0a06 */
[C---:B------:R-:W-:Y:S02]  /*5b60*/  IMAD R16, R10.reuse, R9, R16 ;  /* 0x000000090a107224 */ /* 0x040fe400078e0210 */
[C---:B------:R-:W-:Y:S02]  /*5b70*/  IMAD R17, R10.reuse, R12, R17 ;  /* 0x0000000c0a117224 */ /* 0x040fe400078e0211 */
[----:B0-----:R-:W-:Y:S02]  /*5b80*/  IMAD.MOV.U32 R0, RZ, RZ, R7 ;  /* 0x000000ffff007224 */ /* 0x001fe400078e0007 */
[C---:B------:R-:W-:Y:S01]  /*5b90*/  IMAD R14, R10.reuse, R6, R14 ;  /* 0x000000060a0e7224 */ /* 0x040fe200078e020e */
[C---:B------:R-:W-:Y:S01]  /*5ba0*/  ISETP.GT.U32.AND P5, PT, R10.reuse, R17, PT ;  /* 0x000000110a00720c */ /* 0x040fe20003fa4070 */
[----:B------:R-:W-:Y:S01]  /*5bb0*/  @!P1 IMAD.MOV R0, RZ, RZ, -R0 ;  /* 0x000000ffff009224 */ /* 0x000fe200078e0a00 */
[----:B------:R-:W-:Y:S01]  /*5bc0*/  ISETP.GT.U32.AND P1, PT, R10, R16, PT ;  /* 0x000000100a00720c */ /* 0x000fe20003f24070 */
[----:B------:R-:W-:Y:S01]  /*5bd0*/  @!P4 IMAD.IADD R18, R18, 0x1, -R10 ;  /* 0x000000011212c824 */ /* 0x000fe200078e0a0a */
[----:B------:R-:W-:Y:S01]  /*5be0*/  ISETP.GT.U32.AND P4, PT, R10, R14, PT ;  /* 0x0000000e0a00720c */ /* 0x000fe20003f84070 */
[C---:B------:R-:W-:Y:S01]  /*5bf0*/  VIADD R9, R2.reuse, 0x1c ;  /* 0x0000001c02097836 */ /* 0x040fe20000000000 */
[----:B------:R0:W-:Y:S01]  /*5c00*/  STL [R1+0x60], R0 ;  /* 0x0000600001007387 */ /* 0x0001e20000100800 */
[----:B------:R-:W-:-:S02]  /*5c10*/  VIADD R7, R2, 0x1d ;  /* 0x0000001d02077836 */ /* 0x000fc40000000000 */
[--C-:B------:R-:W-:Y:S01]  /*5c20*/  @!P0 IMAD.IADD R3, R3, 0x1, -R10.reuse ;  /* 0x0000000103038824 */ /* 0x100fe200078e0a0a */
[----:B------:R-:W-:Y:S02]  /*5c30*/  ISETP.GE.AND P0, PT, R4, RZ, PT ;  /* 0x000000ff0400720c */ /* 0x000fe40003f06270 */
[----:B------:R-:W-:Y:S01]  /*5c40*/  IABS R4, R9 ;  /* 0x0000000900047213 */ /* 0x000fe20000000000 */
[--C-:B------:R-:W-:Y:S01]  /*5c50*/  @!P5 IMAD.IADD R17, R17, 0x1, -R10.reuse ;  /* 0x000000011111d824 */ /* 0x100fe200078e0a0a */
[----:B------:R-:W-:Y:S01]  /*5c60*/  IABS R6, R7 ;  /* 0x0000000700067213 */ /* 0x000fe20000000000 */
[--C-:B------:R-:W-:Y:S01]  /*5c70*/  @!P1 IMAD.IADD R16, R16, 0x1, -R10.reuse ;  /* 0x0000000110109824 */ /* 0x100fe200078e0a0a */
[----:B------:R-:W-:Y:S01]  /*5c80*/  ISETP.GE.AND P5, PT, R8, RZ, PT ;  /* 0x000000ff0800720c */ /* 0x000fe20003fa6270 */
[----:B------:R-:W-:Y:S01]  /*5c90*/  @!P4 IMAD.IADD R14, R14, 0x1, -R10 ;  /* 0x000000010e0ec824 */ /* 0x000fe200078e0a0a */
[C---:B------:R-:W-:Y:S01]  /*5ca0*/  ISETP.GT.U32.AND P1, PT, R10.reuse, R17, PT ;  /* 0x000000110a00720c */ /* 0x040fe20003f24070 */
[----:B0-----:R-:W-:Y:S01]  /*5cb0*/  IMAD.MOV.U32 R0, RZ, RZ, R3 ;  /* 0x000000ffff007224 */ /* 0x001fe200078e0003 */
[----:B------:R-:W-:Y:S01]  /*5cc0*/  ISETP.GT.U32.AND P4, PT, R10, R16, PT ;  /* 0x000000100a00720c */ /* 0x000fe20003f84070 */
[----:B------:R-:W-:-:S04]  /*5cd0*/  IMAD.HI.U32 R3, R15, R4, RZ ;  /* 0x000000040f037227 */ /* 0x000fc800078e00ff */
[----:B------:R-:W-:-:S04]  /*5ce0*/  IMAD.HI.U32 R11, R15, R6, RZ ;  /* 0x000000060f0b7227 */ /* 0x000fc800078e00ff */
[----:B------:R-:W-:Y:S02]  /*5cf0*/  IMAD.MOV R3, RZ, RZ, -R3 ;  /* 0x000000ffff037224 */ /* 0x000fe400078e0a03 */
[----:B------:R-:W-:Y:S02]  /*5d00*/  IMAD.MOV R11, RZ, RZ, -R11 ;  /* 0x000000ffff0b7224 */ /* 0x000fe400078e0a0b */
[C---:B------:R-:W-:Y:S02]  /*5d10*/  IMAD R4, R10.reuse, R3, R4 ;  /* 0x000000030a047224 */ /* 0x040fe400078e0204 */
[----:B------:R-:W-:Y:S02]  /*5d20*/  IMAD R6, R10, R11, R6 ;  /* 0x0000000b0a067224 */ /* 0x000fe400078e0206 */
[----:B------:R-:W-:Y:S02]  /*5d30*/  VIADD R8, R2, 0x1b ;  /* 0x0000001b02087836 */ /* 0x000fe40000000000 */
[--C-:B------:R-:W-:Y:S01]  /*5d40*/  @!P4 IMAD.IADD R16, R16, 0x1, -R10.reuse ;  /* 0x000000011010c824 */ /* 0x100fe200078e0a0a */
[C---:B------:R-:W-:Y:S01]  /*5d50*/  ISETP.GT.U32.AND P4, PT, R10.reuse, R4, PT ;  /* 0x000000040a00720c */ /* 0x040fe20003f84070 */
[----:B------:R-:W-:Y:S01]  /*5d60*/  @!P1 IMAD.IADD R17, R17, 0x1, -R10 ;  /* 0x0000000111119824 */ /* 0x000fe200078e0a0a */
[----:B------:R-:W-:Y:S01]  /*5d70*/  ISETP.GT.U32.AND P1, PT, R10, R6, PT ;  /* 0x000000060a00720c */ /* 0x000fe20003f24070 */
[----:B------:R-:W-:Y:S01]  /*5d80*/  @!P3 IMAD.MOV R0, RZ, RZ, -R0 ;  /* 0x000000ffff00b224 */ /* 0x000fe200078e0a00 */
[----:B------:R-:W-:Y:S01]  /*5d90*/  IABS R19, R8 ;  /* 0x0000000800137213 */ /* 0x000fe20000000000 */
[----:B------:R-:W-:Y:S01]  /*5da0*/  VIADD R11, R2, 0x1a ;  /* 0x0000001a020b7836 */ /* 0x000fe20000000000 */
[----:B------:R-:W-:Y:S01]  /*5db0*/  ISETP.GT.U32.AND P3, PT, R10, R14, PT ;  /* 0x0000000e0a00720c */ /* 0x000fe20003f64070 */
[----:B------:R-:W-:Y:S01]  /*5dc0*/  VIADD R3, R2, 0x19 ;  /* 0x0000001902037836 */ /* 0x000fe20000000000 */
[----:B------:R0:W-:Y:S01]  /*5dd0*/  STL [R1+0x5c], R0 ;  /* 0x00005c0001007387 */ /* 0x0001e20000100800 */
[----:B------:R-:W-:Y:S01]  /*5de0*/  IMAD.HI.U32 R20, R15, R19, RZ ;  /* 0x000000130f147227 */ /* 0x000fe200078e00ff */
[----:B------:R-:W-:-:S03]  /*5df0*/  IABS R13, R11 ;  /* 0x0000000b000d7213 */ /* 0x000fc60000000000 */
[----:B------:R-:W-:Y:S02]  /*5e00*/  IMAD.MOV R20, RZ, RZ, -R20 ;  /* 0x000000ffff147224 */ /* 0x000fe400078e0a14 */
[--C-:B------:R-:W-:Y:S02]  /*5e10*/  @!P4 IMAD.IADD R4, R4, 0x1, -R10.reuse ;  /* 0x000000010404c824 */ /* 0x100fe400078e0a0a */
[----:B------:R-:W-:Y:S01]  /*5e20*/  @!P1 IMAD.IADD R6, R6, 0x1, -R10 ;  /* 0x0000000106069824 */ /* 0x000fe200078e0a0a */
[----:B------:R-:W-:Y:S01]  /*5e30*/  ISETP.GE.AND P1, PT, R9, RZ, PT ;  /* 0x000000ff0900720c */ /* 0x000fe20003f26270 */
[----:B0-----:R-:W-:Y:S02]  /*5e40*/  IMAD.MOV.U32 R0, RZ, RZ, R18 ;  /* 0x000000ffff007224 */ /* 0x001fe400078e0012 */
[C---:B------:R-:W-:Y:S01]  /*5e50*/  IMAD R9, R10.reuse, R20, R19 ;  /* 0x000000140a097224 */ /* 0x040fe200078e0213 */
[C---:B------:R-:W-:Y:S01]  /*5e60*/  ISETP.GT.U32.AND P4, PT, R10.reuse, R6, PT ;  /* 0x000000060a00720c */ /* 0x040fe20003f84070 */
[----:B------:R-:W-:Y:S01]  /*5e70*/  @!P2 IMAD.MOV R0, RZ, RZ, -R0 ;  /* 0x000000ffff00a224 */ /* 0x000fe200078e0a00 */
[----:B------:R-:W-:Y:S01]  /*5e80*/  ISETP.GT.U32.AND P2, PT, R10, R4, PT ;  /* 0x000000040a00720c */ /* 0x000fe20003f44070 */
[----:B------:R-:W-:Y:S01]  /*5e90*/  @!P3 IMAD.IADD R14, R14, 0x1, -R10 ;  /* 0x000000010e0eb824 */ /* 0x000fe200078e0a0a */
[----:B------:R-:W-:Y:S01]  /*5ea0*/  ISETP.GE.AND P3, PT, R7, RZ, PT ;  /* 0x000000ff0700720c */ /* 0x000fe20003f66270 */
[----:B------:R-:W-:Y:S01]  /*5eb0*/  IMAD.HI.U32 R12, R15, R13, RZ ;  /* 0x0000000d0f0c7227 */ /* 0x000fe200078e00ff */
[----:B------:R0:W-:Y:S01]  /*5ec0*/  STL [R1+0x58], R0 ;  /* 0x0000580001007387 */ /* 0x0001e20000100800 */
[----:B------:R-:W-:-:S02]  /*5ed0*/  IABS R7, R3 ;  /* 0x0000000300077213 */ /* 0x000fc40000000000 */
[----:B------:R-:W-:Y:S01]  /*5ee0*/  @!P6 IMAD.MOV R17, RZ, RZ, -R17 ;  /* 0x000000ffff11e224 */ /* 0x000fe200078e0a11 */
[C---:B------:R-:W-:Y:S01]  /*5ef0*/  ISETP.GT.U32.AND P6, PT, R10.reuse, R9, PT ;  /* 0x000000090a00720c */ /* 0x040fe20003fc4070 */
[----:B------:R-:W-:Y:S02]  /*5f00*/  IMAD.MOV R12, RZ, RZ, -R12 ;  /* 0x000000ffff0c7224 */ /* 0x000fe400078e0a0c */
[----:B------:R-:W-:Y:S01]  /*5f10*/  @!P0 IMAD.MOV R16, RZ, RZ, -R16 ;  /* 0x000000ffff108224 */ /* 0x000fe200078e0a10 */
[----:B------:R-:W-:Y:S01]  /*5f20*/  STL [R1+0x54], R17 ;  /* 0x0000541101007387 */ /* 0x000fe20000100800 */
[----:B------:R-:W-:Y:S01]  /*5f30*/  IMAD R13, R10, R12, R13 ;  /* 0x0000000c0a0d7224 */ /* 0x000fe200078e020d */
[----:B------:R-:W-:Y:S01]  /*5f40*/  ISETP.GE.AND P0, PT, R8, RZ, PT ;  /* 0x000000ff0800720c */ /* 0x000fe20003f06270 */
[----:B0-----:R-:W-:Y:S01]  /*5f50*/  IMAD.MOV.U32 R0, RZ, RZ, R14 ;  /* 0x000000ffff007224 */ /* 0x001fe200078e000e */
[----:B------:R-:W-:Y:S01]  /*5f60*/  STL [R1+0x50], R16 ;  /* 0x0000501001007387 */ /* 0x000fe20000100800 */
[----:B------:R-:W-:Y:S01]  /*5f70*/  @!P2 IMAD.IADD R4, R4, 0x1, -R10 ;  /* 0x000000010404a824 */ /* 0x000fe200078e0a0a */
[----:B------:R-:W-:Y:S01]  /*5f80*/  ISETP.GT.U32.AND P2, PT, R10, R13, PT ;  /* 0x0000000d0a00720c */ /* 0x000fe20003f44070 */
[----:B------:R-:W-:Y:S01]  /*5f90*/  @!P5 IMAD.MOV R0, RZ, RZ, -R0 ;  /* 0x000000ffff00d224 */ /* 0x000fe200078e0a00 */
[----:B------:R-:W-:Y:S01]  /*5fa0*/  ISETP.GE.AND P5, PT, R11, RZ, PT ;  /* 0x000000ff0b00720c */ /* 0x000fe20003fa6270 */
[----:B------:R-:W-:-:S03]  /*5fb0*/  IMAD.HI.U32 R11, R15, R7, RZ ;  /* 0x000000070f0b7227 */ /* 0x000fc600078e00ff */
[----:B------:R0:W-:Y:S01]  /*5fc0*/  STL [R1+0x4c], R0 ;  /* 0x00004c0001007387 */ /* 0x0001e20000100800 */
[----:B------:R-:W-:Y:S02]  /*5fd0*/  IMAD.MOV R11, RZ, RZ, -R11 ;  /* 0x000000ffff0b7224 */ /* 0x000fe400078e0a0b */
[--C-:B------:R-:W-:Y:S01]  /*5fe0*/  @!P4 IMAD.IADD R6, R6, 0x1, -R10.reuse ;  /* 0x000000010606c824 */ /* 0x100fe200078e0a0a */
[----:B------:R-:W-:Y:S01]  /*5ff0*/  ISETP.GE.AND P4, PT, R3, RZ, PT ;  /* 0x000000ff0300720c */ /* 0x000fe20003f86270 */
[----:B------:R-:W-:Y:S02]  /*6000*/  @!P6 IMAD.IADD R9, R9, 0x1, -R10 ;  /* 0x000000010909e824 */ /* 0x000fe400078e0a0a */
[----:B------:R-:W-:Y:S02]  /*6010*/  IMAD R3, R10, R11, R7 ;  /* 0x0000000b0a037224 */ /* 0x000fe400078e0207 */
[----:B------:R-:W-:Y:S01]  /*6020*/  VIADD R8, R2, 0x18 ;  /* 0x0000001802087836 */ /* 0x000fe20000000000 */
[----:B------:R-:W-:Y:S01]  /*6030*/  ISETP.GT.U32.AND P6, PT, R10, R9, PT ;  /* 0x000000090a00720c */ /* 0x000fe20003fc4070 */
[----:B0-----:R-:W-:-:S02]  /*6040*/  IMAD.MOV.U32 R0, RZ, RZ, R4 ;  /* 0x000000ffff007224 */ /* 0x001fc400078e0004 */
[----:B------:R-:W-:Y:S01]  /*6050*/  @!P2 IMAD.IADD R13, R13, 0x1, -R10 ;  /* 0x000000010d0da824 */ /* 0x000fe200078e0a0a */
[----:B------:R-:W-:Y:S01]  /*6060*/  IABS R12, R8 ;  /* 0x00000008000c7213 */ /* 0x000fe20000000000 */
[----:B------:R-:W-:Y:S01]  /*6070*/  @!P1 IMAD.MOV R0, RZ, RZ, -R0 ;  /* 0x000000ffff009224 */ /* 0x000fe200078e0a00 */
[C---:B------:R-:W-:Y:S01]  /*6080*/  ISETP.GT.U32.AND P1, PT, R10.reuse, R3, PT ;  /* 0x000000030a00720c */ /* 0x040fe20003f24070 */
[----:B------:R-:W-:Y:S01]  /*6090*/  IMAD.MOV.U32 R14, RZ, RZ, R6 ;  /* 0x000000ffff0e7224 */ /* 0x000fe200078e0006 */
[----:B------:R-:W-:Y:S01]  /*60a0*/  ISETP.GT.U32.AND P2, PT, R10, R13, PT ;  /* 0x0000000d0a00720c */ /* 0x000fe20003f44070 */
[----:B------:R-:W-:-:S04]  /*60b0*/  IMAD.HI.U32 R6, R15, R12, RZ ;  /* 0x0000000c0f067227 */ /* 0x000fc800078e00ff */
[----:B------:R-:W-:Y:S01]  /*60c0*/  @!P3 IMAD.MOV R14, RZ, RZ, -R14 ;  /* 0x000000ffff0eb224 */ /* 0x000fe200078e0a0e */
[----:B------:R-:W-:Y:S01]  /*60d0*/  ISETP.GE.AND P3, PT, R8, RZ, PT ;  /* 0x000000ff0800720c */ /* 0x000fe20003f66270 */
[----:B------:R-:W-:Y:S02]  /*60e0*/  @!P6 IMAD.IADD R9, R9, 0x1, -R10 ;  /* 0x000000010909e824 */ /* 0x000fe400078e0a0a */
[----:B------:R-:W-:Y:S01]  /*60f0*/  VIADD R4, R2, 0x17 ;  /* 0x0000001702047836 */ /* 0x000fe20000000000 */
[----:B------:R0:W-:Y:S01]  /*6100*/  STL [R1+0x48], R14 ;  /* 0x0000480e01007387 */ /* 0x0001e20000100800 */
[----:B------:R-:W-:Y:S02]  /*6110*/  IMAD.MOV R6, RZ, RZ, -R6 ;  /* 0x000000ffff067224 */ /* 0x000fe400078e0a06 */
[----:B------:R-:W-:Y:S01]  /*6120*/  @!P1 IMAD.IADD R3, R3, 0x1, -R10 ;  /* 0x0000000103039824 */ /* 0x000fe200078e0a0a */
[----:B------:R1:W-:Y:S01]  /*6130*/  STL [R1+0x40], R0 ;  /* 0x0000400001007387 */ /* 0x0003e20000100800 */
[C---:B------:R-:W-:Y:S01]  /*6140*/  IMAD R12, R10.reuse, R6, R12 ;  /* 0x000000060a0c7224 */ /* 0x040fe200078e020c */
[----:B------:R-:W-:Y:S01]  /*6150*/  IABS R7, R4 ;  /* 0x0000000400077213 */ /* 0x000fe20000000000 */
[----:B------:R-:W-:Y:S01]  /*6160*/  @!P2 IMAD.IADD R13, R13, 0x1, -R10 ;  /* 0x000000010d0da824 */ /* 0x000fe200078e0a0a */
[----:B------:R-:W-:Y:S01]  /*6170*/  ISETP.GT.U32.AND P1, PT, R10, R3, PT ;  /* 0x000000030a00720c */ /* 0x000fe20003f24070 */
[----:B0-----:R-:W-:Y:S01]  /*6180*/  VIADD R14, R2, 0x16 ;  /* 0x00000016020e7836 */ /* 0x001fe20000000000 */
[----:B------:R-:W-:Y:S01]  /*6190*/  ISETP.GE.AND P6, PT, R4, RZ, PT ;  /* 0x000000ff0400720c */ /* 0x000fe20003fc6270 */
[----:B------:R-:W-:-:S03]  /*61a0*/  IMAD.HI.U32 R11, R15, R7, RZ ;  /* 0x000000070f0b7227 */ /* 0x000fc600078e00ff */
[----:B------:R-:W-:Y:S01]  /*61b0*/  IABS R8, R14 ;  /* 0x0000000e00087213 */ /* 0x000fe20000000000 */
[----:B-1----:R-:W-:Y:S01]  /*61c0*/  IMAD.MOV.U32 R0, RZ, RZ, R9 ;  /* 0x000000ffff007224 */ /* 0x002fe200078e0009 */
[----:B------:R-:W-:Y:S01]  /*61d0*/  ISETP.GE.AND P2, PT, R14, RZ, PT ;  /* 0x000000ff0e00720c */ /* 0x000fe20003f46270 */
[----:B------:R-:W-:Y:S02]  /*61e0*/  IMAD.MOV R11, RZ, RZ, -R11 ;  /* 0x000000ffff0b7224 */ /* 0x000fe400078e0a0b */
[----:B------:R-:W-:Y:S01]  /*61f0*/  @!P0 IMAD.MOV R0, RZ, RZ, -R0 ;  /* 0x000000ffff008224 */ /* 0x000fe200078e0a00 */
[----:B------:R-:W-:Y:S01]  /*6200*/  ISETP.GT.U32.AND P0, PT, R10, R12, PT ;  /* 0x0000000c0a00720c */ /* 0x000fe20003f04070 */
[----:B------:R-:W-:-:S03]  /*6210*/  IMAD.HI.U32 R9, R15, R8, RZ ;  /* 0x000000080f097227 */ /* 0x000fc600078e00ff */
[----:B------:R0:W-:Y:S01]  /*6220*/  STL [R1+0x3c], R0 ;  /* 0x00003c0001007387 */ /* 0x0001e20000100800 */
[----:B------:R-:W-:Y:S02]  /*6230*/  VIADD R4, R2, 0x15 ;  /* 0x0000001502047836 */ /* 0x000fe40000000000 */
[----:B------:R-:W-:Y:S02]  /*6240*/  IMAD.MOV R9, RZ, RZ, -R9 ;  /* 0x000000ffff097224 */ /* 0x000fe400078e0a09 */
[----:B------:R-:W-:Y:S01]  /*6250*/  IMAD R7, R10, R11, R7 ;  /* 0x0000000b0a077224 */ /* 0x000fe200078e0207 */
[----:B------:R-:W-:Y:S01]  /*6260*/  IABS R6, R4 ;  /* 0x0000000400067213 */ /* 0x000fe20000000000 */
[--C-:B------:R-:W-:Y:S02]  /*6270*/  @!P1 IMAD.IADD R3, R3, 0x1, -R10.reuse ;  /* 0x0000000103039824 */ /* 0x100fe400078e0a0a */
[----:B------:R-:W-:Y:S01]  /*6280*/  @!P0 IMAD.IADD R12, R12, 0x1, -R10 ;  /* 0x000000010c0c8824 */ /* 0x000fe200078e0a0a */
[----:B------:R-:W-:Y:S01]  /*6290*/  ISETP.GT.U32.AND P1, PT, R10, R7, PT ;  /* 0x000000070a00720c */ /* 0x000fe20003f24070 */
[----:B0-----:R-:W-:-:S02]  /*62a0*/  IMAD.MOV.U32 R0, RZ, RZ, R13 ;  /* 0x000000ffff007224 */ /* 0x001fc400078e000d */
[----:B------:R-:W-:Y:S01]  /*62b0*/  VIADD R14, R2, 0x14 ;  /* 0x00000014020e7836 */ /* 0x000fe20000000000 */
[----:B------:R-:W-:Y:S01]  /*62c0*/  ISETP.GT.U32.AND P0, PT, R10, R12, PT ;  /* 0x0000000c0a00720c */ /* 0x000fe20003f04070 */
[----:B------:R-:W-:Y:S01]  /*62d0*/  @!P5 IMAD.MOV R0, RZ, RZ, -R0 ;  /* 0x000000ffff00d224 */ /* 0x000fe200078e0a00 */
[----:B------:R-:W-:Y:S01]  /*62e0*/  ISETP.GE.AND P5, PT, R4, RZ, PT ;  /* 0x000000ff0400720c */ /* 0x000fe20003fa6270 */
[----:B------:R-:W-:Y:S01]  /*62f0*/  IMAD R4, R10, R9, R8 ;  /* 0x000000090a047224 */ /* 0x000fe200078e0208 */
[----:B------:R-:W-:Y:S01]  /*6300*/  IABS R9, R14 ;  /* 0x0000000e00097213 */ /* 0x000fe20000000000 */
[----:B------:R-:W-:Y:S01]  /*6310*/  IMAD.HI.U32 R8, R15, R6, RZ ;  /* 0x000000060f087227 */ /* 0x000fe200078e00ff */
[----:B------:R0:W-:Y:S03]  /*6320*/  STL [R1+0x38], R0 ;  /* 0x0000380001007387 */ /* 0x0001e60000100800 */
[----:B------:R-:W-:-:S02]  /*6330*/  IMAD.MOV R8, RZ, RZ, -R8 ;  /* 0x000000ffff087224 */ /* 0x000fc400078e0a08 */
[----:B------:R-:W-:Y:S02]  /*6340*/  @!P1 IMAD.IADD R7, R7, 0x1, -R10 ;  /* 0x0000000107079824 */ /* 0x000fe400078e0a0a */
[----:B------:R-:W-:Y:S02]  /*6350*/  IMAD R6, R10, R8, R6 ;  /* 0x000000080a067224 */ /* 0x000fe400078e0206 */
[----:B------:R-:W-:Y:S01]  /*6360*/  VIADD R11, R2, 0x13 ;  /* 0x00000013020b7836 */ /* 0x000fe20000000000 */
[----:B------:R-:W-:Y:S01]  /*6370*/  ISETP.GT.U32.AND P1, PT, R10, R7, PT ;  /* 0x000000070a00720c */ /* 0x000fe20003f24070 */
[----:B0-----:R-:W-:Y:S02]  /*6380*/  IMAD.MOV.U32 R0, RZ, RZ, R3 ;  /* 0x000000ffff007224 */ /* 0x001fe400078e0003 */
[----:B------:R-:W-:Y:S01]  /*6390*/  @!P0 IMAD.IADD R12, R12, 0x1, -R10 ;  /* 0x000000010c0c8824 */ /* 0x000fe200078e0a0a */
[C---:B------:R-:W-:Y:S01]  /*63a0*/  ISETP.GT.U32.AND P0, PT, R10.reuse, R6, PT ;  /* 0x000000060a00720c */ /* 0x040fe20003f04070 */
[----:B------:R-:W-:Y:S01]  /*63b0*/  @!P4 IMAD.MOV R0, RZ, RZ, -R0 ;  /* 0x000000ffff00c224 */ /* 0x000fe200078e0a00 */
[----:B------:R-:W-:Y:S01]  /*63c0*/  ISETP.GT.U32.AND P4, PT, R10, R4, PT ;  /* 0x000000040a00720c */ /* 0x000fe20003f84070 */
[----:B------:R-:W-:Y:S01]  /*63d0*/  IMAD.HI.U32 R13, R15, R9, RZ ;  /* 0x000000090f0d7227 */ /* 0x000fe200078e00ff */
[----:B------:R-:W-:-:S02]  /*63e0*/  IABS R8, R11 ;  /* 0x0000000b00087213 */ /* 0x000fc40000000000 */
[----:B------:R0:W-:Y:S01]  /*63f0*/  STL [R1+0x34], R0 ;  /* 0x0000340001007387 */ /* 0x0001e20000100800 */
[----:B------:R-:W-:Y:S02]  /*6400*/  IMAD.MOV R13, RZ, RZ, -R13 ;  /* 0x000000ffff0d7224 */ /* 0x000fe400078e0a0d */
[--C-:B------:R-:W-:Y:S01]  /*6410*/  @!P1 IMAD.IADD R7, R7, 0x1, -R10.reuse ;  /* 0x0000000107079824 */ /* 0x100fe200078e0a0a */
[----:B------:R-:W-:Y:S01]  /*6420*/  ISETP.GE.AND P1, PT, R11, RZ, PT ;  /* 0x000000ff0b00720c */ /* 0x000fe20003f26270 */
[----:B------:R-:W-:Y:S02]  /*6430*/  IMAD R9, R10, R13, R9 ;  /* 0x0000000d0a097224 */ /* 0x000fe400078e0209 */
[--C-:B------:R-:W-:Y:S02]  /*6440*/  @!P0 IMAD.IADD R6, R6, 0x1, -R10.reuse ;  /* 0x0000000106068824 */ /* 0x100fe400078e0a0a */
[----:B------:R-:W-:Y:S02]  /*6450*/  @!P4 IMAD.IADD R4, R4, 0x1, -R10 ;  /* 0x000000010404c824 */ /* 0x000fe400078e0a0a */
[----:B0-----:R-:W-:Y:S01]  /*6460*/  IMAD.MOV.U32 R0, RZ, RZ, R12 ;  /* 0x000000ffff007224 */ /* 0x001fe200078e000c */
[C---:B------:R-:W-:Y:S01]  /*6470*/  ISETP.GT.U32.AND P0, PT, R10.reuse, R6, PT ;  /* 0x000000060a00720c */ /* 0x040fe20003f04070 */
[----:B------:R-:W-:Y:S01]  /*6480*/  IMAD.HI.U32 R12, R15, R8, RZ ;  /* 0x000000080f0c7227 */ /* 0x000fe200078e00ff */
[----:B------:R-:W-:-:S03]  /*6490*/  ISETP.GT.U32.AND P4, PT, R10, R4, PT ;  /* 0x000000040a00720c */ /* 0x000fc60003f84070 */
[----:B------:R-:W-:Y:S02]  /*64a0*/  IMAD.MOV R12, RZ, RZ, -R12 ;  /* 0x000000ffff0c7224 */ /* 0x000fe400078e0a0c */
[----:B------:R-:W-:Y:S02]  /*64b0*/  IMAD.MOV.U32 R16, RZ, RZ, R7 ;  /* 0x000000ffff107224 */ /* 0x000fe400078e0007 */
[----:B------:R-:W-:Y:S02]  /*64c0*/  IMAD R8, R10, R12, R8 ;  /* 0x0000000c0a087224 */ /* 0x000fe400078e0208 */
[----:B------:R-:W-:Y:S01]  /*64d0*/  @!P3 IMAD.MOV R0, RZ, RZ, -R0 ;  /* 0x000000ffff00b224 */ /* 0x000fe200078e0a00 */
[----:B------:R-:W-:Y:S01]  /*64e0*/  ISETP.GE.AND P3, PT, R14, RZ, PT ;  /* 0x000000ff0e00720c */ /* 0x000fe20003f66270 */
[----:B------:R-:W-:Y:S02]  /*64f0*/  VIADD R3, R2, 0x12 ;  /* 0x0000001202037836 */ /* 0x000fe40000000000 */
[----:B------:R-:W-:Y:S01]  /*6500*/  @!P4 IMAD.IADD R4, R4, 0x1, -R10 ;  /* 0x000000010404c824 */ /* 0x000fe200078e0a0a */
[C---:B------:R-:W-:Y:S01]  /*6510*/  ISETP.GT.U32.AND P4, PT, R10.reuse, R9, PT ;  /* 0x000000090a00720c */ /* 0x040fe20003f84070 */
[----:B------:R-:W-:Y:S01]  /*6520*/  @!P6 IMAD.MOV R16, RZ, RZ, -R16 ;  /* 0x000000ffff10e224 */ /* 0x000fe200078e0a10 */
[----:B------:R-:W-:Y:S01]  /*6530*/  ISETP.GT.U32.AND P6, PT, R10, R8, PT ;  /* 0x000000080a00720c */ /* 0x000fe20003fc4070 */
[----:B------:R0:W-:Y:S01]  /*6540*/  STL [R1+0x30], R0 ;  /* 0x0000300001007387 */ /* 0x0001e20000100800 */
[----:B------:R-:W-:Y:S01]  /*6550*/  IABS R29, R3 ;  /* 0x00000003001d7213 */ /* 0x000fe20000000000 */
[----:B------:R-:W-:-:S02]  /*6560*/  VIADD R7, R2, 0x11 ;  /* 0x0000001102077836 */ /* 0x000fc40000000000 */
[----:B------:R-:W-:Y:S01]  /*6570*/  @!P0 IMAD.IADD R6, R6, 0x1, -R10 ;  /* 0x0000000106068824 */ /* 0x000fe200078e0a0a */
[----:B------:R-:W-:Y:S01]  /*6580*/  STL [R1+0x2c], R16 ;  /* 0x00002c1001007387 */ /* 0x000fe20000100800 */
[----:B------:R-:W-:Y:S01]  /*6590*/  IMAD.HI.U32 R14, R15, R29, RZ ;  /* 0x0000001d0f0e7227 */ /* 0x000fe200078e00ff */
[----:B------:R-:W-:-:S03]  /*65a0*/  IABS R28, R7 ;  /* 0x00000007001c7213 */ /* 0x000fc60000000000 */
[----:B0-----:R-:W-:Y:S02]  /*65b0*/  IMAD.MOV.U32 R0, RZ, RZ, R4 ;  /* 0x000000ffff007224 */ /* 0x001fe400078e0004 */
[----:B------:R-:W-:Y:S02]  /*65c0*/  VIADD R4, R2, 0x10 ;  /* 0x0000001002047836 */ /* 0x000fe40000000000 */
[----:B------:R-:W-:Y:S01]  /*65d0*/  @!P2 IMAD.MOV R0, RZ, RZ, -R0 ;  /* 0x000000ffff00a224 */ /* 0x000fe200078e0a00 */
[----:B------:R-:W-:Y:S01]  /*65e0*/  ISETP.GE.AND P2, PT, R3, RZ, PT ;  /* 0x000000ff0300720c */ /* 0x000fe20003f46270 */
[----:B------:R-:W-:Y:S01]  /*65f0*/  @!P4 IMAD.IADD R9, R9, 0x1, -R10 ;  /* 0x000000010909c824 */ /* 0x000fe200078e0a0a */
[----:B------:R-:W-:Y:S01]  /*6600*/  ISETP.GE.AND P4, PT, R7, RZ, PT ;  /* 0x000000ff0700720c */ /* 0x000fe20003f86270 */
[----:B------:R-:W-:Y:S01]  /*6610*/  IMAD.MOV R11, RZ, RZ, -R14 ;  /* 0x000000ffff0b7224 */ /* 0x000fe200078e0a0e */
[----:B------:R0:W-:Y:S01]  /*6620*/  STL [R1+0x24], R0 ;  /* 0x0000240001007387 */ /* 0x0001e20000100800 */
[----:B------:R-:W-:Y:S01]  /*6630*/  @!P6 IMAD.IADD R8, R8, 0x1, -R10 ;  /* 0x000000010808e824 */ /* 0x000fe200078e0a0a */
[----:B------:R-:W-:Y:S01]  /*6640*/  IABS R14, R4 ;  /* 0x00000004000e7213 */ /* 0x000fe20000000000 */
[----:B------:R-:W-:Y:S01]  /*6650*/  IMAD.HI.U32 R3, R15, R28, RZ ;  /* 0x0000001c0f037227 */ /* 0x000fe200078e00ff */
[----:B------:R-:W-:-:S03]  /*6660*/  ISETP.GT.U32.AND P6, PT, R10, R9, PT ;  /* 0x000000090a00720c */ /* 0x000fc60003fc4070 */
[----:B------:R-:W-:Y:S02]  /*6670*/  IMAD.MOV R3, RZ, RZ, -R3 ;  /* 0x000000ffff037224 */ /* 0x000fe400078e0a03 */
[C---:B------:R-:W-:Y:S02]  /*6680*/  IMAD R29, R10.reuse, R11, R29 ;  /* 0x0000000b0a1d7224 */ /* 0x040fe400078e021d */
[----:B0-----:R-:W-:Y:S02]  /*6690*/  IMAD.MOV.U32 R0, RZ, RZ, R6 ;  /* 0x000000ffff007224 */ /* 0x001fe400078e0006 */
[----:B------:R-:W-:Y:S01]  /*66a0*/  IMAD.HI.U32 R6, R15, R14, RZ ;  /* 0x0000000e0f067227 */ /* 0x000fe200078e00ff */
[----:B------:R-:W-:-:S03]  /*66b0*/  ISETP.GT.U32.AND P0, PT, R10, R29, PT ;  /* 0x0000001d0a00720c */ /* 0x000fc60003f04070 */
[----:B------:R-:W-:Y:S01]  /*66c0*/  @!P5 IMAD.MOV R0, RZ, RZ, -R0 ;  /* 0x000000ffff00d224 */ /* 0x000fe200078e0a00 */
[C---:B------:R-:W-:Y:S01]  /*66d0*/  ISETP.GT.U32.AND P5, PT, R10.reuse, R8, PT ;  /* 0x000000080a00720c */ /* 0x040fe20003fa4070 */
[C---:B------:R-:W-:Y:S02]  /*66e0*/  IMAD R28, R10.reuse, R3, R28 ;  /* 0x000000030a1c7224 */ /* 0x040fe400078e021c */
[----:B------:R-:W-:Y:S01]  /*66f0*/  IMAD.MOV R6, RZ, RZ, -R6 ;  /* 0x000000ffff067224 */ /* 0x000fe200078e0a06 */
[----:B------:R0:W-:Y:S01]  /*6700*/  STL [R1+0x20], R0 ;  /* 0x0000200001007387 */ /* 0x0001e20000100800 */
[----:B------:R-:W-:Y:S01]  /*6710*/  @!P6 IMAD.IADD R9, R9, 0x1, -R10 ;  /* 0x000000010909e824 */ /* 0x000fe200078e0a0a */
[C---:B------:R-:W-:Y:S01]  /*6720*/  ISETP.GT.U32.AND P6, PT, R10.reuse, R28, PT ;  /* 0x0000001c0a00720c */ /* 0x040fe20003fc4070 */
[----:B------:R-:W-:Y:S02]  /*6730*/  IMAD R14, R10, R6, R14 ;  /* 0x000000060a0e7224 */ /* 0x000fe400078e020e */
[----:B------:R-:W-:-:S02]  /*6740*/  VIADD R11, R2, 0xf ;  /* 0x0000000f020b7836 */ /* 0x000fc40000000000 */
[----:B------:R-:W-:Y:S02]  /*6750*/  VIADD R3, R2, 0xe ;  /* 0x0000000e02037836 */ /* 0x000fe40000000000 */
[--C-:B------:R-:W-:Y:S01]  /*6760*/  @!P5 IMAD.IADD R8, R8, 0x1, -R10.reuse ;  /* 0x000000010808d824 */ /* 0x100fe200078e0a0a */
[----:B------:R-:W-:Y:S01]  /*6770*/  ISETP.GT.U32.AND P5, PT, R10, R14, PT ;  /* 0x0000000e0a00720c */ /* 0x000fe20003fa4070 */
[----:B0-----:R-:W-:Y:S01]  /*6780*/  IMAD.MOV.U32 R0, RZ, RZ, R9 ;  /* 0x000000ffff007224 */ /* 0x001fe200078e0009 */
[----:B------:R-:W-:Y:S01]  /*6790*/  IABS R17, R11 ;  /* 0x0000000b00117213 */ /* 0x000fe20000000000 */
[----:B------:R-:W-:Y:S01]  /*67a0*/  VIADD R7, R2, 0xd ;  /* 0x0000000d02077836 */ /* 0x000fe20000000000 */
[----:B------:R-:W-:Y:S01]  /*67b0*/  IABS R18, R3 ;  /* 0x0000000300127213 */ /* 0x000fe20000000000 */
[----:B------:R-:W-:Y:S01]  /*67c0*/  @!P6 IMAD.IADD R28, R28, 0x1, -R10 ;  /* 0x000000011c1ce824 */ /* 0x000fe200078e0a0a */
[----:B------:R-:W-:Y:S01]  /*67d0*/  ISETP.GE.AND P6, PT, R11, RZ, PT ;  /* 0x000000ff0b00720c */ /* 0x000fe20003fc6270 */
[----:B------:R-:W-:-:S04]  /*67e0*/  IMAD.HI.U32 R12, R15, R17, RZ ;  /* 0x000000110f0c7227 */ /* 0x000fc800078e00ff */
[----:B------:R-:W-:Y:S02]  /*67f0*/  @!P3 IMAD.MOV R0, RZ, RZ, -R0 ;  /* 0x000000ffff00b224 */ /* 0x000fe400078e0a00 */
[----:B------:R-:W-:Y:S01]  /*6800*/  @!P5 IMAD.IADD R14, R14, 0x1, -R10 ;  /* 0x000000010e0ed824 */ /* 0x000fe200078e0a0a */
[C---:B------:R-:W-:Y:S01]  /*6810*/  ISETP.GT.U32.AND P5, PT, R10.reuse, R28, PT ;  /* 0x0000001c0a00720c */ /* 0x040fe20003fa4070 */
[----:B------:R-:W-:Y:S01]  /*6820*/  IMAD.MOV R12, RZ, RZ, -R12 ;  /* 0x000000ffff0c7224 */ /* 0x000fe200078e0a0c */
[----:B------:R0:W-:Y:S01]  /*6830*/  STL [R1+0xf74], R0 ;  /* 0x000f740001007387 */ /* 0x0001e20000100800 */
[----:B------:R-:W-:Y:S01]  /*6840*/  IMAD.HI.U32 R6, R15, R18, RZ ;  /* 0x000000120f067227 */ /* 0x000fe200078e00ff */
[----:B------:R-:W-:-:S03]  /*6850*/  ISETP.GT.U32.AND P3, PT, R10, R14, PT ;  /* 0x0000000e0a00720c */ /* 0x000fc60003f64070 */
[C---:B------:R-:W-:Y:S02]  /*6860*/  IMAD R17, R10.reuse, R12, R17 ;  /* 0x0000000c0a117224 */ /* 0x040fe400078e0211 */
[----:B------:R-:W-:Y:S02]  /*6870*/  IMAD.MOV R9, RZ, RZ, -R6 ;  /* 0x000000ffff097224 */ /* 0x000fe400078e0a06 */
[----:B------:R-:W-:Y:S02]  /*6880*/  @!P0 IMAD.IADD R29, R29, 0x1, -R10 ;  /* 0x000000011d1d8824 */ /* 0x000fe400078e0a0a */
[----:B0-----:R-:W-:Y:S02]  /*6890*/  IMAD.MOV.U32 R0, RZ, RZ, R2 ;  /* 0x000000ffff007224 */ /* 0x001fe400078e0002 */
[----:B------:R-:W-:Y:S01]  /*68a0*/  IMAD.MOV.U32 R2, RZ, RZ, R8 ;  /* 0x000000ffff027224 */ /* 0x000fe200078e0008 */
[C---:B------:R-:W-:Y:S01]  /*68b0*/  ISETP.GT.U32.AND P0, PT, R10.reuse, R29, PT ;  /* 0x0000001d0a00720c */ /* 0x040fe20003f04070 */
[----:B------:R-:W-:-:S02]  /*68c0*/  IMAD R18, R10, R9, R18 ;  /* 0x000000090a127224 */ /* 0x000fc400078e0212 */
[----:B------:R-:W-:Y:S01]  /*68d0*/  @!P1 IMAD.MOV R2, RZ, RZ, -R2 ;  /* 0x000000ffff029224 */ /* 0x000fe200078e0a02 */
[----:B------:R-:W-:Y:S01]  /*68e0*/  ISETP.GT.U32.AND P1, PT, R10, R17, PT ;  /* 0x000000110a00720c */ /* 0x000fe20003f24070 */
[--C-:B------:R-:W-:Y:S01]  /*68f0*/  @!P5 IMAD.IADD R28, R28, 0x1, -R10.reuse ;  /* 0x000000011c1cd824 */ /* 0x100fe200078e0a0a */
[----:B------:R-:W-:Y:S01]  /*6900*/  ISETP.GT.U32.AND P5, PT, R10, R18, PT ;  /* 0x000000120a00720c */ /* 0x000fe20003fa4070 */
[----:B------:R-:W-:Y:S01]  /*6910*/  VIADD R8, R0, 0xc ;  /* 0x0000000c00087836 */ /* 0x000fe20000000000 */
[----:B------:R-:W-:Y:S01]  /*6920*/  STL [R1+0xf78], R2 ;  /* 0x000f780201007387 */ /* 0x000fe20000100800 */
[----:B------:R-:W-:Y:S02]  /*6930*/  @!P3 IMAD.IADD R14, R14, 0x1, -R10 ;  /* 0x000000010e0eb824 */ /* 0x000fe400078e0a0a */
[----:B------:R-:W-:Y:S01]  /*6940*/  @!P4 IMAD.MOV R28, RZ, RZ, -R28 ;  /* 0x000000ffff1cc224 */ /* 0x000fe200078e0a1c */
[----:B------:R-:W-:Y:S01]  /*6950*/  IABS R11, R8 ;  /* 0x00000008000b7213 */ /* 0x000fe20000000000 */
[--C-:B------:R-:W-:Y:S01]  /*6960*/  @!P0 IMAD.IADD R29, R29, 0x1, -R10.reuse ;  /* 0x000000011d1d8824 */ /* 0x100fe200078e0a0a */
[----:B------:R-:W-:Y:S01]  /*6970*/  ISETP.GE.AND P0, PT, R4, RZ, PT ;  /* 0x000000ff0400720c */ /* 0x000fe20003f06270 */
[----:B------:R-:W-:Y:S01]  /*6980*/  VIADD R26, R0, 0x8 ;  /* 0x00000008001a7836 */ /* 0x000fe20000000000 */
[----:B------:R-:W-:Y:S01]  /*6990*/  IABS R4, R7 ;  /* 0x0000000700047213 */ /* 0x000fe20000000000 */
[--C-:B------:R-:W-:Y:S01]  /*69a0*/  @!P1 IMAD.IADD R17, R17, 0x1, -R10.reuse ;  /* 0x0000000111119824 */ /* 0x100fe200078e0a0a */
[----:B------:R-:W-:Y:S01]  /*69b0*/  ISETP.GE.AND P1, PT, R7, RZ, PT ;  /* 0x000000ff0700720c */ /* 0x000fe20003f26270 */
[----:B------:R-:W-:-:S02]  /*69c0*/  @!P5 IMAD.IADD R18, R18, 0x1, -R10 ;  /* 0x000000011212d824 */ /* 0x000fc400078e0a0a */
[C---:B------:R-:W-:Y:S01]  /*69d0*/  IMAD.HI.U32 R7, R15.reuse, R11, RZ ;  /* 0x0000000b0f077227 */ /* 0x040fe200078e00ff */
[C---:B------:R-:W-:Y:S02]  /*69e0*/  ISETP.GT.U32.AND P5, PT, R10.reuse, R17, PT ;  /* 0x000000110a00720c */ /* 0x040fe40003fa4070 */
[----:B------:R-:W-:Y:S01]  /*69f0*/  ISETP.GT.U32.AND P4, PT, R10, R18, PT ;  /* 0x000000120a00720c */ /* 0x000fe20003f84070 */
[----:B------:R-:W-:Y:S02]  /*6a00*/  IMAD.MOV R7, RZ, RZ, -R7 ;  /* 0x000000ffff077224 */ /* 0x000fe400078e0a07 */
[----:B------:R-:W-:-:S04]  /*6a10*/  IMAD.HI.U32 R6, R15, R4, RZ ;  /* 0x000000040f067227 */ /* 0x000fc800078e00ff */
[C---:B------:R-:W-:Y:S02]  /*6a20*/  IMAD R11, R10.reuse, R7, R11 ;  /* 0x000000070a0b7224 */ /* 0x040fe400078e020b */
[----:B------:R-:W-:Y:S02]  /*6a30*/  IMAD.MOV R6, RZ, RZ, -R6 ;  /* 0x000000ffff067224 */ /* 0x000fe400078e0a06 */
[----:B------:R-:W-:Y:S01]  /*6a40*/  @!P2 IMAD.MOV R29, RZ, RZ, -R29 ;  /* 0x000000ffff1da224 */ /* 0x000fe200078e0a1d */
[----:B------:R-:W-:Y:S01]  /*6a50*/  ISETP.GE.AND P2, PT, R3, RZ, PT ;  /* 0x000000ff0300720c */ /* 0x000fe20003f46270 */
[----:B------:R-:W-:Y:S01]  /*6a60*/  @!P5 IMAD.IADD R17, R17, 0x1, -R10 ;  /* 0x000000011111d824 */ /* 0x000fe200078e0a0a */
[C---:B------:R-:W-:Y:S01]  /*6a70*/  ISETP.GT.U32.AND P5, PT, R10.reuse, R11, PT ;  /* 0x0000000b0a00720c */ /* 0x040fe20003fa4070 */
[----:B------:R-:W-:Y:S01]  /*6a80*/  IMAD R3, R10, R6, R4 ;  /* 0x000000060a037224 */ /* 0x000fe200078e0204 */
[----:B------:R0:W-:Y:S01]  /*6a90*/  STL [R1+0xf7c], R29 ;  /* 0x000f7c1d01007387 */ /* 0x0001e20000100800 */
[----:B------:R-:W-:-:S02]  /*6aa0*/  VIADD R4, R0, 0xb ;  /* 0x0000000b00047836 */ /* 0x000fc40000000000 */
[----:B------:R-:W-:Y:S01]  /*6ab0*/  VIADD R6, R0, 0xa ;  /* 0x0000000a00067836 */ /* 0x000fe20000000000 */
[----:B------:R-:W-:Y:S01]  /*6ac0*/  ISETP.GT.U32.AND P3, PT, R10, R3, PT ;  /* 0x000000030a00720c */ /* 0x000fe20003f64070 */
[----:B------:R-:W-:Y:S01]  /*6ad0*/  @!P6 IMAD.MOV R17, RZ, RZ, -R17 ;  /* 0x000000ffff11e224 */ /* 0x000fe200078e0a11 */
[----:B------:R-:W-:Y:S01]  /*6ae0*/  IABS R16, R4 ;  /* 0x0000000400107213 */ /* 0x000fe20000000000 */
[----:B------:R-:W-:Y:S01]  /*6af0*/  @!P0 IMAD.MOV R14, RZ, RZ, -R14 ;  /* 0x000000ffff0e8224 */ /* 0x000fe200078e0a0e */
[----:B------:R-:W-:Y:S01]  /*6b00*/  IABS R9, R6 ;  /* 0x0000000600097213 */ /* 0x000fe20000000000 */
[--C-:B------:R-:W-:Y:S01]  /*6b10*/  @!P4 IMAD.IADD R18, R18, 0x1, -R10.reuse ;  /* 0x000000011212c824 */ /* 0x100fe200078e0a0a */
[----:B------:R-:W-:Y:S01]  /*6b20*/  ISETP.GE.AND P0, PT, R8, RZ, PT ;  /* 0x000000ff0800720c */ /* 0x000fe20003f06270 */
[----:B------:R-:W-:Y:S01]  /*6b30*/  IMAD.HI.U32 R12, R15, R16, RZ ;  /* 0x000000100f0c7227 */ /* 0x000fe200078e00ff */
[----:B------:R-:W-:Y:S01]  /*6b40*/  ISETP.GE.AND P4, PT, R4, RZ, PT ;  /* 0x000000ff0400720c */ /* 0x000fe20003f86270 */
[----:B------:R-:W-:Y:S01]  /*6b50*/  STL [R1+0xf80], R28 ;  /* 0x000f801c01007387 */ /* 0x000fe20000100800 */
[----:B0-----:R-:W0:Y:S01]  /*6b60*/  LDC R29, c[0x0][0x230] ;  /* 0x00008c00ff1d7b82 */ /* 0x001e220000000800 */
[----:B------:R-:W-:-:S02]  /*6b70*/  @!P5 IMAD.IADD R11, R11, 0x1, -R10 ;  /* 0x000000010b0bd824 */ /* 0x000fc400078e0a0a */
[----:B------:R-:W-:Y:S01]  /*6b80*/  IMAD.MOV R12, RZ, RZ, -R12 ;  /* 0x000000ffff0c7224 */ /* 0x000fe200078e0a0c */
[----:B------:R-:W-:Y:S01]  /*6b90*/  STL [R1+0xf84], R14 ;  /* 0x000f840e01007387 */ /* 0x000fe20000100800 */
[----:B------:R-:W-:Y:S01]  /*6ba0*/  IMAD.HI.U32 R7, R15, R9, RZ ;  /* 0x000000090f077227 */ /* 0x000fe200078e00ff */
[C---:B------:R-:W-:Y:S02]  /*6bb0*/  ISETP.GT.U32.AND P5, PT, R10.reuse, R11, PT ;  /* 0x0000000b0a00720c */ /* 0x040fe40003fa4070 */
[----:B------:R-:W-:Y:S01]  /*6bc0*/  STL [R1+0xf88], R17 ;  /* 0x000f881101007387 */ /* 0x000fe20000100800 */
[C---:B------:R-:W-:Y:S02]  /*6bd0*/  IMAD R16, R10.reuse, R12, R16 ;  /* 0x0000000c0a107224 */ /* 0x040fe400078e0210 */
[----:B------:R-:W-:Y:S02]  /*6be0*/  @!P3 IMAD.IADD R3, R3, 0x1, -R10 ;  /* 0x000000010303b824 */ /* 0x000fe400078e0a0a */
[----:B------:R-:W-:Y:S01]  /*6bf0*/  IMAD.MOV R7, RZ, RZ, -R7 ;  /* 0x000000ffff077224 */ /* 0x000fe200078e0a07 */
[----:B------:R-:W-:Y:S01]  /*6c00*/  ISETP.GT.U32.AND P6, PT, R10, R16, PT ;  /* 0x000000100a00720c */ /* 0x000fe20003fc4070 */
[----:B------:R-:W-:Y:S01]  /*6c10*/  VIADD R12, R0, 0x9 ;  /* 0x00000009000c7836 */ /* 0x000fe20000000000 */
[C---:B------:R-:W-:Y:S01]  /*6c20*/  ISETP.GT.U32.AND P3, PT, R10.reuse, R3, PT ;  /* 0x000000030a00720c */ /* 0x040fe20003f64070 */
[----:B------:R-:W-:-:S02]  /*6c30*/  IMAD R9, R10, R7, R9 ;  /* 0x000000070a097224 */ /* 0x000fc400078e0209 */
[----:B------:R-:W-:Y:S02]  /*6c40*/  @!P5 IMAD.IADD R11, R11, 0x1, -R10 ;  /* 0x000000010b0bd824 */ /* 0x000fe400078e0a0a */
[----:B------:R-:W-:Y:S01]  /*6c50*/  VIADD R8, R0, 0x6 ;  /* 0x0000000600087836 */ /* 0x000fe20000000000 */
[----:B------:R-:W-:Y:S01]  /*6c60*/  ISETP.GT.U32.AND P5, PT, R10, R9, PT ;  /* 0x000000090a00720c */ /* 0x000fe20003fa4070 */
[----:B------:R-:W-:Y:S02]  /*6c70*/  VIADD R4, R0, 0x7 ;  /* 0x0000000700047836 */ /* 0x000fe40000000000 */
[----:B------:R-:W-:Y:S01]  /*6c80*/  @!P2 IMAD.MOV R18, RZ, RZ, -R18 ;  /* 0x000000ffff12a224 */ /* 0x000fe200078e0a12 */
[----:B------:R-:W-:Y:S01]  /*6c90*/  ISETP.GE.AND P2, PT, R12, RZ, PT ;  /* 0x000000ff0c00720c */ /* 0x000fe20003f46270 */
[--C-:B------:R-:W-:Y:S01]  /*6ca0*/  @!P6 IMAD.IADD R16, R16, 0x1, -R10.reuse ;  /* 0x000000011010e824 */ /* 0x100fe200078e0a0a */
[----:B------:R-:W-:Y:S01]  /*6cb0*/  IABS R20, R8 ;  /* 0x0000000800147213 */ /* 0x000fe20000000000 */
[--C-:B------:R-:W-:Y:S01]  /*6cc0*/  @!P3 IMAD.IADD R3, R3, 0x1, -R10.reuse ;  /* 0x000000010303b824 */ /* 0x100fe200078e0a0a */
[----:B------:R-:W-:Y:S01]  /*6cd0*/  IABS R12, R12 ;  /* 0x0000000c000c7213 */ /* 0x000fe20000000000 */
[----:B------:R-:W-:Y:S01]  /*6ce0*/  @!P0 IMAD.MOV R11, RZ, RZ, -R11 ;  /* 0x000000ffff0b8224 */ /* 0x000fe200078e0a0b */
[----:B------:R-:W-:Y:S01]  /*6cf0*/  ISETP.GT.U32.AND P6, PT, R10, R16, PT ;  /* 0x000000100a00720c */ /* 0x000fe20003fc4070 */
[----:B------:R-:W-:Y:S01]  /*6d00*/  @!P1 IMAD.MOV R3, RZ, RZ, -R3 ;  /* 0x000000ffff039224 */ /* 0x000fe200078e0a03 */
[----:B------:R-:W-:Y:S01]  /*6d10*/  ISETP.GE.AND P1, PT, R26, RZ, PT ;  /* 0x000000ff1a00720c */ /* 0x000fe20003f26270 */
[----:B------:R-:W-:Y:S01]  /*6d20*/  @!P5 IMAD.IADD R9, R9, 0x1, -R10 ;  /* 0x000000010909d824 */ /* 0x000fe200078e0a0a */
[----:B------:R-:W-:Y:S01]  /*6d30*/  IABS R26, R26 ;  /* 0x0000001a001a7213 */ /* 0x000fe20000000000 */
[C---:B------:R-:W-:Y:S01]  /*6d40*/  IMAD.HI.U32 R19, R15.reuse, R12, RZ ;  /* 0x0000000c0f137227 */ /* 0x040fe200078e00ff */
[----:B------:R-:W-:Y:S01]  /*6d50*/  IABS R13, R4 ;  /* 0x00000004000d7213 */ /* 0x000fe20000000000 */
[----:B------:R-:W-:Y:S01]  /*6d60*/  STL [R1+0xf8c], R18 ;  /* 0x000f8c1201007387 */ /* 0x000fe20000100800 */
[----:B------:R-:W-:Y:S01]  /*6d70*/  ISETP.GE.AND P0, PT, R4, RZ, PT ;  /* 0x000000ff0400720c */ /* 0x000fe20003f06270 */
[C---:B------:R-:W-:Y:S01]  /*6d80*/  IMAD.HI.U32 R4, R15.reuse, R20, RZ ;  /* 0x000000140f047227 */ /* 0x040fe200078e00ff */
[----:B------:R-:W-:Y:S01]  /*6d90*/  ISETP.GT.U32.AND P5, PT, R10, R9, PT ;  /* 0x000000090a00720c */ /* 0x000fe20003fa4070 */
[----:B------:R-:W-:Y:S01]  /*6da0*/  STL [R1+0xf90], R3 ;  /* 0x000f900301007387 */ /* 0x000fe20000100800 */
[----:B------:R-:W-:Y:S01]  /*6db0*/  ISETP.GE.AND P3, PT, R6, RZ, PT ;  /* 0x000000ff0600720c */ /* 0x000fe20003f66270 */
[----:B------:R-:W-:-:S02]  /*6dc0*/  IMAD.HI.U32 R7, R15, R26, RZ ;  /* 0x0000001a0f077227 */ /* 0x000fc400078e00ff */
[----:B------:R-:W-:Y:S02]  /*6dd0*/  STL [R1+0xf94], R11 ;  /* 0x000f940b01007387 */ /* 0x000fe40000100800 */
[----:B------:R-:W-:Y:S02]  /*6de0*/  IMAD.MOV R4, RZ, RZ, -R4 ;  /* 0x000000ffff047224 */ /* 0x000fe400078e0a04 */
[----:B------:R-:W-:Y:S02]  /*6df0*/  IMAD.MOV R19, RZ, RZ, -R19 ;  /* 0x000000ffff137224 */ /* 0x000fe400078e0a13 */
[----:B------:R-:W-:Y:S02]  /*6e00*/  IMAD.MOV R7, RZ, RZ, -R7 ;  /* 0x000000ffff077224 */ /* 0x000fe400078e0a07 */
[----:B------:R-:W-:Y:S02]  /*6e10*/  IMAD R20, R10, R4, R20 ;  /* 0x000000040a147224 */ /* 0x000fe400078e0214 */
[----:B------:R-:W-:Y:S01]  /*6e20*/  @!P6 IMAD.IADD R16, R16, 0x1, -R10 ;  /* 0x000000011010e824 */ /* 0x000fe200078e0a0a */
[----:B------:R-:W-:Y:S01]  /*6e30*/  ISETP.GE.AND P6, PT, R8, RZ, PT ;  /* 0x000000ff0800720c */ /* 0x000fe20003fc6270 */
[----:B------:R-:W-:-:S02]  /*6e40*/  IMAD R12, R10, R19, R12 ;  /* 0x000000130a0c7224 */ /* 0x000fc400078e020c */
[----:B------:R-:W-:Y:S02]  /*6e50*/  VIADD R4, R0, 0x3 ;  /* 0x0000000300047836 */ /* 0x000fe40000000000 */
[C---:B------:R-:W-:Y:S02]  /*6e60*/  IMAD R26, R10.reuse, R7, R26 ;  /* 0x000000070a1a7224 */ /* 0x040fe400078e021a */
[----:B------:R-:W-:Y:S01]  /*6e70*/  @!P4 IMAD.MOV R16, RZ, RZ, -R16 ;  /* 0x000000ffff10c224 */ /* 0x000fe200078e0a10 */
[----:B------:R-:W-:Y:S01]  /*6e80*/  ISETP.GT.U32.AND P4, PT, R10, R12, PT ;  /* 0x0000000c0a00720c */ /* 0x000fe20003f84070 */
[----:B------:R-:W-:Y:S01]  /*6e90*/  VIADD R19, R0, 0x5 ;  /* 0x0000000500137836 */ /* 0x000fe20000000000 */
[----:B------:R-:W-:Y:S01]  /*6ea0*/  IABS R23, R4 ;  /* 0x0000000400177213 */ /* 0x000fe20000000000 */
[----:B------:R-:W-:Y:S01]  /*6eb0*/  @!P5 IMAD.IADD R9, R9, 0x1, -R10 ;  /* 0x000000010909d824 */ /* 0x000fe200078e0a0a */
[----:B------:R-:W-:Y:S01]  /*6ec0*/  ISETP.GT.U32.AND P5, PT, R10, R26, PT ;  /* 0x0000001a0a00720c */ /* 0x000fe20003fa4070 */
[----:B------:R-:W-:Y:S01]  /*6ed0*/  IMAD.HI.U32 R6, R15, R13, RZ ;  /* 0x0000000d0f067227 */ /* 0x000fe200078e00ff */
[----:B------:R-:W-:Y:S01]  /*6ee0*/  IABS R21, R19 ;  /* 0x0000001300157213 */ /* 0x000fe20000000000 */
[----:B------:R-:W-:Y:S02]  /*6ef0*/  STL [R1+0xf98], R16 ;  /* 0x000f981001007387 */ /* 0x000fe40000100800 */
[----:B------:R-:W-:-:S02]  /*6f00*/  VIADD R8, R0, 0x4 ;  /* 0x0000000400087836 */ /* 0x000fc40000000000 */
[----:B------:R-:W-:-:S03]  /*6f10*/  IMAD.HI.U32 R7, R15, R23, RZ ;  /* 0x000000170f077227 */ /* 0x000fc600078e00ff */
[----:B------:R-:W-:Y:S01]  /*6f20*/  IABS R22, R8 ;  /* 0x0000000800167213 */ /* 0x000fe20000000000 */
[----:B------:R-:W-:Y:S02]  /*6f30*/  IMAD.MOV R6, RZ, RZ, -R6 ;  /* 0x000000ffff067224 */ /* 0x000fe400078e0a06 */
[----:B------:R-:W-:Y:S02]  /*6f40*/  IMAD.MOV R7, RZ, RZ, -R7 ;  /* 0x000000ffff077224 */ /* 0x000fe400078e0a07 */
[----:B------:R-:W-:-:S04]  /*6f50*/  IMAD.HI.U32 R24, R15, R21, RZ ;  /* 0x000000150f187227 */ /* 0x000fc800078e00ff */
[----:B------:R-:W-:Y:S02]  /*6f60*/  IMAD R13, R10, R6, R13 ;  /* 0x000000060a0d7224 */ /* 0x000fe400078e020d */
[----:B------:R-:W-:Y:S02]  /*6f70*/  @!P4 IMAD.IADD R12, R12, 0x1, -R10 ;  /* 0x000000010c0cc824 */ /* 0x000fe400078e0a0a */
[----:B------:R-:W-:Y:S02]  /*6f80*/  IMAD R23, R10, R7, R23 ;  /* 0x000000070a177224 */ /* 0x000fe400078e0217 */
[----:B------:R-:W-:Y:S01]  /*6f90*/  VIADD R6, R0, 0x2 ;  /* 0x0000000200067836 */ /* 0x000fe20000000000 */
[----:B------:R-:W-:Y:S01]  /*6fa0*/  ISETP.GT.U32.AND P4, PT, R10, R12, PT ;  /* 0x0000000c0a00720c */ /* 0x000fe20003f84070 */
[----:B------:R-:W-:Y:S02]  /*6fb0*/  IMAD.MOV R24, RZ, RZ, -R24 ;  /* 0x000000ffff187224 */ /* 0x000fe400078e0a18 */
[----:B------:R-:W-:-:S02]  /*6fc0*/  VIADD R7, R0, 0x1 ;  /* 0x0000000100077836 */ /* 0x000fc40000000000 */
[----:B------:R-:W-:-:S04]  /*6fd0*/  IMAD.HI.U32 R25, R15, R22, RZ ;  /* 0x000000160f197227 */ /* 0x000fc800078e00ff */
[----:B------:R-:W-:Y:S01]  /*6fe0*/  IMAD R0, R27, UR6, RZ ;  /* 0x000000061b007c24 */ /* 0x000fe2000f8e02ff */
[----:B------:R-:W-:Y:S01]  /*6ff0*/  IABS R27, R7 ;  /* 0x00000007001b7213 */ /* 0x000fe20000000000 */
[----:B------:R-:W-:Y:S02]  /*7000*/  IMAD R2, RZ, RZ, -UR6 ;  /* 0x80000006ff027e24 */ /* 0x000fe4000f8e02ff */
[----:B------:R-:W-:Y:S02]  /*7010*/  @!P5 IMAD.IADD R26, R26, 0x1, -R10 ;  /* 0x000000011a1ad824 */ /* 0x000fe400078e0a0a */
[----:B------:R-:W-:Y:S01]  /*7020*/  @!P3 IMAD.MOV R9, RZ, RZ, -R9 ;  /* 0x000000ffff09b224 */ /* 0x000fe200078e0a09 */
[C---:B------:R-:W-:Y:S01]  /*7030*/  ISETP.GT.U32.AND P3, PT, R10.reuse, R13, PT ;  /* 0x0000000d0a00720c */ /* 0x040fe20003f64070 */
[C---:B------:R-:W-:Y:S01]  /*7040*/  IMAD R21, R10.reuse, R24, R21 ;  /* 0x000000180a157224 */ /* 0x040fe200078e0215 */
[----:B------:R-:W-:Y:S01]  /*7050*/  IABS R24, R6 ;  /* 0x0000000600187213 */ /* 0x000fe20000000000 */
[----:B------:R-:W-:Y:S01]  /*7060*/  IMAD.MOV R25, RZ, RZ, -R25 ;  /* 0x000000ffff197224 */ /* 0x000fe200078e0a19 */
[----:B------:R-:W-:Y:S01]  /*7070*/  ISETP.GT.U32.AND P5, PT, R10, R26, PT ;  /* 0x0000001a0a00720c */ /* 0x000fe20003fa4070 */
[----:B------:R-:W-:Y:S01]  /*7080*/  IMAD R0, R2, 0x2, R0 ;  /* 0x0000000202007824 */ /* 0x000fe200078e0200 */
[----:B------:R-:W-:Y:S01]  /*7090*/  STL [R1+0xf9c], R9 ;  /* 0x000f9c0901007387 */ /* 0x000fe20000100800 */
[----:B------:R-:W-:-:S02]  /*70a0*/  IMAD R22, R10, R25, R22 ;  /* 0x000000190a167224 */ /* 0x000fc400078e0216 */
[----:B------:R-:W-:Y:S01]  /*70b0*/  IMAD.HI.U32 R25, R15, R24, RZ ;  /* 0x000000180f197227 */ /* 0x000fe200078e00ff */
[----:B------:R1:W-:Y:S03]  /*70c0*/  STL [R1+0x44], R0 ;  /* 0x0000440001007387 */ /* 0x0003e60000100800 */
[----:B------:R-:W-:Y:S02]  /*70d0*/  IMAD.MOV R25, RZ, RZ, -R25 ;  /* 0x000000ffff197224 */ /* 0x000fe400078e0a19 */
[----:B------:R-:W-:Y:S01]  /*70e0*/  @!P4 IMAD.IADD R12, R12, 0x1, -R10 ;  /* 0x000000010c0cc824 */ /* 0x000fe200078e0a0a */
[C---:B------:R-:W-:Y:S01]  /*70f0*/  ISETP.GT.U32.AND P4, PT, R10.reuse, R20, PT ;  /* 0x000000140a00720c */ /* 0x040fe20003f84070 */
[----:B------:R-:W-:Y:S02]  /*7100*/  IMAD R24, R10, R25, R24 ;  /* 0x000000190a187224 */ /* 0x000fe400078e0218 */
[----:B------:R-:W-:-:S02]  /*7110*/  IMAD.MOV.U32 R25, RZ, RZ, R27 ;  /* 0x000000ffff197224 */ /* 0x000fc400078e001b */
[----:B-1----:R-:W-:Y:S02]  /*7120*/  IMAD R0, R2, 0x2, R0 ;  /* 0x0000000202007824 */ /* 0x002fe400078e0200 */
[----:B------:R-:W-:Y:S01]  /*7130*/  @!P5 IMAD.IADD R26, R26, 0x1, -R10 ;  /* 0x000000011a1ad824 */ /* 0x000fe200078e0a0a */
[----:B------:R-:W-:Y:S01]  /*7140*/  ISETP.GT.U32.AND P5, PT, R10, R21, PT ;  /* 0x000000150a00720c */ /* 0x000fe20003fa4070 */
[----:B------:R-:W-:Y:S01]  /*7150*/  @!P2 IMAD.MOV R12, RZ, RZ, -R12 ;  /* 0x000000ffff0ca224 */ /* 0x000fe200078e0a0c */
[----:B------:R1:W-:Y:S01]  /*7160*/  STL [R1+0x7c], R0 ;  /* 0x00007c0001007387 */ /* 0x0003e20000100800 */
[----:B------:R-:W-:-:S04]  /*7170*/  IMAD.HI.U32 R27, R15, R25, RZ ;  /* 0x000000190f1b7227 */ /* 0x000fc800078e00ff */
[----:B------:R-:W-:Y:S02]  /*7180*/  IMAD.MOV.U32 R15, RZ, RZ, R26 ;  /* 0x000000ffff0f7224 */ /* 0x000fe400078e001a */
[----:B------:R-:W-:Y:S02]  /*7190*/  @!P4 IMAD.IADD R20, R20, 0x1, -R10 ;  /* 0x000000011414c824 */ /* 0x000fe400078e0a0a */
[----:B------:R-:W-:Y:S02]  /*71a0*/  @!P1 IMAD.MOV R15, RZ, RZ, -R15 ;  /* 0x000000ffff0f9224 */ /* 0x000fe400078e0a0f */
[----:B-1----:R-:W-:Y:S01]  /*71b0*/  IMAD R0, R2, 0x2, R0 ;  /* 0x0000000202007824 */ /* 0x002fe200078e0200 */
[C---:B------:R-:W-:Y:S01]  /*71c0*/  ISETP.GT.U32.AND P4, PT, R10.reuse, R20, PT ;  /* 0x000000140a00720c */ /* 0x040fe20003f84070 */
[--C-:B------:R-:W-:Y:S01]  /*71d0*/  @!P5 IMAD.IADD R21, R21, 0x1, -R10.reuse ;  /* 0x000000011515d824 */ /* 0x100fe200078e0a0a */
[C---:B------:R-:W-:Y:S01]  /*71e0*/  ISETP.GT.U32.AND P5, PT, R10.reuse, R23, PT ;  /* 0x000000170a00720c */ /* 0x040fe20003fa4070 */
[----:B------:R-:W-:Y:S01]  /*71f0*/  @!P3 IMAD.IADD R13, R13, 0x1, -R10 ;  /* 0x000000010d0db824 */ /* 0x000fe200078e0a0a */
[----:B------:R1:W-:Y:S01]  /*7200*/  STL [R1+0x28], R0 ;  /* 0x0000280001007387 */ /* 0x0003e20000100800 */
[----:B------:R-:W-:Y:S01]  /*7210*/  IMAD.MOV R27, RZ, RZ, -R27 ;  /* 0x000000ffff1b7224 */ /* 0x000fe200078e0a1b */
[C---:B------:R-:W-:Y:S01]  /*7220*/  ISETP.GT.U32.AND P2, PT, R10.reuse, R21, PT ;  /* 0x000000150a00720c */ /* 0x040fe20003f44070 */
[----:B0-----:R-:W-:Y:S01]  /*7230*/  VIADD R29, R29, 0x7f ;  /* 0x0000007f1d1d7836 */ /* 0x001fe20000000000 */
[----:B------:R-:W-:Y:S01]  /*7240*/  STL [R1+0xfa0], R12 ;  /* 0x000fa00c01007387 */ /* 0x000fe20000100800 */
[C---:B------:R-:W-:Y:S01]  /*7250*/  ISETP.GT.U32.AND P3, PT, R10.reuse, R13, PT ;  /* 0x0000000d0a00720c */ /* 0x040fe20003f64070 */
[----:B------:R-:W-:-:S03]  /*7260*/  IMAD R25, R10, R27, R25 ;  /* 0x0000001b0a197224 */ /* 0x000fc600078e0219 */
[----:B------:R-:W-:Y:S01]  /*7270*/  @!P4 IMAD.IADD R20, R20, 0x1, -R10 ;  /* 0x000000011414c824 */ /* 0x000fe200078e0a0a */
[----:B------:R-:W-:Y:S01]  /*7280*/  ISETP.GT.U32.AND P4, PT, R10, R24, PT ;  /* 0x000000180a00720c */ /* 0x000fe20003f84070 */
[----:B-1----:R-:W-:Y:S02]  /*7290*/  IMAD R0, R2, 0x2, R0 ;  /* 0x0000000202007824 */ /* 0x002fe400078e0200 */
[--C-:B------:R-:W-:Y:S01]  /*72a0*/  @!P5 IMAD.IADD R23, R23, 0x1, -R10.reuse ;  /* 0x000000011717d824 */ /* 0x100fe200078e0a0a */
[----:B------:R-:W-:Y:S01]  /*72b0*/  ISETP.GE.AND P5, PT, R19, RZ, PT ;  /* 0x000000ff1300720c */ /* 0x000fe20003fa6270 */
[--C-:B------:R-:W-:Y:S01]  /*72c0*/  @!P2 IMAD.IADD R21, R21, 0x1, -R10.reuse ;  /* 0x000000011515a824 */ /* 0x100fe200078e0a0a */
[----:B------:R0:W-:Y:S01]  /*72d0*/  STL [R1+0x14], R0 ;  /* 0x0000140001007387 */ /* 0x0001e20000100800 */
[----:B------:R-:W-:Y:S01]  /*72e0*/  ISETP.GE.AND P2, PT, R8, RZ, PT ;  /* 0x000000ff0800720c */ /* 0x000fe20003f46270 */
[----:B------:R-:W-:Y:S01]  /*72f0*/  @!P3 IMAD.IADD R13, R13, 0x1, -R10 ;  /* 0x000000010d0db824 */ /* 0x000fe200078e0a0a */
[C---:B------:R-:W-:Y:S01]  /*7300*/  ISETP.GT.U32.AND P1, PT, R10.reuse, R23, PT ;  /* 0x000000170a00720c */ /* 0x040fe20003f24070 */
[----:B------:R-:W-:Y:S01]  /*7310*/  STL [R1+0xfa4], R15 ;  /* 0x000fa40f01007387 */ /* 0x000fe20000100800 */
[----:B------:R-:W-:Y:S01]  /*7320*/  ISETP.GT.U32.AND P3, PT, R10, R22, PT ;  /* 0x000000160a00720c */ /* 0x000fe20003f64070 */
[----:B------:R-:W-:-:S02]  /*7330*/  @!P0 IMAD.MOV R13, RZ, RZ, -R13 ;  /* 0x000000ffff0d8224 */ /* 0x000fc400078e0a0d */
[----:B------:R-:W-:Y:S01]  /*7340*/  @!P4 IMAD.IADD R24, R24, 0x1, -R10 ;  /* 0x000000011818c824 */ /* 0x000fe200078e0a0a */
[----:B------:R-:W-:Y:S01]  /*7350*/  ISETP.GE.AND P4, PT, R4, RZ, PT ;  /* 0x000000ff0400720c */ /* 0x000fe20003f86270 */
[----:B0-----:R-:W-:-:S03]  /*7360*/  IMAD R0, R2, 0x2, R0 ;  /* 0x0000000202007824 */ /* 0x001fc600078e0200 */
[----:B------:R-:W-:Y:S01]  /*7370*/  ISETP.GT.U32.AND P0, PT, R10, R24, PT ;  /* 0x000000180a00720c */ /* 0x000fe20003f04070 */
[----:B------:R-:W-:Y:S01]  /*7380*/  IMAD R9, R2, 0x2, R0 ;  /* 0x0000000202097824 */ /* 0x000fe200078e0200 */
[----:B------:R0:W-:Y:S01]  /*7390*/  STL [R1+0x10], R0 ;  /* 0x0000100001007387 */ /* 0x0001e20000100800 */
[--C-:B------:R-:W-:Y:S01]  /*73a0*/  @!P1 IMAD.IADD R23, R23, 0x1, -R10.reuse ;  /* 0x0000000117179824 */ /* 0x100fe200078e0a0a */
[----:B------:R-:W-:Y:S01]  /*73b0*/  ISETP.GE.AND P1, PT, R6, RZ, PT ;  /* 0x000000ff0600720c */ /* 0x000fe20003f26270 */
[----:B------:R-:W-:Y:S01]  /*73c0*/  IMAD R4, R2, 0x2, R9 ;  /* 0x0000000202047824 */ /* 0x000fe200078e0209 */
[----:B------:R-:W-:Y:S01]  /*73d0*/  STL [R1+0xc], R9 ;  /* 0x00000c0901007387 */ /* 0x000fe20000100800 */
[----:B------:R-:W-:Y:S02]  /*73e0*/  @!P3 IMAD.IADD R22, R22, 0x1, -R10 ;  /* 0x000000011616b824 */ /* 0x000fe400078e0a0a */
[----:B------:R-:W-:Y:S01]  /*73f0*/  IMAD R6, R2, 0x2, R4 ;  /* 0x0000000202067824 */ /* 0x000fe200078e0204 */
[----:B------:R-:W-:Y:S02]  /*7400*/  STL [R1+0xfa8], R13 ;  /* 0x000fa80d01007387 */ /* 0x000fe40000100800 */
[----:B------:R-:W-:Y:S01]  /*7410*/  ISETP.GT.U32.AND P3, PT, R10, R22, PT ;  /* 0x000000160a00720c */ /* 0x000fe20003f64070 */
[----:B------:R-:W-:Y:S01]  /*7420*/  IMAD R2, R2, 0x2, R6 ;  /* 0x0000000202027824 */ /* 0x000fe200078e0206 */
[----:B0-----:R-:W0:Y:S01]  /*7430*/  S2R R0, SR_TID.X ;  /* 0x0000000000007919 */ /* 0x001e220000002100 */
[----:B------:R-:W-:Y:S01]  /*7440*/  @!P0 IMAD.IADD R24, R24, 0x1, -R10 ;  /* 0x0000000118188824 */ /* 0x000fe200078e0a0a */
[----:B------:R-:W-:-:S09]  /*7450*/  ISETP.GE.AND P0, PT, R7, RZ, PT ;  /* 0x000000ff0700720c */ /* 0x000fd20003f06270 */
[----:B------:R-:W-:Y:S01]  /*7460*/  @!P3 IMAD.IADD R22, R22, 0x1, -R10 ;  /* 0x000000011616b824 */ /* 0x000fe200078e0a0a */
[----:B------:R-:W-:-:S13]  /*7470*/  ISETP.GT.U32.AND P3, PT, R10, R25, PT ;  /* 0x000000190a00720c */ /* 0x000fda0003f64070 */
[----:B------:R-:W-:-:S05]  /*7480*/  @!P3 IMAD.IADD R25, R25, 0x1, -R10 ;  /* 0x000000011919b824 */ /* 0x000fca00078e0a0a */
[----:B------:R-:W-:Y:S01]  /*7490*/  ISETP.GT.U32.AND P3, PT, R10, R25, PT ;  /* 0x000000190a00720c */ /* 0x000fe20003f64070 */
[C---:B0-----:R-:W-:Y:S01]  /*74a0*/  IMAD.SHL.U32 R3, R0.reuse, 0x8, RZ ;  /* 0x0000000800037824 */ /* 0x041fe200078e00ff */
[C---:B------:R-:W-:Y:S01]  /*74b0*/  LOP3.LUT R8, R0.reuse, 0x7, RZ, 0xc0, !PT ;  /* 0x0000000700087812 */ /* 0x040fe200078ec0ff */
[C---:B------:R-:W-:Y:S02]  /*74c0*/  IMAD.SHL.U32 R27, R0.reuse, 0x2, RZ ;  /* 0x00000002001b7824 */ /* 0x040fe400078e00ff */
[----:B------:R-:W-:Y:S01]  /*74d0*/  IMAD.SHL.U32 R0, R0, 0x20, RZ ;  /* 0x0000002000007824 */ /* 0x000fe200078e00ff */
[----:B------:R-:W-:Y:S01]  /*74e0*/  STL [R1+0xe34], R3 ;  /* 0x000e340301007387 */ /* 0x000fe20000100800 */
[----:B------:R-:W-:Y:S01]  /*74f0*/  LOP3.LUT R19, R3, 0x30, RZ, 0xc0, !PT ;  /* 0x0000003003137812 */ /* 0x000fe200078ec0ff */
[C---:B------:R-:W-:Y:S02]  /*7500*/  IMAD R26, R8.reuse, 0x110, RZ ;  /* 0x00000110081a7824 */ /* 0x040fe400078e02ff */
[----:B------:R-:W-:Y:S02]  /*7510*/  STL [R1+0xfac], R4 ;  /* 0x000fac0401007387 */ /* 0x000fe40000100800 */
[----:B------:R-:W-:Y:S01]  /*7520*/  IMAD R19, R8, 0x40, R19 ;  /* 0x0000004008137824 */ /* 0x000fe200078e0213 */
[----:B------:R-:W-:Y:S01]  /*7530*/  LOP3.LUT R26, R26, 0x30, R27, 0x78, !PT ;  /* 0x000000301a1a7812 */ /* 0x000fe200078e781b */
[----:B------:R0:W-:Y:S01]  /*7540*/  STL [R1+0xfb0], R6 ;  /* 0x000fb00601007387 */ /* 0x0001e20000100800 */
[----:B------:R-:W-:Y:S01]  /*7550*/  SHF.R.S32.HI R8, RZ, 0x1f, R29 ;  /* 0x0000001fff087819 */ /* 0x000fe2000001141d */
[----:B------:R-:W-:Y:S01]  /*7560*/  @!P3 IMAD.IADD R25, R25, 0x1, -R10 ;  /* 0x000000011919b824 */ /* 0x000fe200078e0a0a */
[----:B------:R-:W-:Y:S01]  /*7570*/  LOP3.LUT R19, R19, 0x10, R27, 0x78, !PT ;  /* 0x0000001013137812 */ /* 0x000fe200078e781b */
[----:B------:R-:W-:Y:S01]  /*7580*/  @!P6 IMAD.MOV R20, RZ, RZ, -R20 ;  /* 0x000000ffff14e224 */ /* 0x000fe200078e0a14 */
[----:B------:R-:W-:-:S02]  /*7590*/  ISETP.NE.AND P3, PT, R5, RZ, PT ;  /* 0x000000ff0500720c */ /* 0x000fc40003f65270 */
[----:B------:R-:W-:Y:S01]  /*75a0*/  LOP3.LUT R0, R19, 0x200, R0, 0xf8, !PT ;  /* 0x0000020013007812 */ /* 0x000fe200078ef800 */
[----:B0-----:R-:W-:Y:S01]  /*75b0*/  IMAD R6, RZ, RZ, -UR6 ;  /* 0x80000006ff067e24 */ /* 0x001fe2000f8e02ff */
[----:B------:R-:W-:-:S03]  /*75c0*/  LOP3.LUT R5, RZ, R5, RZ, 0x33, !PT ;  /* 0x00000005ff057212 */ /* 0x000fc600078e33ff */
[C---:B------:R-:W-:Y:S02]  /*75d0*/  IMAD R3, R6.reuse, 0x2, R2 ;  /* 0x0000000206037824 */ /* 0x040fe400078e0202 */
[----:B------:R-:W0:Y:S02]  /*75e0*/  S2R R2, SR_TID.X ;  /* 0x0000000000027919 */ /* 0x000e240000002100 */
[----:B------:R-:W-:Y:S01]  /*75f0*/  IMAD R7, R6, 0x2, R3 ;  /* 0x0000000206077824 */ /* 0x000fe200078e0203 */
[----:B------:R1:W-:Y:S04]  /*7600*/  STL [R1+0x4], R3 ;  /* 0x0000040301007387 */ /* 0x0003e80000100800 */
[----:B------:R-:W-:Y:S01]  /*7610*/  STL [R1+0xfb4], R7 ;  /* 0x000fb40701007387 */ /* 0x000fe20000100800 */
[----:B-1----:R-:W-:-:S02]  /*7620*/  LEA.HI R3, R8, R29, RZ, 0x7 ;  /* 0x0000001d08037211 */ /* 0x002fc400078f38ff */
[----:B0-----:R-:W-:Y:S01]  /*7630*/  LOP3.LUT R28, R2, 0x20, RZ, 0xc0, !PT ;  /* 0x00000020021c7812 */ /* 0x001fe200078ec0ff */
[----:B------:R-:W-:-:S04]  /*7640*/  IMAD R2, R6, 0x2, R7 ;  /* 0x0000000206027824 */ /* 0x000fc800078e0207 */
[----:B------:R-:W-:Y:S02]  /*7650*/  IMAD.SHL.U32 R27, R28, 0x40, RZ ;  /* 0x000000401c1b7824 */ /* 0x000fe400078e00ff */
[----:B------:R-:W-:-:S03]  /*7660*/  IMAD R8, R6, 0x2, R2 ;  /* 0x0000000206087824 */ /* 0x000fc600078e0202 */
[----:B------:R-:W-:Y:S01]  /*7670*/  LOP3.LUT R2, R26, R27, RZ, 0xfc, !PT ;  /* 0x0000001b1a027212 */ /* 0x000fe200078efcff */
[----:B------:R-:W-:-:S04]  /*7680*/  IMAD R10, R6, 0x2, R8 ;  /* 0x00000002060a7824 */ /* 0x000fc800078e0208 */
[----:B------:R0:W-:Y:S04]  /*7690*/  STL [R1+0x294], R2 ;  /* 0x0002940201007387 */ /* 0x0001e80000100800 */
[----:B------:R1:W-:Y:S04]  /*76a0*/  STL [R1+0x308], R0 ;  /* 0x0003080001007387 */ /* 0x0003e80000100800 */
[----:B------:R-:W-:Y:S04]  /*76b0*/  STL [R1+0xfb8], R8 ;  /* 0x000fb80801007387 */ /* 0x000fe80000100800 */
[----:B------:R-:W2:Y:S04]  /*76c0*/  LDL.LU R4, [R1+0x1e0] ;  /* 0x0001e00001047983 */ /* 0x000ea80000300800 */
[----:B------:R-:W3:Y:S04]  /*76d0*/  LDL.LU R13, [R1+0x1dc] ;  /* 0x0001dc00010d7983 */ /* 0x000ee80000300800 */
[----:B------:R-:W4:Y:S04]  /*76e0*/  LDL.LU R15, [R1+0x1d8] ;  /* 0x0001d800010f7983 */ /* 0x000f280000300800 */
[----:B------:R-:W5:Y:S04]  /*76f0*/  LDL.LU R12, [R1+0x1d4] ;  /* 0x0001d400010c7983 */ /* 0x000f680000300800 */
        /* <DEDUP_REMOVED lines=8> */
[----:B------:R-:W5:Y:S01]  /*7780*/  LDL.LU R29, [R1+0x1b0] ;  /* 0x0001b000011d7983 */ /* 0x000f620000300800 */
[----:B------:R-:W-:-:S02]  /*7790*/  IMAD R19, R6, 0x2, R10 ;  /* 0x0000000206137824 */ /* 0x000fc400078e020a */
[----:B------:R-:W-:Y:S01]  /*77a0*/  @!P5 IMAD.MOV R21, RZ, RZ, -R21 ;  /* 0x000000ffff15d224 */ /* 0x000fe200078e0a15 */
[----:B0-----:R-:W5:Y:S01]  /*77b0*/  LDL.LU R2, [R1+0x1ac] ;  /* 0x0001ac0001027983 */ /* 0x001f620000300800 */
[----:B------:R-:W-:Y:S02]  /*77c0*/  IMAD R26, R6, 0x2, R19 ;  /* 0x00000002061a7824 */ /* 0x000fe400078e0213 */
[----:B------:R-:W-:Y:S01]  /*77d0*/  @!P2 IMAD.MOV R22, RZ, RZ, -R22 ;  /* 0x000000ffff16a224 */ /* 0x000fe200078e0a16 */
[----:B-1----:R-:W5:Y:S01]  /*77e0*/  LDL.LU R0, [R1+0x1a8] ;  /* 0x0001a80001007983 */ /* 0x002f620000300800 */
[----:B------:R-:W-:Y:S02]  /*77f0*/  @!P4 IMAD.MOV R23, RZ, RZ, -R23 ;  /* 0x000000ffff17c224 */ /* 0x000fe400078e0a17 */
[----:B------:R-:W-:Y:S01]  /*7800*/  @!P1 IMAD.MOV R24, RZ, RZ, -R24 ;  /* 0x000000ffff189224 */ /* 0x000fe200078e0a18 */
[----:B------:R-:W-:Y:S01]  /*7810*/  STL [R1+0xfbc], R10 ;  /* 0x000fbc0a01007387 */ /* 0x000fe20000100800 */
[----:B------:R-:W-:-:S02]  /*7820*/  @!P0 IMAD.MOV R25, RZ, RZ, -R25 ;  /* 0x000000ffff198224 */ /* 0x000fc400078e0a19 */
[----:B------:R-:W-:Y:S01]  /*7830*/  IMAD R27, R6, 0x2, R26 ;  /* 0x00000002061b7824 */ /* 0x000fe200078e021a */
[----:B------:R-:W-:Y:S04]  /*7840*/  STL [R1+0xfc0], R19 ;  /* 0x000fc01301007387 */ /* 0x000fe80000100800 */
[----:B------:R-:W-:Y:S04]  /*7850*/  STL [R1+0xfc4], R20 ;  /* 0x000fc41401007387 */ /* 0x000fe80000100800 */
[----:B------:R-:W-:Y:S04]  /*7860*/  STL [R1+0xfc8], R21 ;  /* 0x000fc81501007387 */ /* 0x000fe80000100800 */
[----:B------:R-:W-:Y:S04]  /*7870*/  STL [R1+0xfcc], R22 ;  /* 0x000fcc1601007387 */ /* 0x000fe80000100800 */
[----:B------:R-:W-:Y:S04]  /*7880*/  STL [R1+0xfd0], R23 ;  /* 0x000fd01701007387 */ /* 0x000fe80000100800 */
[----:B------:R-:W-:Y:S04]  /*7890*/  STL [R1+0xfd4], R24 ;  /* 0x000fd41801007387 */ /* 0x000fe80000100800 */
[----:B------:R-:W-:Y:S04]  /*78a0*/  STL [R1+0xfd8], R25 ;  /* 0x000fd81901007387 */ /* 0x000fe80000100800 */
[----:B------:R-:W-:Y:S04]  /*78b0*/  STL [R1+0xfe0], R27 ;  /* 0x000fe01b01007387 */ /* 0x000fe80000100800 */
[----:B------:R-:W-:Y:S01]  /*78c0*/  STL [R1+0xfdc], R26 ;  /* 0x000fdc1a01007387 */ /* 0x000fe20000100800 */
[----:B--2---:R-:W-:-:S02]  /*78d0*/  SEL R7, R5, R4, !P3 ;  /* 0x0000000405077207 */ /* 0x004fc40005800000 */
[----:B---3--:R-:W-:-:S03]  /*78e0*/  SEL R6, R5, R13, !P3 ;  /* 0x0000000d05067207 */ /* 0x008fc60005800000 */
[----:B------:R5:W-:Y:S01]  /*78f0*/  STL [R1+0x240], R7 ;  /* 0x0002400701007387 */ /* 0x000be20000100800 */
[----:B----4-:R-:W-:-:S03]  /*7900*/  SEL R4, R5, R15, !P3 ;  /* 0x0000000f05047207 */ /* 0x010fc60005800000 */
[----:B------:R0:W-:Y:S04]  /*7910*/  STL [R1+0x23c], R6 ;  /* 0x00023c0601007387 */ /* 0x0001e80000100800 */
[----:B------:R1:W-:Y:S01]  /*7920*/  STL [R1+0x238], R4 ;  /* 0x0002380401007387 */ /* 0x0003e20000100800 */
[C---:B-----5:R-:W-:Y:S02]  /*7930*/  SEL R7, R5.reuse, R12, !P3 ;  /* 0x0000000c05077207 */ /* 0x060fe40005800000 */
[----:B0-----:R-:W-:-:S03]  /*7940*/  SEL R6, R5, R9, !P3 ;  /* 0x0000000905067207 */ /* 0x001fc60005800000 */
[----:B------:R0:W-:Y:S01]  /*7950*/  STL [R1+0x234], R7 ;  /* 0x0002340701007387 */ /* 0x0001e20000100800 */
[----:B-1----:R-:W-:-:S03]  /*7960*/  SEL R4, R5, R16, !P3 ;  /* 0x0000001005047207 */ /* 0x002fc60005800000 */
[----:B------:R1:W-:Y:S04]  /*7970*/  STL [R1+0x230], R6 ;  /* 0x0002300601007387 */ /* 0x0003e80000100800 */
[----:B------:R2:W-:Y:S01]  /*7980*/  STL [R1+0x22c], R4 ;  /* 0x00022c0401007387 */ /* 0x0005e20000100800 */
[C---:B0-----:R-:W-:Y:S02]  /*7990*/  SEL R7, R5.reuse, R11, !P3 ;  /* 0x0000000b05077207 */ /* 0x041fe40005800000 */
[----:B-1----:R-:W-:-:S03]  /*79a0*/  SEL R6, R5, R3, !P3 ;  /* 0x0000000305067207 */ /* 0x002fc60005800000 */
[----:B------:R-:W-:Y:S01]  /*79b0*/  STL [R1+0x228], R7 ;  /* 0x0002280701007387 */ /* 0x000fe20000100800 */
[C---:B------:R-:W-:Y:S02]  /*79c0*/  SEL R3, R5.reuse, R17, !P3 ;  /* 0x0000001105037207 */ /* 0x040fe40005800000 */
[C---:B--2---:R-:W-:Y:S01]  /*79d0*/  SEL R4, R5.reuse, R18, !P3 ;  /* 0x0000001205047207 */ /* 0x044fe20005800000 */
[----:B------:R0:W-:Y:S04]  /*79e0*/  STL [R1+0x224], R6 ;  /* 0x0002240601007387 */ /* 0x0001e80000100800 */
[----:B------:R1:W-:Y:S04]  /*79f0*/  STL [R1+0x220], R4 ;  /* 0x0002200401007387 */ /* 0x0003e80000100800 */
[----:B------:R2:W-:Y:S01]  /*7a00*/  STL [R1+0x21c], R3 ;  /* 0x00021c0301007387 */ /* 0x0005e20000100800 */
[----:B0-----:R-:W-:-:S02]  /*7a10*/  SEL R6, R5, R14, !P3 ;  /* 0x0000000e05067207 */ /* 0x001fc40005800000 */
[C---:B------:R-:W-:Y:S02]  /*7a20*/  SEL R2, R5.reuse, R2, !P3 ;  /* 0x0000000205027207 */ /* 0x040fe40005800000 */
[C---:B-1----:R-:W-:Y:S01]  /*7a30*/  SEL R4, R5.reuse, R28, !P3 ;  /* 0x0000001c05047207 */ /* 0x042fe20005800000 */
[----:B------:R-:W-:Y:S01]  /*7a40*/  STL [R1+0x218], R6 ;  /* 0x0002180601007387 */ /* 0x000fe20000100800 */
[C---:B------:R-:W-:Y:S02]  /*7a50*/  SEL R0, R5.reuse, R0, !P3 ;  /* 0x0000000005007207 */ /* 0x040fe40005800000 */
[C---:B--2---:R-:W-:Y:S01]  /*7a60*/  SEL R3, R5.reuse, R29, !P3 ;  /* 0x0000001d05037207 */ /* 0x044fe20005800000 */
[----:B------:R-:W-:Y:S04]  /*7a70*/  STL [R1+0x214], R4 ;  /* 0x0002140401007387 */ /* 0x000fe80000100800 */
[----:B------:R-:W-:Y:S04]  /*7a80*/  STL [R1+0x210], R3 ;  /* 0x0002100301007387 */ /* 0x000fe80000100800 */
[----:B------:R-:W2:Y:S04]  /*7a90*/  LDL.LU R26, [R1+0x198] ;  /* 0x00019800011a7983 */ /* 0x000ea80000300800 */
[----:B------:R-:W-:Y:S04]  /*7aa0*/  STL [R1+0x20c], R2 ;  /* 0x00020c0201007387 */ /* 0x000fe80000100800 */
[----:B--2---:R0:W-:Y:S04]  /*7ab0*/  STL [R1+0xffc], R26 ;  /* 0x000ffc1a01007387 */ /* 0x0041e80000100800 */
[----:B------:R-:W-:Y:S04]  /*7ac0*/  STL [R1+0x208], R0 ;  /* 0x0002080001007387 */ /* 0x000fe80000100800 */
[----:B0-----:R-:W2:Y:S04]  /*7ad0*/  LDL.LU R26, [R1+0x19c] ;  /* 0x00019c00011a7983 */ /* 0x001ea80000300800 */
[----:B--2---:R0:W-:Y:S04]  /*7ae0*/  STL [R1+0x1000], R26 ;  /* 0x0010001a01007387 */ /* 0x0041e80000100800 */
[----:B0-----:R-:W2:Y:S04]  /*7af0*/  LDL.LU R26, [R1+0x1a0] ;  /* 0x0001a000011a7983 */ /* 0x001ea80000300800 */
[----:B--2---:R0:W-:Y:S04]  /*7b00*/  STL [R1+0x1004], R26 ;  /* 0x0010041a01007387 */ /* 0x0041e80000100800 */
[----:B0-----:R-:W2:Y:S04]  /*7b10*/  LDL.LU R26, [R1+0x1a4] ;  /* 0x0001a400011a7983 */ /* 0x001ea80000300800 */
        /* <DEDUP_REMOVED lines=25> */
[----:B------:R-:W3:Y:S04]  /*7cb0*/  LDL.LU R2, [R1+0x130] ;  /* 0x0001300001027983 */ /* 0x000ee80000300800 */
[----:B------:R-:W4:Y:S01]  /*7cc0*/  LDL.LU R0, [R1+0x12c] ;  /* 0x00012c0001007983 */ /* 0x000f220000300800 */
[----:B--2---:R-:W-:-:S05]  /*7cd0*/  SEL R26, R5, R26, !P3 ;  /* 0x0000001a051a7207 */ /* 0x004fca0005800000 */
[----:B------:R0:W-:Y:S04]  /*7ce0*/  STL [R1+0x204], R26 ;  /* 0x0002041a01007387 */ /* 0x0001e80000100800 */
[----:B0-----:R-:W2:Y:S02]  /*7cf0*/  LDL.LU R26, [R1+0x1004] ;  /* 0x00100400011a7983 */ /* 0x001ea40000300800 */
[----:B--2---:R-:W-:-:S05]  /*7d00*/  SEL R26, R5, R26, !P3 ;  /* 0x0000001a051a7207 */ /* 0x004fca0005800000 */
[----:B------:R0:W-:Y:S04]  /*7d10*/  STL [R1+0x200], R26 ;  /* 0x0002001a01007387 */ /* 0x0001e80000100800 */
[----:B0-----:R-:W2:Y:S02]  /*7d20*/  LDL.LU R26, [R1+0x1000] ;  /* 0x00100000011a7983 */ /* 0x001ea40000300800 */
[----:B--2---:R-:W-:-:S05]  /*7d30*/  SEL R26, R5, R26, !P3 ;  /* 0x0000001a051a7207 */ /* 0x004fca0005800000 */
[----:B------:R0:W-:Y:S04]  /*7d40*/  STL [R1+0x1fc], R26 ;  /* 0x0001fc1a01007387 */ /* 0x0001e80000100800 */
[----:B0-----:R-:W2:Y:S01]  /*7d50*/  LDL.LU R26, [R1+0xffc] ;  /* 0x000ffc00011a7983 */ /* 0x001ea20000300800 */
[C---:B---3--:R-:W-:Y:S02]  /*7d60*/  SEL R2, R5.reuse, R2, !P3 ;  /* 0x0000000205027207 */ /* 0x048fe40005800000 */
[C---:B----4-:R-:W-:Y:S02]  /*7d70*/  SEL R0, R5.reuse, R0, !P3 ;  /* 0x0000000005007207 */ /* 0x050fe40005800000 */
[----:B--2---:R-:W-:-:S05]  /*7d80*/  SEL R26, R5, R26, !P3 ;  /* 0x0000001a051a7207 */ /* 0x004fca0005800000 */
[----:B------:R0:W-:Y:S02]  /*7d90*/  STL [R1+0x1f8], R26 ;  /* 0x0001f81a01007387 */ /* 0x0001e40000100800 */
[C---:B0-----:R-:W-:Y:S02]  /*7da0*/  SEL R26, R5.reuse, R27, !P3 ;  /* 0x0000001b051a7207 */ /* 0x041fe40005800000 */
[C---:B------:R-:W-:Y:S02]  /*7db0*/  SEL R27, R5.reuse, R25, !P3 ;  /* 0x00000019051b7207 */ /* 0x040fe40005800000 */
[C---:B-----5:R-:W-:Y:S01]  /*7dc0*/  SEL R25, R5.reuse, R23, !P3 ;  /* 0x0000001705197207 */ /* 0x060fe20005800000 */
[----:B------:R0:W-:Y:S01]  /*7dd0*/  STL [R1+0x1f4], R26 ;  /* 0x0001f41a01007387 */ /* 0x0001e20000100800 */
[C---:B------:R-:W-:Y:S02]  /*7de0*/  SEL R23, R5.reuse, R21, !P3 ;  /* 0x0000001505177207 */ /* 0x040fe40005800000 */
[C---:B------:R-:W-:Y:S01]  /*7df0*/  SEL R21, R5.reuse, R19, !P3 ;  /* 0x0000001305157207 */ /* 0x040fe20005800000 */
[----:B------:R-:W-:Y:S01]  /*7e00*/  STL [R1+0x1f0], R27 ;  /* 0x0001f01b01007387 */ /* 0x000fe20000100800 */
[----:B------:R-:W-:-:S02]  /*7e10*/  SEL R19, R5, R8, !P3 ;  /* 0x0000000805137207 */ /* 0x000fc40005800000 */
[C---:B------:R-:W-:Y:S02]  /*7e20*/  SEL R8, R5.reuse, R6, !P3 ;  /* 0x0000000605087207 */ /* 0x040fe40005800000 */
[C---:B------:R-:W-:Y:S02]  /*7e30*/  SEL R6, R5.reuse, R13, !P3 ;  /* 0x0000000d05067207 */ /* 0x040fe40005800000 */
[C---:B0-----:R-:W-:Y:S02]  /*7e40*/  SEL R26, R5.reuse, R24, !P3 ;  /* 0x00000018051a7207 */ /* 0x041fe40005800000 */
[C---:B------:R-:W-:Y:S02]  /*7e50*/  SEL R24, R5.reuse, R22, !P3 ;  /* 0x0000001605187207 */ /* 0x040fe40005800000 */
[C---:B------:R-:W-:Y:S01]  /*7e60*/  SEL R22, R5.reuse, R20, !P3 ;  /* 0x0000001405167207 */ /* 0x040fe20005800000 */
[----:B------:R-:W-:Y:S01]  /*7e70*/  STL [R1+0x1ec], R26 ;  /* 0x0001ec1a01007387 */ /* 0x000fe20000100800 */
[----:B------:R-:W-:-:S02]  /*7e80*/  SEL R20, R5, R10, !P3 ;  /* 0x0000000a05147207 */ /* 0x000fc40005800000 */
[C---:B------:R-:W-:Y:S01]  /*7e90*/  SEL R10, R5.reuse, R7, !P3 ;  /* 0x00000007050a7207 */ /* 0x040fe20005800000 */
[----:B------:R-:W-:Y:S01]  /*7ea0*/  STL [R1+0x1e8], R25 ;  /* 0x0001e81901007387 */ /* 0x000fe20000100800 */
[C---:B------:R-:W-:Y:S02]  /*7eb0*/  SEL R7, R5.reuse, R4, !P3 ;  /* 0x0000000405077207 */ /* 0x040fe40005800000 */
[C---:B------:R-:W-:Y:S01]  /*7ec0*/  SEL R4, R5.reuse, R15, !P3 ;  /* 0x0000000f05047207 */ /* 0x040fe20005800000 */
        /* <DEDUP_REMOVED lines=8> */
[----:B------:R0:W-:Y:S04]  /*7f50*/  STL [R1+0x1c4], R7 ;  /* 0x0001c40701007387 */ /* 0x0001e80000100800 */
[----:B------:R1:W-:Y:S04]  /*7f60*/  STL [R1+0x1c0], R6 ;  /* 0x0001c00601007387 */ /* 0x0003e80000100800 */
[----:B------:R2:W-:Y:S01]  /*7f70*/  STL [R1+0x1bc], R4 ;  /* 0x0001bc0401007387 */ /* 0x0005e20000100800 */
[----:B0-----:R-:W-:-:S02]  /*7f80*/  SEL R7, R5, R12, !P3 ;  /* 0x0000000c05077207 */ /* 0x001fc40005800000 */
[----:B-1----:R-:W-:-:S03]  /*7f90*/  SEL R6, R5, R9, !P3 ;  /* 0x0000000905067207 */ /* 0x002fc60005800000 */
[----:B------:R0:W-:Y:S01]  /*7fa0*/  STL [R1+0x1b8], R7 ;  /* 0x0001b80701007387 */ /* 0x0001e20000100800 */
[----:B--2---:R-:W-:-:S03]  /*7fb0*/  SEL R4, R5, R16, !P3 ;  /* 0x0000001005047207 */ /* 0x004fc60005800000 */
        /* <DEDUP_REMOVED lines=11> */
[----:B-1----:R-:W-:-:S03]  /*8070*/  SEL R4, R5, R28, !P3 ;  /* 0x0000001c05047207 */ /* 0x002fc60005800000 */
[----:B------:R-:W-:Y:S01]  /*8080*/  STL [R1+0x19c], R6 ;  /* 0x00019c0601007387 */ /* 0x000fe20000100800 */
[----:B--2---:R-:W-:-:S03]  /*8090*/  SEL R3, R5, R29, !P3 ;  /* 0x0000001d05037207 */ /* 0x004fc60005800000 */
        /* <DEDUP_REMOVED lines=148> */
[C---:B-----5:R-:W-:Y:S02]  /*89e0*/  SEL R24, R5.reuse, R24, !P3 ;  /* 0x0000001805187207 */ /* 0x060fe40005800000 */
[----:B------:R-:W-:-:S02]  /*89f0*/  SEL R23, R5, R23, !P3 ;  /* 0x0000001705177207 */ /* 0x000fc40005800000 */
[C---:B------:R-:W-:Y:S02]  /*8a00*/  SEL R22, R5.reuse, R22, !P3 ;  /* 0x0000001605167207 */ /* 0x040fe40005800000 */
[C---:B------:R-:W-:Y:S02]  /*8a10*/  SEL R21, R5.reuse, R21, !P3 ;  /* 0x0000001505157207 */ /* 0x040fe40005800000 */
[C---:B------:R-:W-:Y:S02]  /*8a20*/  SEL R20, R5.reuse, R20, !P3 ;  /* 0x0000001405147207 */ /* 0x040fe40005800000 */
[C---:B------:R-:W-:Y:S02]  /*8a30*/  SEL R19, R5.reuse, R19, !P3 ;  /* 0x0000001305137207 */ /* 0x040fe40005800000 */
[C---:B------:R-:W-:Y:S02]  /*8a40*/  SEL R10, R5.reuse, R10, !P3 ;  /* 0x0000000a050a7207 */ /* 0x040fe40005800000 */
        /* <DEDUP_REMOVED lines=18> */
[----:B--2---:R-:W-:-:S05]  /*8b70*/  SEL R27, R5, R27, !P3 ;  /* 0x0000001b051b7207 */ /* 0x004fca0005800000 */
[----:B------:R0:W-:Y:S04]  /*8b80*/  STL [R1+0x100], R27 ;  /* 0x0001001b01007387 */ /* 0x0001e80000100800 */
[----:B0-----:R-:W2:Y:S04]  /*8b90*/  LDL.LU R27, [R1+0xfe0] ;  /* 0x000fe000011b7983 */ /* 0x001ea80000300800 */
[----:B------:R0:W-:Y:S04]  /*8ba0*/  STL [R1+0xfc], R26 ;  /* 0x0000fc1a01007387 */ /* 0x0001e80000100800 */
[----:B0-----:R-:W3:Y:S04]  /*8bb0*/  LDL.LU R26, [R1+0xfdc] ;  /* 0x000fdc00011a7983 */ /* 0x001ee80000300800 */
[----:B------:R0:W-:Y:S04]  /*8bc0*/  STL [R1+0xf8], R25 ;  /* 0x0000f81901007387 */ /* 0x0001e80000100800 */
[----:B0-----:R-:W4:Y:S04]  /*8bd0*/  LDL.LU R25, [R1+0xfd8] ;  /* 0x000fd80001197983 */ /* 0x001f280000300800 */
[----:B------:R0:W-:Y:S04]  /*8be0*/  STL [R1+0xf4], R24 ;  /* 0x0000f41801007387 */ /* 0x0001e80000100800 */
[----:B0-----:R-:W5:Y:S04]  /*8bf0*/  LDL.LU R24, [R1+0xfd4] ;  /* 0x000fd40001187983 */ /* 0x001f680000300800 */
[----:B------:R0:W-:Y:S04]  /*8c00*/  STL [R1+0xf0], R23 ;  /* 0x0000f01701007387 */ /* 0x0001e80000100800 */
[----:B0-----:R-:W2:Y:S04]  /*8c10*/  LDL.LU R23, [R1+0xfd0] ;  /* 0x000fd00001177983 */ /* 0x001ea80000300800 */
[----:B------:R0:W-:Y:S04]  /*8c20*/  STL [R1+0xec], R22 ;  /* 0x0000ec1601007387 */ /* 0x0001e80000100800 */
[----:B0-----:R-:W3:Y:S04]  /*8c30*/  LDL.LU R22, [R1+0xfcc] ;  /* 0x000fcc0001167983 */ /* 0x001ee80000300800 */
[----:B------:R0:W-:Y:S04]  /*8c40*/  STL [R1+0xe8], R21 ;  /* 0x0000e81501007387 */ /* 0x0001e80000100800 */
[----:B0-----:R-:W2:Y:S04]  /*8c50*/  LDL.LU R21, [R1+0xfc8] ;  /* 0x000fc80001157983 */ /* 0x001ea80000300800 */
[----:B------:R0:W-:Y:S04]  /*8c60*/  STL [R1+0xe4], R20 ;  /* 0x0000e41401007387 */ /* 0x0001e80000100800 */
[----:B0-----:R-:W3:Y:S04]  /*8c70*/  LDL.LU R20, [R1+0xfc4] ;  /* 0x000fc40001147983 */ /* 0x001ee80000300800 */
[----:B------:R0:W-:Y:S04]  /*8c80*/  STL [R1+0xe0], R19 ;  /* 0x0000e01301007387 */ /* 0x0001e80000100800 */
[----:B0-----:R-:W2:Y:S04]  /*8c90*/  LDL.LU R19, [R1+0xfc0] ;  /* 0x000fc00001137983 */ /* 0x001ea80000300800 */
        /* <DEDUP_REMOVED lines=37> */
[----:B0-----:R-:W2:Y:S01]  /*8ef0*/  LDL.LU R0, [R1+0xf74] ;  /* 0x000f740001007983 */ /* 0x001ea20000300800 */
[----:B----4-:R-:W-:-:S02]  /*8f00*/  SEL R25, R5, R25, !P3 ;  /* 0x0000001905197207 */ /* 0x010fc40005800000 */
[C---:B-----5:R-:W-:Y:S02]  /*8f10*/  SEL R9, R5.reuse, R9, !P3 ;  /* 0x0000000905097207 */ /* 0x060fe40005800000 */
[C---:B---3--:R-:W-:Y:S02]  /*8f20*/  SEL R14, R5.reuse, R14, !P3 ;  /* 0x0000000e050e7207 */ /* 0x048fe40005800000 */
[C---:B--2---:R-:W-:Y:S02]  /*8f30*/  SEL R29, R5.reuse, R29, !P3 ;  /* 0x0000001d051d7207 */ /* 0x044fe40005800000 */
[C---:B------:R-:W-:Y:S02]  /*8f40*/  SEL R2, R5.reuse, R2, !P3 ;  /* 0x0000000205027207 */ /* 0x040fe40005800000 */
[----:B------:R-:W-:-:S05]  /*8f50*/  SEL R0, R5, R0, !P3 ;  /* 0x0000000005007207 */ /* 0x000fca0005800000 */
[----:B------:R0:W-:Y:S04]  /*8f60*/  STL [R1+0x8c], R0 ;  /* 0x00008c0001007387 */ /* 0x0001e80000100800 */
[----:B0-----:R-:W2:Y:S04]  /*8f70*/  LDL.LU R0, [R1+0xf70] ;  /* 0x000f700001007983 */ /* 0x001ea80000300800 */
[----:B------:R0:W-:Y:S04]  /*8f80*/  STL [R1+0x88], R2 ;  /* 0x0000880201007387 */ /* 0x0001e80000100800 */
[----:B------:R1:W-:Y:S01]  /*8f90*/  STL [R1+0x80], R29 ;  /* 0x0000801d01007387 */ /* 0x0003e20000100800 */
[----:B0-----:R-:W0:Y:S01]  /*8fa0*/  S2R R2, SR_TID.X ;  /* 0x0000000000027919 */ /* 0x001e220000002100 */
[----:B-1----:R-:W-:-:S02]  /*8fb0*/  SEL R29, R5, R28, !P3 ;  /* 0x0000001c051d7207 */ /* 0x002fc40005800000 */
[C---:B------:R-:W-:Y:S02]  /*8fc0*/  SEL R28, R5.reuse, R17, !P3 ;  /* 0x00000011051c7207 */ /* 0x040fe40005800000 */
[C---:B------:R-:W-:Y:S01]  /*8fd0*/  SEL R17, R5.reuse, R18, !P3 ;  /* 0x0000001205117207 */ /* 0x040fe20005800000 */
[----:B------:R-:W-:Y:S04]  /*8fe0*/  STL [R1+0x74], R29 ;  /* 0x0000741d01007387 */ /* 0x000fe80000100800 */
[----:B------:R1:W-:Y:S04]  /*8ff0*/  STL [R1+0x70], R14 ;  /* 0x0000700e01007387 */ /* 0x0003e80000100800 */
[----:B------:R3:W-:Y:S04]  /*9000*/  STL [R1+0x6c], R28 ;  /* 0x00006c1c01007387 */ /* 0x0007e80000100800 */
[----:B------:R-:W-:Y:S01]  /*9010*/  STL [R1+0x64], R17 ;  /* 0x0000641101007387 */ /* 0x000fe20000100800 */
[----:B-1----:R-:W-:-:S02]  /*9020*/  SEL R14, R5, R3, !P3 ;  /* 0x00000003050e7207 */ /* 0x002fc40005800000 */
[C---:B------:R-:W-:Y:S01]  /*9030*/  SEL R3, R5.reuse, R11, !P3 ;  /* 0x0000000b05037207 */ /* 0x040fe20005800000 */
[----:B---3--:R-:W1:Y:S02]  /*9040*/  LDC R28, c[0x0][0x23c] ;  /* 0x00008f00ff1c7b82 */ /* 0x008e640000000800 */
[----:B------:R3:W-:Y:S01]  /*9050*/  STL [R1+0x60], R14 ;  /* 0x0000600e01007387 */ /* 0x0007e20000100800 */
[----:B------:R-:W-:-:S03]  /*9060*/  SEL R11, R5, R16, !P3 ;  /* 0x00000010050b7207 */ /* 0x000fc60005800000 */
[----:B------:R4:W-:Y:S01]  /*9070*/  STL [R1+0x5c], R3 ;  /* 0x00005c0301007387 */ /* 0x0009e20000100800 */
[----:B0-----:R-:W-:-:S03]  /*9080*/  SHF.R.U32.HI R2, RZ, 0x5, R2 ;  /* 0x00000005ff027819 */ /* 0x001fc60000011602 */
[----:B------:R0:W-:Y:S01]  /*9090*/  STL [R1+0x54], R11 ;  /* 0x0000540b01007387 */ /* 0x0001e20000100800 */
[C---:B------:R-:W-:Y:S02]  /*90a0*/  SEL R29, R5.reuse, R24, !P3 ;  /* 0x00000018051d7207 */ /* 0x040fe40005800000 */
[----:B------:R-:W-:Y:S01]  /*90b0*/  SGXT.U32 R2, R2, 0x1 ;  /* 0x000000010202781a */ /* 0x000fe20000000000 */
[----:B---3--:R-:W3:Y:S01]  /*90c0*/  S2R R14, SR_TID.X ;  /* 0x00000000000e7919 */ /* 0x008ee20000002100 */
[C---:B----4-:R-:W-:Y:S01]  /*90d0*/  SEL R3, R5.reuse, R12, !P3 ;  /* 0x0000000c05037207 */ /* 0x050fe20005800000 */
[----:B------:R4:W-:Y:S01]  /*90e0*/  STL [R1+0x4c], R9 ;  /* 0x00004c0901007387 */ /* 0x0009e20000100800 */
[----:B0-----:R-:W-:-:S03]  /*90f0*/  SEL R11, R5, R15, !P3 ;  /* 0x0000000f050b7207 */ /* 0x001fc60005800000 */
[----:B------:R0:W-:Y:S04]  /*9100*/  STL [R1+0x48], R3 ;  /* 0x0000480301007387 */ /* 0x0001e80000100800 */
[----:B------:R5:W-:Y:S01]  /*9110*/  STL [R1+0x3c], R11 ;  /* 0x00003c0b01007387 */ /* 0x000be20000100800 */
[C---:B----4-:R-:W-:Y:S02]  /*9120*/  SEL R9, R5.reuse, R13, !P3 ;  /* 0x0000000d05097207 */ /* 0x050fe40005800000 */
[----:B0-----:R-:W-:-:S03]  /*9130*/  SEL R3, R5, R20, !P3 ;  /* 0x0000001405037207 */ /* 0x001fc60005800000 */
[----:B------:R0:W-:Y:S01]  /*9140*/  STL [R1+0x38], R9 ;  /* 0x0000380901007387 */ /* 0x0001e20000100800 */
[----:B-----5:R-:W-:-:S03]  /*9150*/  SEL R11, R5, R21, !P3 ;  /* 0x00000015050b7207 */ /* 0x020fc60005800000 */
[----:B------:R4:W-:Y:S04]  /*9160*/  STL [R1+0x34], R3 ;  /* 0x0000340301007387 */ /* 0x0009e80000100800 */
[----:B------:R-:W-:Y:S01]  /*9170*/  STL [R1+0x2c], R11 ;  /* 0x00002c0b01007387 */ /* 0x000fe20000100800 */
[----:B0-----:R-:W-:-:S03]  /*9180*/  SEL R9, R5, R22, !P3 ;  /* 0x0000001605097207 */ /* 0x001fc60005800000 */
[----:B------:R-:W5:Y:S01]  /*9190*/  LDL.LU R18, [R1+0x44] ;  /* 0x0000440001127983 */ /* 0x000f620000300800 */
[----:B---3--:R-:W-:Y:S02]  /*91a0*/  LOP3.LUT R14, R14, 0x3f, RZ, 0xc0, !PT ;  /* 0x0000003f0e0e7812 */ /* 0x008fe400078ec0ff */
[----:B----4-:R-:W-:Y:S01]  /*91b0*/  SEL R3, R5, R23, !P3 ;  /* 0x0000001705037207 */ /* 0x010fe20005800000 */
[----:B------:R-:W-:Y:S02]  /*91c0*/  STL [R1+0x24], R9 ;  /* 0x0000240901007387 */ /* 0x000fe40000100800 */
[----:B-1----:R-:W-:Y:S02]  /*91d0*/  IMAD R13, R14, R28, RZ ;  /* 0x0000001c0e0d7224 */ /* 0x002fe400078e02ff */
[----:B------:R-:W3:Y:S04]  /*91e0*/  LDL.LU R23, [R1+0x7c] ;  /* 0x00007c0001177983 */ /* 0x000ee80000300800 */
[----:B------:R-:W-:Y:S01]  /*91f0*/  STL [R1+0x1c], R3 ;  /* 0x00001c0301007387 */ /* 0x000fe20000100800 */
[----:B------:R-:W-:-:S03]  /*9200*/  LEA R12, P1, R13, UR12, 0x1 ;  /* 0x0000000c0d0c7c11 */ /* 0x000fc6000f8208ff */
[----:B------:R-:W4:Y:S04]  /*9210*/  LDL.LU R20, [R1+0x14] ;  /* 0x0000140001147983 */ /* 0x000f280000300800 */
[----:B------:R-:W4:Y:S01]  /*9220*/  LDL.LU R21, [R1+0x10] ;  /* 0x0000100001157983 */ /* 0x000f220000300800 */
[----:B------:R-:W-:-:S03]  /*9230*/  IMAD R15, R28, 0x40, R13 ;  /* 0x000000401c0f7824 */ /* 0x000fc600078e020d */
[----:B------:R-:W-:Y:S01]  /*9240*/  STL [R1+0xf60], R29 ;  /* 0x000f601d01007387 */ /* 0x000fe20000100800 */
[----:B------:R-:W-:-:S03]  /*9250*/  LEA.HI.X.SX32 R13, R13, UR13, 0x1, P1 ;  /* 0x0000000d0d0d7c11 */ /* 0x000fc600088f0eff */
[----:B------:R0:W-:Y:S04]  /*9260*/  STL [R1+0xf64], R25 ;  /* 0x000f641901007387 */ /* 0x0001e80000100800 */
[----:B0-----:R-:W4:Y:S04]  /*9270*/  LDL.LU R25, [R1+0x28] ;  /* 0x0000280001197983 */ /* 0x001f280000300800 */
[----:B------:R-:W4:Y:S04]  /*9280*/  LDL.LU R24, [R1+0x4] ;  /* 0x0000040001187983 */ /* 0x000f280000300800 */
[----:B------:R0:W-:Y:S04]  /*9290*/  STL.64 [R1+0xf28], R12 ;  /* 0x000f280c01007387 */ /* 0x0001e80000100a00 */
[----:B0-----:R-:W4:Y:S01]  /*92a0*/  LDL.LU R12, [R1+0xc] ;  /* 0x00000c00010c7983 */ /* 0x001f220000300800 */
[----:B------:R-:W-:-:S02]  /*92b0*/  LOP3.LUT R13, R2, 0x7e, RZ, 0xfc, !PT ;  /* 0x0000007e020d7812 */ /* 0x000fc400078efcff */
[----:B------:R-:W-:-:S03]  /*92c0*/  LEA R14, P2, R15, UR12, 0x1 ;  /* 0x0000000c0f0e7c11 */ /* 0x000fc6000f8408ff */
[----:B------:R-:W-:Y:S01]  /*92d0*/  IMAD R13, R13, UR6, RZ ;  /* 0x000000060d0d7c24 */ /* 0x000fe2000f8e02ff */
[----:B------:R-:W-:Y:S01]  /*92e0*/  LEA.HI.X.SX32 R15, R15, UR13, 0x1, P2 ;  /* 0x0000000d0f0f7c11 */ /* 0x000fe200090f0eff */
[----:B------:R-:W-:Y:S04]  /*92f0*/  STL [R1+0xf6c], R14 ;  /* 0x000f6c0e01007387 */ /* 0x000fe80000100800 */
[----:B------:R5:W-:Y:S01]  /*9300*/  STL [R1+0xf68], R15 ;  /* 0x000f680f01007387 */ /* 0x000be20000100800 */
[----:B------:R-:W-:-:S04]  /*9310*/  IMAD R29, RZ, RZ, -UR6 ;  /* 0x80000006ff1d7e24 */ /* 0x000fc8000f8e02ff */
[----:B------:R-:W-:Y:S02]  /*9320*/  IMAD R3, R29, 0x2, R27 ;  /* 0x000000021d037824 */ /* 0x000fe400078e021b */
[----:B------:R-:W-:Y:S02]  /*9330*/  IMAD R28, R2, UR6, RZ ;  /* 0x00000006021c7c24 */ /* 0x000fe4000f8e02ff */
[----:B--2---:R-:W-:Y:S01]  /*9340*/  IMAD R16, R0, UR4, RZ ;  /* 0x0000000400107c24 */ /* 0x004fe2000f8e02ff */
[----:B------:R-:W-:-:S04]  /*9350*/  ULDC UR4, c[0x0][0x240] ;  /* 0x0000900000047ab9 */ /* 0x000fc80000000800 */
[----:B------:R-:W-:-:S04]  /*9360*/  LEA R11, P0, R16, UR10, 0x1 ;  /* 0x0000000a100b7c11 */ /* 0x000fc8000f8008ff */
[-C--:B------:R-:W-:Y:S02]  /*9370*/  LEA R17, P3, R13, R11.reuse, 0x1 ;  /* 0x0000000b0d117211 */ /* 0x080fe400078608ff */
[----:B------:R-:W-:Y:S01]  /*9380*/  LEA.HI.X.SX32 R16, R16, UR11, 0x1, P0 ;  /* 0x0000000b10107c11 */ /* 0x000fe200080f0eff */
[----:B------:R-:W-:Y:S01]  /*9390*/  IMAD R0, R29, 0x2, R3 ;  /* 0x000000021d007824 */ /* 0x000fe200078e0203 */
[----:B------:R-:W-:Y:S01]  /*93a0*/  ULDC UR11, c[0x0][0x230] ;  /* 0x00008c00000b7ab9 */ /* 0x000fe20000000800 */
[----:B------:R-:W-:Y:S01]  /*93b0*/  STL [R1+0xcf4], R17 ;  /* 0x000cf41101007387 */ /* 0x000fe20000100800 */
[-C--:B-----5:R-:W-:Y:S02]  /*93c0*/  LEA R15, P5, R18, R11.reuse, 0x1 ;  /* 0x0000000b120f7211 */ /* 0x0a0fe400078a08ff */
[----:B---3--:R-:W-:-:S03]  /*93d0*/  LEA R14, P4, R23, R11, 0x1 ;  /* 0x0000000b170e7211 */ /* 0x008fc600078808ff */
[----:B------:R4:W-:Y:S04]  /*93e0*/  STL [R1+0xcf8], R15 ;  /* 0x000cf80f01007387 */ /* 0x0009e80000100800 */
[----:B------:R0:W-:Y:S01]  /*93f0*/  STL [R1+0xcfc], R14 ;  /* 0x000cfc0e01007387 */ /* 0x0001e20000100800 */
[-C--:B----4-:R-:W-:Y:S02]  /*9400*/  LEA R15, P1, R20, R11.reuse, 0x1 ;  /* 0x0000000b140f7211 */ /* 0x090fe400078208ff */
[-C--:B0-----:R-:W-:Y:S02]  /*9410*/  LEA R14, P2, R21, R11.reuse, 0x1 ;  /* 0x0000000b150e7211 */ /* 0x081fe400078408ff */
[----:B------:R-:W-:-:S05]  /*9420*/  LEA R17, P0, R25, R11, 0x1 ;  /* 0x0000000b19117211 */ /* 0x000fca00078008ff */
[----:B------:R-:W-:Y:S04]  /*9430*/  STL [R1+0xd00], R17 ;  /* 0x000d001101007387 */ /* 0x000fe80000100800 */
[----:B------:R0:W-:Y:S04]  /*9440*/  STL [R1+0xd04], R15 ;  /* 0x000d040f01007387 */ /* 0x0001e80000100800 */
[----:B------:R1:W-:Y:S01]  /*9450*/  STL [R1+0xd08], R14 ;  /* 0x000d080e01007387 */ /* 0x0003e20000100800 */
[-C--:B0-----:R-:W-:Y:S02]  /*9460*/  LEA.HI.X.SX32 R15, R13, R16.reuse, 0x1, P3 ;  /* 0x000000100d0f7211 */ /* 0x081fe400018f0eff */
[----:B------:R-:W-:-:S02]  /*9470*/  LEA.HI.X.SX32 R13, R18, R16, 0x1, P5 ;  /* 0x00000010120d7211 */ /* 0x000fc400028f0eff */
[-C--:B-1----:R-:W-:Y:S01]  /*9480*/  LEA R14, P3, R12, R11.reuse, 0x1 ;  /* 0x0000000b0c0e7211 */ /* 0x082fe200078608ff */
[----:B------:R0:W-:Y:S04]  /*9490*/  STL [R1+0xcf0], R15 ;  /* 0x000cf00f01007387 */ /* 0x0001e80000100800 */
[----:B------:R1:W-:Y:S04]  /*94a0*/  STL [R1+0xd0c], R14 ;  /* 0x000d0c0e01007387 */ /* 0x0003e80000100800 */
[----:B------:R2:W-:Y:S01]  /*94b0*/  STL [R1+0xce0], R13 ;  /* 0x000ce00d01007387 */ /* 0x0005e20000100800 */
[----:B0-----:R-:W-:-:S02]  /*94c0*/  LEA R15, P5, R4, R11, 0x1 ;  /* 0x0000000b040f7211 */ /* 0x001fc400078a08ff */
[----:B-1----:R-:W-:-:S03]  /*94d0*/  LEA.HI.X.SX32 R14, R23, R16, 0x1, P4 ;  /* 0x00000010170e7211 */ /* 0x002fc600020f0eff */
[----:B------:R-:W-:Y:S01]  /*94e0*/  STL [R1+0xce8], R15 ;  /* 0x000ce80f01007387 */ /* 0x000fe20000100800 */
[----:B--2---:R-:W-:-:S03]  /*94f0*/  IMAD R13, RZ, RZ, -UR6 ;  /* 0x80000006ff0d7e24 */ /* 0x004fc6000f8e02ff */
[----:B------:R0:W-:Y:S01]  /*9500*/  STL [R1+0xce4], R14 ;  /* 0x000ce40e01007387 */ /* 0x0001e20000100800 */
[----:B------:R-:W-:Y:S01]  /*9510*/  IMAD R13, R13, 0x2, R6 ;  /* 0x000000020d0d7824 */ /* 0x000fe200078e0206 */
[----:B------:R-:W-:Y:S02]  /*9520*/  LEA.HI.X.SX32 R25, R25, R16, 0x1, P0 ;  /* 0x0000001019197211 */ /* 0x000fe400000f0eff */
[-C--:B0-----:R-:W-:Y:S02]  /*9530*/  LEA R14, P4, R6, R11.reuse, 0x1 ;  /* 0x0000000b060e7211 */ /* 0x081fe400078808ff */
[----:B------:R-:W-:-:S03]  /*9540*/  LEA R15, P0, R13, R11, 0x1 ;  /* 0x0000000b0d0f7211 */ /* 0x000fc600078008ff */
[----:B------:R0:W-:Y:S04]  /*9550*/  STL [R1+0xcec], R14 ;  /* 0x000cec0e01007387 */ /* 0x0001e80000100800 */
[----:B------:R1:W-:Y:S01]  /*9560*/  STL [R1+0xcd8], R25 ;  /* 0x000cd81901007387 */ /* 0x0003e20000100800 */
[----:B0-----:R-:W-:-:S03]  /*9570*/  LEA.HI.X.SX32 R14, R20, R16, 0x1, P1 ;  /* 0x00000010140e7211 */ /* 0x001fc600008f0eff */
[----:B------:R0:W-:Y:S04]  /*9580*/  STL [R1+0xcdc], R15 ;  /* 0x000cdc0f01007387 */ /* 0x0001e80000100800 */
[----:B------:R2:W-:Y:S01]  /*9590*/  STL [R1+0xcd0], R14 ;  /* 0x000cd00e01007387 */ /* 0x0005e20000100800 */
[----:B-1----:R-:W-:Y:S01]  /*95a0*/  IMAD R25, RZ, RZ, -UR6 ;  /* 0x80000006ff197e24 */ /* 0x002fe2000f8e02ff */
[----:B0-----:R-:W-:Y:S02]  /*95b0*/  LEA R15, P1, R24, R11, 0x1 ;  /* 0x0000000b180f7211 */ /* 0x001fe400078208ff */
[----:B--2---:R-:W-:-:S03]  /*95c0*/  LEA.HI.X.SX32 R14, R21, R16, 0x1, P2 ;  /* 0x00000010150e7211 */ /* 0x004fc600010f0eff */
[----:B------:R-:W-:Y:S01]  /*95d0*/  STL [R1+0xcd4], R15 ;  /* 0x000cd40f01007387 */ /* 0x000fe20000100800 */
[----:B------:R-:W-:-:S03]  /*95e0*/  IMAD R25, R25, 0x2, R7 ;  /* 0x0000000219197824 */ /* 0x000fc600078e0207 */
[----:B------:R0:W-:Y:S02]  /*95f0*/  STL [R1+0xcc8], R14 ;  /* 0x000cc80e01007387 */ /* 0x0001e40000100800 */
[----:B0-----:R-:W-:Y:S02]  /*9600*/  LEA R14, P2, R7, R11, 0x1 ;  /* 0x0000000b070e7211 */ /* 0x001fe400078408ff */
[----:B------:R-:W-:-:S03]  /*9610*/  LEA.HI.X.SX32 R15, R12, R16, 0x1, P3 ;  /* 0x000000100c0f7211 */ /* 0x000fc600018f0eff */
[----:B------:R0:W-:Y:S01]  /*9620*/  STL [R1+0xccc], R14 ;  /* 0x000ccc0e01007387 */ /* 0x0001e20000100800 */
[----:B------:R-:W-:-:S03]  /*9630*/  LEA.HI.X.SX32 R12, R4, R16, 0x1, P5 ;  /* 0x00000010040c7211 */ /* 0x000fc600028f0eff */
[----:B------:R1:W-:Y:S01]  /*9640*/  STL [R1+0xcc0], R15 ;  /* 0x000cc00f01007387 */ /* 0x0003e20000100800 */
[-C--:B0-----:R-:W-:Y:S02]  /*9650*/  LEA R14, P3, R25, R11.reuse, 0x1 ;  /* 0x0000000b190e7211 */ /* 0x081fe400078608ff */
[----:B-1----:R-:W-:-:S03]  /*9660*/  LEA R15, P5, R8, R11, 0x1 ;  /* 0x0000000b080f7211 */ /* 0x002fc600078a08ff */
[----:B------:R0:W-:Y:S04]  /*9670*/  STL [R1+0xcc4], R14 ;  /* 0x000cc40e01007387 */ /* 0x0001e80000100800 */
[----:B------:R1:W-:Y:S01]  /*9680*/  STL [R1+0xcb8], R12 ;  /* 0x000cb80c01007387 */ /* 0x0003e20000100800 */
[----:B0-----:R-:W-:-:S03]  /*9690*/  LEA.HI.X.SX32 R14, R6, R16, 0x1, P4 ;  /* 0x00000010060e7211 */ /* 0x001fc600020f0eff */
[----:B------:R-:W-:Y:S01]  /*96a0*/  STL [R1+0xcbc], R15 ;  /* 0x000cbc0f01007387 */ /* 0x000fe20000100800 */
[----:B-1----:R-:W-:-:S03]  /*96b0*/  LEA R12, P4, R10, R11, 0x1 ;  /* 0x0000000b0a0c7211 */ /* 0x002fc600078808ff */
[----:B------:R0:W-:Y:S04]  /*96c0*/  STL [R1+0xcb0], R14 ;  /* 0x000cb00e01007387 */ /* 0x0001e80000100800 */
[----:B------:R1:W-:Y:S01]  /*96d0*/  STL [R1+0xcb4], R12 ;  /* 0x000cb40c01007387 */ /* 0x0003e20000100800 */
[-C--:B0-----:R-:W-:Y:S02]  /*96e0*/  LEA.HI.X.SX32 R14, R13, R16.reuse, 0x1, P0 ;  /* 0x000000100d0e7211 */ /* 0x081fe400000f0eff */
[-C--:B------:R-:W-:Y:S02]  /*96f0*/  LEA R13, P0, R19, R11.reuse, 0x1 ;  /* 0x0000000b130d7211 */ /* 0x080fe400078008ff */
[----:B-1----:R-:W-:Y:S01]  /*9700*/  LEA.HI.X.SX32 R12, R24, R16, 0x1, P1 ;  /* 0x00000010180c7211 */ /* 0x002fe200008f0eff */
[----:B------:R0:W-:Y:S04]  /*9710*/  STL [R1+0xca8], R14 ;  /* 0x000ca80e01007387 */ /* 0x0001e80000100800 */
[----:B------:R1:W-:Y:S04]  /*9720*/  STL [R1+0xcac], R13 ;  /* 0x000cac0d01007387 */ /* 0x0003e80000100800 */
[----:B------:R2:W-:Y:S01]  /*9730*/  STL [R1+0xca0], R12 ;  /* 0x000ca00c01007387 */ /* 0x0005e20000100800 */
[----:B0-----:R-:W-:-:S02]  /*9740*/  LEA R14, P1, R26, R11, 0x1 ;  /* 0x0000000b1a0e7211 */ /* 0x001fc400078208ff */
[----:B-1----:R-:W-:-:S03]  /*9750*/  LEA.HI.X.SX32 R13, R7, R16, 0x1, P2 ;  /* 0x00000010070d7211 */ /* 0x002fc600010f0eff */
[----:B------:R0:W-:Y:S01]  /*9760*/  STL [R1+0xca4], R14 ;  /* 0x000ca40e01007387 */ /* 0x0001e20000100800 */
[----:B--2---:R-:W-:-:S03]  /*9770*/  LEA R12, P2, R27, R11, 0x1 ;  /* 0x0000000b1b0c7211 */ /* 0x004fc600078408ff */
[----:B------:R1:W-:Y:S01]  /*9780*/  STL [R1+0xc98], R13 ;  /* 0x000c980d01007387 */ /* 0x0003e20000100800 */
[----:B------:R-:W-:-:S03]  /*9790*/  IMAD R9, R29, 0x2, R0 ;  /* 0x000000021d097824 */ /* 0x000fc600078e0200 */
[----:B------:R2:W-:Y:S01]  /*97a0*/  STL [R1+0xc9c], R12 ;  /* 0x000c9c0c01007387 */ /* 0x0005e20000100800 */
[----:B0-----:R-:W-:Y:S02]  /*97b0*/  LEA.HI.X.SX32 R14, R25, R16, 0x1, P3 ;  /* 0x00000010190e7211 */ /* 0x001fe400018f0eff */
[----:B-1----:R-:W-:-:S03]  /*97c0*/  LEA R13, P3, R3, R11, 0x1 ;  /* 0x0000000b030d7211 */ /* 0x002fc600078608ff */
[----:B------:R0:W-:Y:S01]  /*97d0*/  STL [R1+0xc90], R14 ;  /* 0x000c900e01007387 */ /* 0x0001e20000100800 */
[----:B--2---:R-:W-:-:S03]  /*97e0*/  LEA.HI.X.SX32 R12, R8, R16, 0x1, P5 ;  /* 0x00000010080c7211 */ /* 0x004fc600028f0eff */
[----:B------:R1:W-:Y:S04]  /*97f0*/  STL [R1+0xc94], R13 ;  /* 0x000c940d01007387 */ /* 0x0003e80000100800 */
[----:B------:R2:W-:Y:S01]  /*9800*/  STL [R1+0xc88], R12 ;  /* 0x000c880c01007387 */ /* 0x0005e20000100800 */
[----:B0-----:R-:W-:Y:S02]  /*9810*/  LEA R14, P5, R0, R11, 0x1 ;  /* 0x0000000b000e7211 */ /* 0x001fe400078a08ff */
[----:B-1----:R-:W-:-:S03]  /*9820*/  LEA.HI.X.SX32 R13, R10, R16, 0x1, P4 ;  /* 0x000000100a0d7211 */ /* 0x002fc600020f0eff */
[----:B------:R0:W-:Y:S01]  /*9830*/  STL [R1+0xc8c], R14 ;  /* 0x000c8c0e01007387 */ /* 0x0001e20000100800 */
[----:B--2---:R-:W-:-:S03]  /*9840*/  LEA R12, P4, R9, R11, 0x1 ;  /* 0x0000000b090c7211 */ /* 0x004fc600078808ff */
[----:B------:R1:W-:Y:S04]  /*9850*/  STL [R1+0xc80], R13 ;  /* 0x000c800d01007387 */ /* 0x0003e80000100800 */
[----:B------:R2:W-:Y:S01]  /*9860*/  STL [R1+0xc84], R12 ;  /* 0x000c840c01007387 */ /* 0x0005e20000100800 */
[----:B0-----:R-:W-:Y:S02]  /*9870*/  LEA.HI.X.SX32 R14, R19, R16, 0x1, P0 ;  /* 0x00000010130e7211 */ /* 0x001fe400000f0eff */
[----:B-1----:R-:W-:-:S03]  /*9880*/  LEA R13, P0, R28, R11, 0x1 ;  /* 0x0000000b1c0d7211 */ /* 0x002fc600078008ff */
[----:B------:R-:W-:Y:S01]  /*9890*/  STL [R1+0xc78], R14 ;  /* 0x000c780e01007387 */ /* 0x000fe20000100800 */
[----:B--2---:R-:W-:-:S03]  /*98a0*/  LEA.HI.X.SX32 R12, R26, R16, 0x1, P1 ;  /* 0x000000101a0c7211 */ /* 0x004fc600008f0eff */
[----:B------:R0:W-:Y:S01]  /*98b0*/  STL [R1+0xc7c], R13 ;  /* 0x000c7c0d01007387 */ /* 0x0001e20000100800 */
[----:B------:R-:W-:Y:S01]  /*98c0*/  IMAD R5, R29, 0x2, R9 ;  /* 0x000000021d057824 */ /* 0x000fe200078e0209 */
[-C--:B------:R-:W-:Y:S02]  /*98d0*/  LEA.HI.X.SX32 R3, R3, R16.reuse, 0x1, P3 ;  /* 0x0000001003037211 */ /* 0x080fe400018f0eff */
[----:B------:R1:W-:Y:S01]  /*98e0*/  STL [R1+0xc74], R12 ;  /* 0x000c740c01007387 */ /* 0x0003e20000100800 */
[----:B------:R-:W-:Y:S01]  /*98f0*/  IMAD R2, R29, 0x2, R5 ;  /* 0x000000021d027824 */ /* 0x000fe200078e0205 */
[-C--:B0-----:R-:W-:Y:S02]  /*9900*/  LEA.HI.X.SX32 R13, R27, R16.reuse, 0x1, P2 ;  /* 0x000000101b0d7211 */ /* 0x081fe400010f0eff */
[----:B-1----:R-:W-:-:S03]  /*9910*/  LEA.HI.X.SX32 R12, R0, R16, 0x1, P5 ;  /* 0x00000010000c7211 */ /* 0x002fc600028f0eff */
[----:B------:R-:W-:Y:S01]  /*9920*/  STL [R1+0xc70], R13 ;  /* 0x000c700d01007387 */ /* 0x000fe20000100800 */
[----:B------:R-:W-:-:S03]  /*9930*/  IMAD R22, R29, 0x2, R2 ;  /* 0x000000021d167824 */ /* 0x000fc600078e0202 */
[----:B------:R0:W-:Y:S04]  /*9940*/  STL [R1+0xc6c], R3 ;  /* 0x000c6c0301007387 */ /* 0x0001e80000100800 */
[----:B------:R1:W-:Y:S01]  /*9950*/  STL [R1+0xc68], R12 ;  /* 0x000c680c01007387 */ /* 0x0003e20000100800 */
[----:B------:R-:W-:Y:S01]  /*9960*/  IMAD R17, R29, 0x2, R22 ;  /* 0x000000021d117824 */ /* 0x000fe200078e0216 */
[-C--:B0-----:R-:W-:Y:S02]  /*9970*/  LEA.HI.X.SX32 R3, R9, R16.reuse, 0x1, P4 ;  /* 0x0000001009037211 */ /* 0x081fe400020f0eff */
[-C--:B------:R-:W-:Y:S02]  /*9980*/  LEA R9, P2, R2, R11.reuse, 0x1 ;  /* 0x0000000b02097211 */ /* 0x080fe400078408ff */
[----:B-1----:R-:W-:Y:S01]  /*9990*/  LEA R12, P1, R5, R11, 0x1 ;  /* 0x0000000b050c7211 */ /* 0x002fe200078208ff */
[----:B------:R-:W-:Y:S01]  /*99a0*/  STL [R1+0xc58], R3 ;  /* 0x000c580301007387 */ /* 0x000fe20000100800 */
[----:B------:R-:W-:-:S03]  /*99b0*/  LEA.HI.X.SX32 R13, R28, R16, 0x1, P0 ;  /* 0x000000101c0d7211 */ /* 0x000fc600000f0eff */
[----:B------:R0:W-:Y:S01]  /*99c0*/  STL [R1+0xc5c], R12 ;  /* 0x000c5c0c01007387 */ /* 0x0001e20000100800 */
[----:B------:R-:W-:-:S03]  /*99d0*/  IMAD R18, R29, 0x2, R17 ;  /* 0x000000021d127824 */ /* 0x000fc600078e0211 */
[----:B------:R1:W-:Y:S01]  /*99e0*/  STL [R1+0xc60], R9 ;  /* 0x000c600901007387 */ /* 0x0003e20000100800 */
[----:B0-----:R-:W-:-:S03]  /*99f0*/  LEA.HI.X.SX32 R12, R5, R16, 0x1, P1 ;  /* 0x00000010050c7211 */ /* 0x001fc600008f0eff */
[----:B------:R-:W-:Y:S01]  /*9a00*/  STL [R1+0xc64], R13 ;  /* 0x000c640d01007387 */ /* 0x000fe20000100800 */
[----:B-1----:R-:W-:-:S03]  /*9a10*/  LEA.HI.X.SX32 R9, R2, R16, 0x1, P2 ;  /* 0x0000001002097211 */ /* 0x002fc600010f0eff */
[----:B------:R0:W-:Y:S01]  /*9a20*/  STL [R1+0xc54], R12 ;  /* 0x000c540c01007387 */ /* 0x0001e20000100800 */
[-C--:B------:R-:W-:Y:S01]  /*9a30*/  LEA R2, P0, R22, R11.reuse, 0x1 ;  /* 0x0000000b16027211 */ /* 0x080fe200078008ff */
[----:B------:R-:W-:Y:S02]  /*9a40*/  IMAD R23, R29, 0x2, R18 ;  /* 0x000000021d177824 */ /* 0x000fe400078e0212 */
[----:B------:R1:W-:Y:S01]  /*9a50*/  STL [R1+0xc44], R9 ;  /* 0x000c440901007387 */ /* 0x0003e20000100800 */
[----:B0-----:R-:W-:-:S03]  /*9a60*/  LEA R12, P1, R17, R11, 0x1 ;  /* 0x0000000b110c7211 */ /* 0x001fc600078208ff */
[----:B------:R-:W-:Y:S01]  /*9a70*/  STL [R1+0xc48], R2 ;  /* 0x000c480201007387 */ /* 0x000fe20000100800 */
[----:B-1----:R-:W-:-:S03]  /*9a80*/  LEA R9, P2, R18, R11, 0x1 ;  /* 0x0000000b12097211 */ /* 0x002fc600078408ff */
[----:B------:R0:W-:Y:S01]  /*9a90*/  STL [R1+0xc4c], R12 ;  /* 0x000c4c0c01007387 */ /* 0x0001e20000100800 */
[C---:B------:R-:W-:Y:S01]  /*9aa0*/  IMAD R20, R29.reuse, 0x2, R23 ;  /* 0x000000021d147824 */ /* 0x040fe200078e0217 */
[----:B------:R-:W-:Y:S02]  /*9ab0*/  LEA.HI.X.SX32 R13, R22, R16, 0x1, P0 ;  /* 0x00000010160d7211 */ /* 0x000fe400000f0eff */
[----:B------:R1:W-:Y:S01]  /*9ac0*/  STL [R1+0xc50], R9 ;  /* 0x000c500901007387 */ /* 0x0003e20000100800 */
[----:B------:R-:W-:-:S03]  /*9ad0*/  IMAD R21, R29, 0x2, R20 ;  /* 0x000000021d157824 */ /* 0x000fc600078e0214 */
[----:B------:R2:W-:Y:S01]  /*9ae0*/  STL [R1+0xc40], R13 ;  /* 0x000c400d01007387 */ /* 0x0005e20000100800 */
[-C--:B0-----:R-:W-:Y:S02]  /*9af0*/  LEA.HI.X.SX32 R12, R18, R16.reuse, 0x1, P2 ;  /* 0x00000010120c7211 */ /* 0x081fe400010f0eff */
[----:B-1----:R-:W-:-:S05]  /*9b00*/  LEA.HI.X.SX32 R9, R17, R16, 0x1, P1 ;  /* 0x0000001011097211 */ /* 0x002fca00008f0eff */
[----:B------:R0:W-:Y:S01]  /*9b10*/  STL [R1+0xc3c], R9 ;  /* 0x000c3c0901007387 */ /* 0x0001e20000100800 */
[----:B--2---:R-:W-:-:S03]  /*9b20*/  LEA R13, P1, R20, R11, 0x1 ;  /* 0x0000000b140d7211 */ /* 0x004fc600078208ff */
[----:B------:R1:W-:Y:S01]  /*9b30*/  STL [R1+0xc2c], R12 ;  /* 0x000c2c0c01007387 */ /* 0x0003e20000100800 */
[----:B------:R-:W-:Y:S01]  /*9b40*/  IMAD R4, R29, 0x2, R21 ;  /* 0x000000021d047824 */ /* 0x000fe200078e0215 */
[-C--:B0-----:R-:W-:Y:S02]  /*9b50*/  LEA R9, P0, R23, R11.reuse, 0x1 ;  /* 0x0000000b17097211 */ /* 0x081fe400078008ff */
[----:B-1----:R-:W-:-:S03]  /*9b60*/  LEA R12, P2, R21, R11, 0x1 ;  /* 0x0000000b150c7211 */ /* 0x002fc600078408ff */
[----:B------:R-:W-:Y:S01]  /*9b70*/  STL [R1+0xc30], R9 ;  /* 0x000c300901007387 */ /* 0x000fe20000100800 */
[-C--:B------:R-:W-:Y:S01]  /*9b80*/  LEA.HI.X.SX32 R14, R23, R16.reuse, 0x1, P0 ;  /* 0x00000010170e7211 */ /* 0x080fe200000f0eff */
[C---:B------:R-:W-:Y:S02]  /*9b90*/  IMAD R6, R29.reuse, 0x2, R4 ;  /* 0x000000021d067824 */ /* 0x040fe400078e0204 */
[----:B------:R0:W-:Y:S04]  /*9ba0*/  STL [R1+0xc34], R13 ;  /* 0x000c340d01007387 */ /* 0x0001e80000100800 */
[----:B------:R1:W-:Y:S01]  /*9bb0*/  STL [R1+0xc38], R12 ;  /* 0x000c380c01007387 */ /* 0x0003e20000100800 */
[----:B------:R-:W-:Y:S01]  /*9bc0*/  IMAD R24, R29, 0x2, R6 ;  /* 0x000000021d187824 */ /* 0x000fe200078e0206 */
[----:B0-----:R-:W-:-:S02]  /*9bd0*/  LEA.HI.X.SX32 R13, R20, R16, 0x1, P1 ;  /* 0x00000010140d7211 */ /* 0x001fc400008f0eff */
[----:B------:R0:W-:Y:S01]  /*9be0*/  STL [R1+0xc28], R14 ;  /* 0x000c280e01007387 */ /* 0x0001e20000100800 */
[----:B-1----:R-:W-:-:S03]  /*9bf0*/  LEA.HI.X.SX32 R12, R21, R16, 0x1, P2 ;  /* 0x00000010150c7211 */ /* 0x002fc600010f0eff */
[----:B------:R-:W-:Y:S01]  /*9c00*/  STL [R1+0xc24], R13 ;  /* 0x000c240d01007387 */ /* 0x000fe20000100800 */
[----:B------:R-:W-:-:S03]  /*9c10*/  IMAD R7, R29, 0x2, R24 ;  /* 0x000000021d077824 */ /* 0x000fc600078e0218 */
[----:B------:R1:W-:Y:S01]  /*9c20*/  STL [R1+0xc14], R12 ;  /* 0x000c140c01007387 */ /* 0x0003e20000100800 */
[-C--:B0-----:R-:W-:Y:S01]  /*9c30*/  LEA R14, P0, R4, R11.reuse, 0x1 ;  /* 0x0000000b040e7211 */ /* 0x081fe200078008ff */
[----:B------:R-:W-:Y:S01]  /*9c40*/  IMAD R8, R29, 0x2, R7 ;  /* 0x000000021d087824 */ /* 0x000fe200078e0207 */
[----:B-1----:R-:W-:-:S03]  /*9c50*/  LEA R12, P1, R6, R11, 0x1 ;  /* 0x0000000b060c7211 */ /* 0x002fc600078208ff */
[----:B------:R-:W-:Y:S01]  /*9c60*/  STL [R1+0xc18], R14 ;  /* 0x000c180e01007387 */ /* 0x000fe20000100800 */
[----:B------:R-:W-:-:S03]  /*9c70*/  LEA R13, P2, R24, R11, 0x1 ;  /* 0x0000000b180d7211 */ /* 0x000fc600078408ff */
[----:B------:R0:W-:Y:S01]  /*9c80*/  STL [R1+0xc1c], R12 ;  /* 0x000c1c0c01007387 */ /* 0x0001e20000100800 */
[-C--:B------:R-:W-:Y:S01]  /*9c90*/  LEA.HI.X.SX32 R6, R6, R16.reuse, 0x1, P1 ;  /* 0x0000001006067211 */ /* 0x080fe200008f0eff */
[----:B------:R-:W-:Y:S02]  /*9ca0*/  IMAD R10, R29, 0x2, R8 ;  /* 0x000000021d0a7824 */ /* 0x000fe400078e0208 */
[----:B------:R-:W-:Y:S01]  /*9cb0*/  STL [R1+0xc20], R13 ;  /* 0x000c200d01007387 */ /* 0x000fe20000100800 */
[-C--:B0-----:R-:W-:Y:S02]  /*9cc0*/  LEA.HI.X.SX32 R12, R4, R16.reuse, 0x1, P0 ;  /* 0x00000010040c7211 */ /* 0x081fe400000f0eff */
[----:B------:R-:W-:-:S03]  /*9cd0*/  LEA.HI.X.SX32 R4, R24, R16, 0x1, P2 ;  /* 0x0000001018047211 */ /* 0x000fc600010f0eff */
[----:B------:R0:W-:Y:S01]  /*9ce0*/  STL [R1+0xc10], R12 ;  /* 0x000c100c01007387 */ /* 0x0001e20000100800 */
[----:B------:R-:W-:-:S03]  /*9cf0*/  IMAD R19, R29, 0x2, R10 ;  /* 0x000000021d137824 */ /* 0x000fc600078e020a */
[----:B------:R1:W-:Y:S04]  /*9d00*/  STL [R1+0xc0c], R6 ;  /* 0x000c0c0601007387 */ /* 0x0003e80000100800 */
[----:B------:R2:W-:Y:S01]  /*9d10*/  STL [R1+0xbfc], R4 ;  /* 0x000bfc0401007387 */ /* 0x0005e20000100800 */
[-C--:B0-----:R-:W-:Y:S02]  /*9d20*/  LEA R12, P0, R7, R11.reuse, 0x1 ;  /* 0x0000000b070c7211 */ /* 0x081fe400078008ff */
[----:B-1----:R-:W-:-:S03]  /*9d30*/  LEA R6, P1, R8, R11, 0x1 ;  /* 0x0000000b08067211 */ /* 0x002fc600078208ff */
[----:B------:R-:W-:Y:S01]  /*9d40*/  STL [R1+0xc00], R12 ;  /* 0x000c000c01007387 */ /* 0x000fe20000100800 */
[----:B--2---:R-:W-:Y:S01]  /*9d50*/  LEA R4, P2, R10, R11, 0x1 ;  /* 0x0000000b0a047211 */ /* 0x004fe200078408ff */
[----:B------:R-:W-:Y:S02]  /*9d60*/  IMAD R0, R29, 0x2, R19 ;  /* 0x000000021d007824 */ /* 0x000fe400078e0213 */
[----:B------:R0:W-:Y:S01]  /*9d70*/  STL [R1+0xc04], R6 ;  /* 0x000c040601007387 */ /* 0x0001e20000100800 */
[----:B------:R-:W-:-:S03]  /*9d80*/  LEA.HI.X.SX32 R7, R7, R16, 0x1, P0 ;  /* 0x0000001007077211 */ /* 0x000fc600000f0eff */
[----:B------:R1:W-:Y:S01]  /*9d90*/  STL [R1+0xc08], R4 ;  /* 0x000c080401007387 */ /* 0x0003e20000100800 */
[----:B------:R-:W-:Y:S01]  /*9da0*/  IMAD R3, R29, 0x2, R0 ;  /* 0x000000021d037824 */ /* 0x000fe200078e0200 */
[-C--:B0-----:R-:W-:Y:S02]  /*9db0*/  LEA.HI.X.SX32 R6, R8, R16.reuse, 0x1, P1 ;  /* 0x0000001008067211 */ /* 0x081fe400008f0eff */
[----:B------:R0:W-:Y:S01]  /*9dc0*/  STL [R1+0xbf8], R7 ;  /* 0x000bf80701007387 */ /* 0x0001e20000100800 */
[----:B-1----:R-:W-:-:S03]  /*9dd0*/  LEA.HI.X.SX32 R4, R10, R16, 0x1, P2 ;  /* 0x000000100a047211 */ /* 0x002fc600010f0eff */
[----:B------:R1:W-:Y:S01]  /*9de0*/  STL [R1+0xbf4], R6 ;  /* 0x000bf40601007387 */ /* 0x0003e20000100800 */
[----:B------:R-:W-:-:S03]  /*9df0*/  IMAD R5, R29, 0x2, R3 ;  /* 0x000000021d057824 */ /* 0x000fc600078e0203 */
[----:B------:R2:W-:Y:S01]  /*9e00*/  STL [R1+0xbe4], R4 ;  /* 0x000be40401007387 */ /* 0x0005e20000100800 */
[-C--:B0-----:R-:W-:Y:S02]  /*9e10*/  LEA R7, P1, R0, R11.reuse, 0x1 ;  /* 0x0000000b00077211 */ /* 0x081fe400078208ff */
[-C--:B-1----:R-:W-:Y:S02]  /*9e20*/  LEA R6, P0, R19, R11.reuse, 0x1 ;  /* 0x0000000b13067211 */ /* 0x082fe400078008ff */
[----:B--2---:R-:W-:-:S03]  /*9e30*/  LEA R4, P2, R3, R11, 0x1 ;  /* 0x0000000b03047211 */ /* 0x004fc600078408ff */
[----:B------:R-:W-:Y:S01]  /*9e40*/  STL [R1+0xbe8], R6 ;  /* 0x000be80601007387 */ /* 0x000fe20000100800 */
[----:B------:R-:W-:-:S03]  /*9e50*/  IMAD R2, R29, 0x2, R5 ;  /* 0x000000021d027824 */ /* 0x000fc600078e0205 */
[----:B------:R0:W-:Y:S04]  /*9e60*/  STL [R1+0xbec], R7 ;  /* 0x000bec0701007387 */ /* 0x0001e80000100800 */
[----:B------:R1:W-:Y:S01]  /*9e70*/  STL [R1+0xbf0], R4 ;  /* 0x000bf00401007387 */ /* 0x0003e20000100800 */
[----:B------:R-:W-:Y:S01]  /*9e80*/  IMAD R17, R29, 0x2, R2 ;  /* 0x000000021d117824 */ /* 0x000fe200078e0202 */
[-C--:B0-----:R-:W-:Y:S02]  /*9e90*/  LEA.HI.X.SX32 R7, R19, R16.reuse, 0x1, P0 ;  /* 0x0000001013077211 */ /* 0x081fe400000f0eff */
[----:B-1----:R-:W-:-:S03]  /*9ea0*/  LEA.HI.X.SX32 R4, R0, R16, 0x1, P1 ;  /* 0x0000001000047211 */ /* 0x002fc600008f0eff */
[----:B------:R-:W-:Y:S01]  /*9eb0*/  STL [R1+0xbe0], R7 ;  /* 0x000be00701007387 */ /* 0x000fe20000100800 */
[----:B------:R-:W-:-:S03]  /*9ec0*/  LEA.HI.X.SX32 R0, R3, R16, 0x1, P2 ;  /* 0x0000001003007211 */ /* 0x000fc600010f0eff */
[----:B------:R0:W-:Y:S01]  /*9ed0*/  STL [R1+0xbdc], R4 ;  /* 0x000bdc0401007387 */ /* 0x0001e20000100800 */
[-C--:B------:R-:W-:Y:S01]  /*9ee0*/  LEA R3, P1, R2, R11.reuse, 0x1 ;  /* 0x0000000b02037211 */ /* 0x080fe200078208ff */
[----:B------:R-:W-:Y:S02]  /*9ef0*/  IMAD R9, R29, 0x2, R17 ;  /* 0x000000021d097824 */ /* 0x000fe400078e0211 */
[----:B------:R1:W-:Y:S01]  /*9f00*/  STL [R1+0xbcc], R0 ;  /* 0x000bcc0001007387 */ /* 0x0003e20000100800 */
[-C--:B0-----:R-:W-:Y:S02]  /*9f10*/  LEA R4, P0, R5, R11.reuse, 0x1 ;  /* 0x0000000b05047211 */ /* 0x081fe400078008ff */
[----:B-1----:R-:W-:-:S03]  /*9f20*/  LEA R0, P2, R17, R11, 0x1 ;  /* 0x0000000b11007211 */ /* 0x002fc600078408ff */
[----:B------:R-:W-:Y:S01]  /*9f30*/  STL [R1+0xbd0], R4 ;  /* 0x000bd00401007387 */ /* 0x000fe20000100800 */
[C---:B------:R-:W-:Y:S01]  /*9f40*/  IMAD R18, R29.reuse, 0x2, R9 ;  /* 0x000000021d127824 */ /* 0x040fe200078e0209 */
[-C--:B------:R-:W-:Y:S02]  /*9f50*/  LEA.HI.X.SX32 R2, R2, R16.reuse, 0x1, P1 ;  /* 0x0000001002027211 */ /* 0x080fe400008f0eff */
[----:B------:R0:W-:Y:S04]  /*9f60*/  STL [R1+0xbd4], R3 ;  /* 0x000bd40301007387 */ /* 0x0001e80000100800 */
[----:B------:R1:W-:Y:S01]  /*9f70*/  STL [R1+0xbd8], R0 ;  /* 0x000bd80001007387 */ /* 0x0003e20000100800 */
[----:B------:R-:W-:Y:S01]  /*9f80*/  IMAD R20, R29, 0x2, R18 ;  /* 0x000000021d147824 */ /* 0x000fe200078e0212 */
[----:B0-----:R-:W-:-:S02]  /*9f90*/  LEA.HI.X.SX32 R3, R5, R16, 0x1, P0 ;  /* 0x0000001005037211 */ /* 0x001fc400000f0eff */
[----:B-1----:R-:W-:-:S03]  /*9fa0*/  LEA.HI.X.SX32 R0, R17, R16, 0x1, P2 ;  /* 0x0000001011007211 */ /* 0x002fc600010f0eff */
[----:B------:R0:W-:Y:S01]  /*9fb0*/  STL [R1+0xbc8], R3 ;  /* 0x000bc80301007387 */ /* 0x0001e20000100800 */
[----:B------:R-:W-:-:S03]  /*9fc0*/  IMAD R22, R29, 0x2, R20 ;  /* 0x000000021d167824 */ /* 0x000fc600078e0214 */
[----:B------:R1:W-:Y:S04]  /*9fd0*/  STL [R1+0xbc4], R2 ;  /* 0x000bc40201007387 */ /* 0x0003e80000100800 */
[----:B------:R2:W-:Y:S01]  /*9fe0*/  STL [R1+0xbb4], R0 ;  /* 0x000bb40001007387 */ /* 0x0005e20000100800 */
[-C--:B0-----:R-:W-:Y:S01]  /*9ff0*/  LEA R3, P0, R9, R11.reuse, 0x1 ;  /* 0x0000000b09037211 */ /* 0x081fe200078008ff */
[C---:B------:R-:W-:Y:S01]  /*a000*/  IMAD R21, R29.reuse, 0x2, R22 ;  /* 0x000000021d157824 */ /* 0x040fe200078e0216 */
[-C--:B-1----:R-:W-:Y:S02]  /*a010*/  LEA R2, P2, R20, R11.reuse, 0x1 ;  /* 0x0000000b14027211 */ /* 0x082fe400078408ff */
[----:B--2---:R-:W-:Y:S01]  /*a020*/  LEA R0, P1, R18, R11, 0x1 ;  /* 0x0000000b12007211 */ /* 0x004fe200078208ff */
[----:B------:R0:W-:Y:S04]  /*a030*/  STL [R1+0xbb8], R3 ;  /* 0x000bb80301007387 */ /* 0x0001e80000100800 */
[----:B------:R1:W-:Y:S01]  /*a040*/  STL [R1+0xbbc], R0 ;  /* 0x000bbc0001007387 */ /* 0x0003e20000100800 */
[----:B------:R-:W-:-:S03]  /*a050*/  IMAD R23, R29, 0x2, R21 ;  /* 0x000000021d177824 */ /* 0x000fc600078e0215 */
[----:B------:R2:W-:Y:S01]  /*a060*/  STL [R1+0xbc0], R2 ;  /* 0x000bc00201007387 */ /* 0x0005e20000100800 */
[-C--:B0-----:R-:W-:Y:S02]  /*a070*/  LEA.HI.X.SX32 R3, R18, R16.reuse, 0x1, P1 ;  /* 0x0000001012037211 */ /* 0x081fe400008f0eff */
[-C--:B-1----:R-:W-:Y:S02]  /*a080*/  LEA.HI.X.SX32 R0, R9, R16.reuse, 0x1, P0 ;  /* 0x0000001009007211 */ /* 0x082fe400000f0eff */
[----:B--2---:R-:W-:-:S03]  /*a090*/  LEA.HI.X.SX32 R2, R20, R16, 0x1, P2 ;  /* 0x0000001014027211 */ /* 0x004fc600010f0eff */
[----:B------:R-:W-:Y:S01]  /*a0a0*/  STL [R1+0xbb0], R0 ;  /* 0x000bb00001007387 */ /* 0x000fe20000100800 */
[----:B------:R-:W-:-:S03]  /*a0b0*/  LEA R5, P0, R22, R11, 0x1 ;  /* 0x0000000b16057211 */ /* 0x000fc600078008ff */
[----:B------:R0:W-:Y:S01]  /*a0c0*/  STL [R1+0xbac], R3 ;  /* 0x000bac0301007387 */ /* 0x0001e20000100800 */
[----:B------:R-:W-:-:S03]  /*a0d0*/  IMAD R6, R29, 0x2, R23 ;  /* 0x000000021d067824 */ /* 0x000fc600078e0217 */
[----:B------:R1:W-:Y:S01]  /*a0e0*/  STL [R1+0xb9c], R2 ;  /* 0x000b9c0201007387 */ /* 0x0003e20000100800 */
[----:B0-----:R-:W-:-:S03]  /*a0f0*/  LEA R3, P1, R21, R11, 0x1 ;  /* 0x0000000b15037211 */ /* 0x001fc600078208ff */
[----:B------:R0:W-:Y:S01]  /*a100*/  STL [R1+0xba0], R5 ;  /* 0x000ba00501007387 */ /* 0x0001e20000100800 */
[----:B-1----:R-:W-:-:S03]  /*a110*/  LEA R2, P2, R23, R11, 0x1 ;  /* 0x0000000b17027211 */ /* 0x002fc600078408ff */
[----:B------:R1:W-:Y:S01]  /*a120*/  STL [R1+0xba4], R3 ;  /* 0x000ba40301007387 */ /* 0x0003e20000100800 */
[----:B------:R-:W-:-:S03]  /*a130*/  IMAD R19, R29, 0x2, R6 ;  /* 0x000000021d137824 */ /* 0x000fc600078e0206 */
[----:B------:R2:W-:Y:S01]  /*a140*/  STL [R1+0xba8], R2 ;  /* 0x000ba80201007387 */ /* 0x0005e20000100800 */
[----:B------:R-:W-:Y:S01]  /*a150*/  IMAD R10, R29, 0x2, R19 ;  /* 0x000000021d0a7824 */ /* 0x000fe200078e0213 */
[-C--:B0-----:R-:W-:Y:S02]  /*a160*/  LEA.HI.X.SX32 R5, R23, R16.reuse, 0x1, P2 ;  /* 0x0000001017057211 */ /* 0x081fe400010f0eff */
[-C--:B-1----:R-:W-:Y:S02]  /*a170*/  LEA.HI.X.SX32 R3, R22, R16.reuse, 0x1, P0 ;  /* 0x0000001016037211 */ /* 0x082fe400000f0eff */
[----:B--2---:R-:W-:-:S03]  /*a180*/  LEA.HI.X.SX32 R2, R21, R16, 0x1, P1 ;  /* 0x0000001015027211 */ /* 0x004fc600008f0eff */
[----:B------:R-:W-:Y:S01]  /*a190*/  STL [R1+0xb98], R3 ;  /* 0x000b980301007387 */ /* 0x000fe20000100800 */
[----:B------:R-:W-:-:S03]  /*a1a0*/  LEA R9, P1, R19, R11, 0x1 ;  /* 0x0000000b13097211 */ /* 0x000fc600078208ff */
[----:B------:R0:W-:Y:S04]  /*a1b0*/  STL [R1+0xb24], R2 ;  /* 0x000b240201007387 */ /* 0x0001e80000100800 */
[----:B------:R1:W-:Y:S01]  /*a1c0*/  STL [R1+0xb28], R5 ;  /* 0x000b280501007387 */ /* 0x0003e20000100800 */
[----:B------:R-:W-:Y:S01]  /*a1d0*/  IMAD R8, R29, 0x2, R10 ;  /* 0x000000021d087824 */ /* 0x000fe200078e020a */
[-C--:B0-----:R-:W-:Y:S02]  /*a1e0*/  LEA R2, P0, R6, R11.reuse, 0x1 ;  /* 0x0000000b06027211 */ /* 0x081fe400078008ff */
[----:B-1----:R-:W-:-:S03]  /*a1f0*/  LEA R5, P2, R10, R11, 0x1 ;  /* 0x0000000b0a057211 */ /* 0x002fc600078408ff */
[----:B------:R-:W-:Y:S01]  /*a200*/  STL [R1+0xb8c], R2 ;  /* 0x000b8c0201007387 */ /* 0x000fe20000100800 */
[----:B------:R-:W-:-:S03]  /*a210*/  LEA.HI.X.SX32 R6, R6, R16, 0x1, P0 ;  /* 0x0000001006067211 */ /* 0x000fc600000f0eff */
[----:B------:R0:W-:Y:S01]  /*a220*/  STL [R1+0xb90], R9 ;  /* 0x000b900901007387 */ /* 0x0001e20000100800 */
[----:B------:R-:W-:-:S03]  /*a230*/  IMAD R4, R29, 0x2, R8 ;  /* 0x000000021d047824 */ /* 0x000fc600078e0208 */
[----:B------:R1:W-:Y:S01]  /*a240*/  STL [R1+0xb94], R5 ;  /* 0x000b940501007387 */ /* 0x0003e20000100800 */
[----:B------:R-:W-:Y:S01]  /*a250*/  IMAD R0, R29, 0x2, R4 ;  /* 0x000000021d007824 */ /* 0x000fe200078e0204 */
[-C--:B0-----:R-:W-:Y:S02]  /*a260*/  LEA.HI.X.SX32 R9, R10, R16.reuse, 0x1, P2 ;  /* 0x000000100a097211 */ /* 0x081fe400010f0eff */
[----:B-1----:R-:W-:Y:S01]  /*a270*/  LEA.HI.X.SX32 R5, R19, R16, 0x1, P1 ;  /* 0x0000001013057211 */ /* 0x002fe200008f0eff */
[----:B------:R-:W-:Y:S04]  /*a280*/  STL [R1+0xb2c], R6 ;  /* 0x000b2c0601007387 */ /* 0x000fe80000100800 */
[----:B------:R0:W-:Y:S01]  /*a290*/  STL [R1+0xb30], R5 ;  /* 0x000b300501007387 */ /* 0x0001e20000100800 */
[----:B------:R-:W-:-:S03]  /*a2a0*/  IMAD R7, R29, 0x2, R0 ;  /* 0x000000021d077824 */ /* 0x000fc600078e0200 */
[----:B------:R1:W-:Y:S01]  /*a2b0*/  STL [R1+0xb34], R9 ;  /* 0x000b340901007387 */ /* 0x0003e20000100800 */
[-C--:B0-----:R-:W-:Y:S02]  /*a2c0*/  LEA R5, P0, R8, R11.reuse, 0x1 ;  /* 0x0000000b08057211 */ /* 0x081fe400078008ff */
[----:B-1----:R-:W-:-:S03]  /*a2d0*/  LEA R9, P1, R4, R11, 0x1 ;  /* 0x0000000b04097211 */ /* 0x002fc600078208ff */
[----:B------:R-:W-:Y:S01]  /*a2e0*/  STL [R1+0xb3c], R5 ;  /* 0x000b3c0501007387 */ /* 0x000fe20000100800 */
[----:B------:R-:W-:Y:S01]  /*a2f0*/  LEA R10, P2, R0, R11, 0x1 ;  /* 0x0000000b000a7211 */ /* 0x000fe200078408ff */
[C---:B------:R-:W-:Y:S02]  /*a300*/  IMAD R3, R29.reuse, 0x2, R7 ;  /* 0x000000021d037824 */ /* 0x040fe400078e0207 */
[----:B------:R0:W-:Y:S01]  /*a310*/  STL [R1+0xb44], R9 ;  /* 0x000b440901007387 */ /* 0x0001e20000100800 */
[-C--:B------:R-:W-:Y:S01]  /*a320*/  LEA.HI.X.SX32 R4, R4, R16.reuse, 0x1, P1 ;  /* 0x0000001004047211 */ /* 0x080fe200008f0eff */
[----:B------:R-:W-:Y:S02]  /*a330*/  IMAD R2, R29, 0x2, R3 ;  /* 0x000000021d027824 */ /* 0x000fe400078e0203 */
[----:B------:R-:W-:Y:S01]  /*a340*/  STL [R1+0xb4c], R10 ;  /* 0x000b4c0a01007387 */ /* 0x000fe20000100800 */
[-C--:B0-----:R-:W-:Y:S02]  /*a350*/  LEA.HI.X.SX32 R9, R8, R16.reuse, 0x1, P0 ;  /* 0x0000001008097211 */ /* 0x081fe400000f0eff */
[----:B------:R-:W-:-:S03]  /*a360*/  LEA.HI.X.SX32 R8, R0, R16, 0x1, P2 ;  /* 0x0000001000087211 */ /* 0x000fc600010f0eff */
[----:B------:R0:W-:Y:S04]  /*a370*/  STL [R1+0xb38], R9 ;  /* 0x000b380901007387 */ /* 0x0001e80000100800 */
[----:B------:R1:W-:Y:S04]  /*a380*/  STL [R1+0xb40], R4 ;  /* 0x000b400401007387 */ /* 0x0003e80000100800 */
[----:B------:R2:W-:Y:S01]  /*a390*/  STL [R1+0xb48], R8 ;  /* 0x000b480801007387 */ /* 0x0005e20000100800 */
[-C--:B0-----:R-:W-:Y:S02]  /*a3a0*/  LEA R9, P1, R3, R11.reuse, 0x1 ;  /* 0x0000000b03097211 */ /* 0x081fe400078208ff */
[----:B-1----:R-:W-:-:S02]  /*a3b0*/  LEA R4, P0, R7, R11, 0x1 ;  /* 0x0000000b07047211 */ /* 0x002fc400078008ff */
[----:B--2---:R-:W-:-:S03]  /*a3c0*/  LEA R8, P2, R2, R11, 0x1 ;  /* 0x0000000b02087211 */ /* 0x004fc600078408ff */
[----:B------:R-:W-:Y:S01]  /*a3d0*/  STL [R1+0xb54], R4 ;  /* 0x000b540401007387 */ /* 0x000fe20000100800 */
[----:B------:R-:W-:-:S03]  /*a3e0*/  LEA.HI.X.SX32 R7, R7, R16, 0x1, P0 ;  /* 0x0000001007077211 */ /* 0x000fc600000f0eff */
[----:B------:R-:W-:Y:S04]  /*a3f0*/  STL [R1+0xb74], R9 ;  /* 0x000b740901007387 */ /* 0x000fe80000100800 */
[----:B------:R0:W-:Y:S01]  /*a400*/  STL [R1+0xb88], R8 ;  /* 0x000b880801007387 */ /* 0x0001e20000100800 */
[----:B------:R-:W-:-:S03]  /*a410*/  IMAD R6, R29, 0x2, R2 ;  /* 0x000000021d067824 */ /* 0x000fc600078e0202 */
[----:B------:R-:W2:Y:S01]  /*a420*/  LDL.LU R17, [R1+0x240] ;  /* 0x0002400001117983 */ /* 0x000ea20000300800 */
[----:B------:R-:W-:-:S03]  /*a430*/  IMAD R5, R29, 0x2, R6 ;  /* 0x000000021d057824 */ /* 0x000fc600078e0206 */
[----:B------:R-:W3:Y:S01]  /*a440*/  LDL.LU R27, [R1+0x23c] ;  /* 0x00023c00011b7983 */ /* 0x000ee20000300800 */
[----:B0-----:R-:W-:-:S03]  /*a450*/  LEA.HI.X.SX32 R8, R3, R16, 0x1, P1 ;  /* 0x0000001003087211 */ /* 0x001fc600008f0eff */
[----:B------:R0:W-:Y:S01]  /*a460*/  STL [R1+0xb50], R7 ;  /* 0x000b500701007387 */ /* 0x0001e20000100800 */
[----:B------:R-:W-:-:S03]  /*a470*/  IMAD R0, R29, 0x2, R5 ;  /* 0x000000021d007824 */ /* 0x000fc600078e0205 */
[----:B------:R1:W-:Y:S01]  /*a480*/  STL [R1+0xb58], R8 ;  /* 0x000b580801007387 */ /* 0x0003e20000100800 */
[----:B0-----:R-:W-:Y:S02]  /*a490*/  LEA.HI.X.SX32 R7, R2, R16, 0x1, P2 ;  /* 0x0000001002077211 */ /* 0x001fe400010f0eff */
[----:B------:R-:W-:-:S03]  /*a4a0*/  LEA R2, P0, R6, R11, 0x1 ;  /* 0x0000000b06027211 */ /* 0x000fc600078008ff */
[----:B------:R0:W-:Y:S01]  /*a4b0*/  STL [R1+0xb78], R7 ;  /* 0x000b780701007387 */ /* 0x0001e20000100800 */
[----:B-1----:R-:W-:-:S03]  /*a4c0*/  LEA R8, P2, R0, R11, 0x1 ;  /* 0x0000000b00087211 */ /* 0x002fc600078408ff */
[----:B------:R-:W-:Y:S01]  /*a4d0*/  STL [R1+0xb7c], R2 ;  /* 0x000b7c0201007387 */ /* 0x000fe20000100800 */
[----:B0-----:R-:W-:-:S05]  /*a4e0*/  LEA R7, P1, R5, R11, 0x1 ;  /* 0x0000000b05077211 */ /* 0x001fca00078208ff */
[----:B------:R0:W-:Y:S01]  /*a4f0*/  STL [R1+0xb80], R7 ;  /* 0x000b800701007387 */ /* 0x0001e20000100800 */
[----:B------:R-:W-:-:S03]  /*a500*/  IMAD R4, R29, 0x2, R0 ;  /* 0x000000021d047824 */ /* 0x000fc600078e0200 */
[----:B------:R-:W-:Y:S01]  /*a510*/  STL [R1+0xb84], R8 ;  /* 0x000b840801007387 */ /* 0x000fe20000100800 */
[-C--:B0-----:R-:W-:Y:S02]  /*a520*/  LEA.HI.X.SX32 R7, R6, R16.reuse, 0x1, P0 ;  /* 0x0000001006077211 */ /* 0x081fe400000f0eff */
[-C--:B------:R-:W-:Y:S02]  /*a530*/  LEA.HI.X.SX32 R6, R5, R16.reuse, 0x1, P1 ;  /* 0x0000001005067211 */ /* 0x080fe400008f0eff */
[----:B------:R-:W-:Y:S01]  /*a540*/  LEA.HI.X.SX32 R5, R0, R16, 0x1, P2 ;  /* 0x0000001000057211 */ /* 0x000fe200010f0eff */
[----:B------:R-:W-:Y:S04]  /*a550*/  STL [R1+0xb5c], R7 ;  /* 0x000b5c0701007387 */ /* 0x000fe80000100800 */
[----:B------:R-:W4:Y:S04]  /*a560*/  LDL.LU R15, [R1+0x238] ;  /* 0x00023800010f7983 */ /* 0x000f280000300800 */
[----:B------:R-:W-:Y:S01]  /*a570*/  STL [R1+0xb60], R6 ;  /* 0x000b600601007387 */ /* 0x000fe20000100800 */
[----:B------:R-:W-:-:S03]  /*a580*/  IMAD R3, R29, 0x2, R4 ;  /* 0x000000021d037824 */ /* 0x000fc600078e0204 */
[----:B------:R0:W-:Y:S04]  /*a590*/  STL [R1+0xb64], R5 ;  /* 0x000b640501007387 */ /* 0x0001e80000100800 */
[----:B------:R-:W5:Y:S04]  /*a5a0*/  LDL.LU R14, [R1+0x234] ;  /* 0x00023400010e7983 */ /* 0x000f680000300800 */
[----:B------:R-:W5:Y:S01]  /*a5b0*/  LDL.LU R13, [R1+0x230] ;  /* 0x00023000010d7983 */ /* 0x000f620000300800 */
[-C--:B0-----:R-:W-:Y:S01]  /*a5c0*/  LEA R5, P0, R4, R11.reuse, 0x1 ;  /* 0x0000000b04057211 */ /* 0x081fe200078008ff */
[----:B------:R-:W-:Y:S01]  /*a5d0*/  IMAD R2, R29, 0x2, R3 ;  /* 0x000000021d027824 */ /* 0x000fe200078e0203 */
[----:B------:R-:W-:-:S03]  /*a5e0*/  LEA R6, P1, R3, R11, 0x1 ;  /* 0x0000000b03067211 */ /* 0x000fc600078208ff */
[----:B------:R0:W-:Y:S04]  /*a5f0*/  STL [R1+0xb68], R5 ;  /* 0x000b680501007387 */ /* 0x0001e80000100800 */
[----:B------:R-:W5:Y:S01]  /*a600*/  LDL.LU R25, [R1+0x22c] ;  /* 0x00022c0001197983 */ /* 0x000f620000300800 */
[----:B------:R-:W-:-:S03]  /*a610*/  IMAD R0, R29, 0x2, R2 ;  /* 0x000000021d007824 */ /* 0x000fc600078e0202 */
[----:B------:R1:W-:Y:S01]  /*a620*/  STL [R1+0xb6c], R6 ;  /* 0x000b6c0601007387 */ /* 0x0003e20000100800 */
[----:B0-----:R-:W-:-:S03]  /*a630*/  LEA R5, P2, R2, R11, 0x1 ;  /* 0x0000000b02057211 */ /* 0x001fc600078408ff */
[----:B------:R-:W5:Y:S04]  /*a640*/  LDL.LU R26, [R1+0x228] ;  /* 0x00022800011a7983 */ /* 0x000f680000300800 */
[----:B------:R-:W5:Y:S04]  /*a650*/  LDL.LU R28, [R1+0x224] ;  /* 0x00022400011c7983 */ /* 0x000f680000300800 */
[----:B------:R0:W-:Y:S04]  /*a660*/  STL [R1+0xb70], R5 ;  /* 0x000b700501007387 */ /* 0x0001e80000100800 */
[----:B------:R-:W5:Y:S01]  /*a670*/  LDL.LU R29, [R1+0x220] ;  /* 0x00022000011d7983 */ /* 0x000f620000300800 */
[----:B-1----:R-:W-:-:S03]  /*a680*/  LEA R6, P3, R0, R11, 0x1 ;  /* 0x0000000b00067211 */ /* 0x002fc600078608ff */
[----:B------:R-:W5:Y:S04]  /*a690*/  LDL.LU R12, [R1+0x21c] ;  /* 0x00021c00010c7983 */ /* 0x000f680000300800 */
[----:B------:R-:W-:Y:S01]  /*a6a0*/  STL [R1+0xb20], R6 ;  /* 0x000b200601007387 */ /* 0x000fe20000100800 */
[----:B0-----:R-:W-:-:S03]  /*a6b0*/  LEA.HI.X.SX32 R5, R4, R16, 0x1, P0 ;  /* 0x0000001004057211 */ /* 0x001fc600000f0eff */
[----:B------:R-:W5:Y:S01]  /*a6c0*/  LDL.LU R24, [R1+0x218] ;  /* 0x0002180001187983 */ /* 0x000f620000300800 */
[-C--:B------:R-:W-:Y:S02]  /*a6d0*/  LEA.HI.X.SX32 R4, R3, R16.reuse, 0x1, P1 ;  /* 0x0000001003047211 */ /* 0x080fe400008f0eff */
[-C--:B------:R-:W-:Y:S02]  /*a6e0*/  LEA.HI.X.SX32 R3, R2, R16.reuse, 0x1, P2 ;  /* 0x0000001002037211 */ /* 0x080fe400010f0eff */
[----:B------:R-:W-:Y:S01]  /*a6f0*/  LEA.HI.X.SX32 R2, R0, R16, 0x1, P3 ;  /* 0x0000001000027211 */ /* 0x000fe200018f0eff */
[----:B------:R-:W-:Y:S04]  /*a700*/  STL [R1+0xb14], R5 ;  /* 0x000b140501007387 */ /* 0x000fe80000100800 */
[----:B------:R-:W-:Y:S04]  /*a710*/  STL [R1+0xb18], R4 ;  /* 0x000b180401007387 */ /* 0x000fe80000100800 */
[----:B------:R-:W-:Y:S04]  /*a720*/  STL [R1+0xb1c], R3 ;  /* 0x000b1c0301007387 */ /* 0x000fe80000100800 */
[----:B------:R0:W-:Y:S04]  /*a730*/  STL [R1+0xb10], R2 ;  /* 0x000b100201007387 */ /* 0x0001e80000100800 */
[----:B------:R-:W5:Y:S01]  /*a740*/  LDL.LU R16, [R1+0x214] ;  /* 0x0002140001107983 */ /* 0x000f620000300800 */
[----:B--2---:R-:W-:-:S05]  /*a750*/  IMAD R0, R17, UR4, RZ ;  /* 0x0000000411007c24 */ /* 0x004fca000f8e02ff */
[----:B------:R5:W-:Y:S04]  /*a760*/  STL [R1+0x3e0], R0 ;  /* 0x0003e00001007387 */ /* 0x000be80000100800 */
[----:B0-----:R-:W2:Y:S04]  /*a770*/  LDL.LU R2, [R1+0x210] ;  /* 0x0002100001027983 */ /* 0x001ea80000300800 */
[----:B------:R-:W2:Y:S04]  /*a780*/  LDL.LU R3, [R1+0x20c] ;  /* 0x00020c0001037983 */ /* 0x000ea80000300800 */
[----:B------:R-:W2:Y:S04]  /*a790*/  LDL.LU R11, [R1+0x208] ;  /* 0x00020800010b7983 */ /* 0x000ea80000300800 */
[----:B------:R-:W2:Y:S04]  /*a7a0*/  LDL.LU R5, [R1+0x204] ;  /* 0x0002040001057983 */ /* 0x000ea80000300800 */
[----:B------:R-:W2:Y:S04]  /*a7b0*/  LDL.LU R6, [R1+0x200] ;  /* 0x0002000001067983 */ /* 0x000ea80000300800 */
[----:B------:R-:W2:Y:S01]  /*a7c0*/  LDL.LU R7, [R1+0x1fc] ;  /* 0x0001fc0001077983 */ /* 0x000ea20000300800 */
[----:B---3--:R-:W-:-:S03]  /*a7d0*/  IMAD R4, R27, UR4, RZ ;  /* 0x000000041b047c24 */ /* 0x008fc6000f8e02ff */
[----:B------:R-:W3:Y:S04]  /*a7e0*/  LDL.LU R21, [R1+0x1f8] ;  /* 0x0001f80001157983 */ /* 0x000ee80000300800 */
[----:B------:R-:W3:Y:S04]  /*a7f0*/  LDL.LU R20, [R1+0x1f4] ;  /* 0x0001f40001147983 */ /* 0x000ee80000300800 */
[----:B------:R-:W3:Y:S01]  /*a800*/  LDL.LU R27, [R1+0x1f0] ;  /* 0x0001f000011b7983 */ /* 0x000ee20000300800 */
[----:B----4-:R-:W-:-:S03]  /*a810*/  IMAD R8, R15, UR4, RZ ;  /* 0x000000040f087c24 */ /* 0x010fc6000f8e02ff */
[----:B------:R-:W4:Y:S01]  /*a820*/  LDL.LU R15, [R1+0x1ec] ;  /* 0x0001ec00010f7983 */ /* 0x000f220000300800 */
[----:B-----5:R-:W-:-:S03]  /*a830*/  IMAD R0, R14, UR4, RZ ;  /* 0x000000040e007c24 */ /* 0x020fc6000f8e02ff */
[----:B------:R-:W5:Y:S01]  /*a840*/  LDL.LU R14, [R1+0x1e8] ;  /* 0x0001e800010e7983 */ /* 0x000f620000300800 */
[----:B------:R-:W-:-:S03]  /*a850*/  IMAD R18, R13, UR4, RZ ;  /* 0x000000040d127c24 */ /* 0x000fc6000f8e02ff */
[----:B------:R-:W5:Y:S01]  /*a860*/  LDL.LU R13, [R1+0x1e4] ;  /* 0x0001e400010d7983 */ /* 0x000f620000300800 */
[----:B------:R-:W-:-:S03]  /*a870*/  IMAD R22, R25, UR4, RZ ;  /* 0x0000000419167c24 */ /* 0x000fc6000f8e02ff */
[----:B------:R-:W5:Y:S01]  /*a880*/  LDL.LU R25, [R1+0x1e0] ;  /* 0x0001e00001197983 */ /* 0x000f620000300800 */
[----:B------:R-:W-:-:S03]  /*a890*/  IMAD R9, R29, UR4, RZ ;  /* 0x000000041d097c24 */ /* 0x000fc6000f8e02ff */
[----:B------:R-:W5:Y:S01]  /*a8a0*/  LDL.LU R29, [R1+0x1dc] ;  /* 0x0001dc00011d7983 */ /* 0x000f620000300800 */
[----:B------:R-:W-:-:S03]  /*a8b0*/  IMAD R10, R12, UR4, RZ ;  /* 0x000000040c0a7c24 */ /* 0x000fc6000f8e02ff */
[----:B------:R0:W-:Y:S04]  /*a8c0*/  STL [R1+0x8], R9 ;  /* 0x0000080901007387 */ /* 0x0001e80000100800 */
[----:B------:R-:W5:Y:S04]  /*a8d0*/  LDL.LU R12, [R1+0x1d8] ;  /* 0x0001d800010c7983 */ /* 0x000f680000300800 */
[----:B------:R1:W-:Y:S01]  /*a8e0*/  STL [R1+0x18], R10 ;  /* 0x0000180a01007387 */ /* 0x0003e20000100800 */
[----:B0-----:R-:W-:-:S03]  /*a8f0*/  IMAD R9, R24, UR4, RZ ;  /* 0x0000000418097c24 */ /* 0x001fc6000f8e02ff */
[----:B-1----:R-:W5:Y:S04]  /*a900*/  LDL.LU R10, [R1+0x1d4] ;  /* 0x0001d400010a7983 */ /* 0x002f680000300800 */
[----:B------:R-:W5:Y:S04]  /*a910*/  LDL.LU R19, [R1+0x1d0] ;  /* 0x0001d00001137983 */ /* 0x000f680000300800 */
[----:B------:R0:W-:Y:S04]  /*a920*/  STL [R1+0x20], R9 ;  /* 0x0000200901007387 */ /* 0x0001e80000100800 */
[----:B------:R-:W5:Y:S01]  /*a930*/  LDL.LU R23, [R1+0x1cc] ;  /* 0x0001cc0001177983 */ /* 0x000f620000300800 */
[----:B------:R-:W-:-:S03]  /*a940*/  IMAD R16, R16, UR4, RZ ;  /* 0x0000000410107c24 */ /* 0x000fc6000f8e02ff */
[----:B0-----:R-:W5:Y:S04]  /*a950*/  LDL.LU R9, [R1+0x1c8] ;  /* 0x0001c80001097983 */ /* 0x001f680000300800 */
[----:B------:R-:W5:Y:S04]  /*a960*/  LDL.LU R17, [R1+0x1c4] ;  /* 0x0001c40001117983 */ /* 0x000f680000300800 */
[----:B------:R-:W5:Y:S04]  /*a970*/  LDL.LU R24, [R1+0x1c0] ;  /* 0x0001c00001187983 */ /* 0x000f680000300800 */
[----:B------:R2:W-:Y:S02]  /*a980*/  STL [R1+0x30], R16 ;  /* 0x0000301001007387 */ /* 0x0005e40000100800 */
[----:B--2---:R-:W-:-:S02]  /*a990*/  IMAD R16, R2, UR4, RZ ;  /* 0x0000000402107c24 */ /* 0x004fc4000f8e02ff */
[----:B------:R-:W-:-:S03]  /*a9a0*/  IMAD R3, R3, UR4, RZ ;  /* 0x0000000403037c24 */ /* 0x000fc6000f8e02ff */
[----:B------:R-:W-:Y:S01]  /*a9b0*/  STL [R1+0x40], R16 ;  /* 0x0000401001007387 */ /* 0x000fe20000100800 */
[----:B------:R-:W-:-:S03]  /*a9c0*/  IMAD R2, R11, UR4, RZ ;  /* 0x000000040b027c24 */ /* 0x000fc6000f8e02ff */
[----:B------:R0:W-:Y:S01]  /*a9d0*/  STL [R1+0x50], R3 ;  /* 0x0000500301007387 */ /* 0x0001e20000100800 */
[----:B------:R-:W-:-:S03]  /*a9e0*/  IMAD R5, R5, UR4, RZ ;  /* 0x0000000405057c24 */ /* 0x000fc6000f8e02ff */
[----:B------:R1:W-:Y:S01]  /*a9f0*/  STL [R1+0x58], R2 ;  /* 0x0000580201007387 */ /* 0x0003e20000100800 */
[----:B0-----:R-:W-:-:S03]  /*aa00*/  IMAD R3, R6, UR4, RZ ;  /* 0x0000000406037c24 */ /* 0x001fc6000f8e02ff */
[----:B------:R3:W-:Y:S01]  /*aa10*/  STL [R1+0x68], R5 ;  /* 0x0000680501007387 */ /* 0x0007e20000100800 */
[----:B-1----:R-:W-:-:S03]  /*aa20*/  IMAD R2, R7, UR4, RZ ;  /* 0x0000000407027c24 */ /* 0x002fc6000f8e02ff */
[----:B------:R0:W-:Y:S04]  /*aa30*/  STL [R1+0x78], R3 ;  /* 0x0000780301007387 */ /* 0x0001e80000100800 */
[----:B------:R1:W-:Y:S01]  /*aa40*/  STL [R1+0x84], R2 ;  /* 0x0000840201007387 */ /* 0x0003e20000100800 */
[----:B---3--:R-:W-:Y:S02]  /*aa50*/  IMAD R5, R21, UR4, RZ ;  /* 0x0000000415057c24 */ /* 0x008fe4000f8e02ff */
[----:B0-----:R-:W-:-:S03]  /*aa60*/  IMAD R3, R20, UR4, RZ ;  /* 0x0000000414037c24 */ /* 0x001fc6000f8e02ff */
[----:B------:R-:W-:Y:S01]  /*aa70*/  STL [R1+0x1f8], R5 ;  /* 0x0001f80501007387 */ /* 0x000fe20000100800 */
[----:B-1----:R-:W-:-:S03]  /*aa80*/  IMAD R2, R27, UR4, RZ ;  /* 0x000000041b027c24 */ /* 0x002fc6000f8e02ff */
[----:B------:R-:W2:Y:S04]  /*aa90*/  LDL.LU R27, [R1+0x1bc] ;  /* 0x0001bc00011b7983 */ /* 0x000ea80000300800 */
[----:B------:R4:W-:Y:S04]  /*aaa0*/  STL [R1+0x1fc], R3 ;  /* 0x0001fc0301007387 */ /* 0x0009e80000100800 */
[----:B------:R5:W-:Y:S01]  /*aab0*/  STL [R1+0x210], R2 ;  /* 0x0002100201007387 */ /* 0x000be20000100800 */
[----:B----4-:R-:W-:-:S03]  /*aac0*/  IMAD R3, R15, UR4, RZ ;  /* 0x000000040f037c24 */ /* 0x010fc6000f8e02ff */
[----:B------:R-:W3:Y:S04]  /*aad0*/  LDL.LU R15, [R1+0x1b8] ;  /* 0x0001b800010f7983 */ /* 0x000ee80000300800 */
[----:B------:R0:W-:Y:S01]  /*aae0*/  STL [R1+0x1ec], R3 ;  /* 0x0001ec0301007387 */ /* 0x0001e20000100800 */
[----:B-----5:R-:W-:-:S03]  /*aaf0*/  IMAD R2, R14, UR4, RZ ;  /* 0x000000040e027c24 */ /* 0x020fc6000f8e02ff */
[----:B------:R-:W4:Y:S01]  /*ab00*/  LDL.LU R14, [R1+0x1b4] ;  /* 0x0001b400010e7983 */ /* 0x000f220000300800 */
[----:B0-----:R-:W-:-:S03]  /*ab10*/  IMAD R3, R13, UR4, RZ ;  /* 0x000000040d037c24 */ /* 0x001fc6000f8e02ff */
[----:B------:R0:W-:Y:S04]  /*ab20*/  STL [R1+0x1e8], R2 ;  /* 0x0001e80201007387 */ /* 0x0001e80000100800 */
[----:B------:R-:W5:Y:S04]  /*ab30*/  LDL.LU R13, [R1+0x1b0] ;  /* 0x0001b000010d7983 */ /* 0x000f680000300800 */
[----:B------:R1:W-:Y:S01]  /*ab40*/  STL [R1+0x214], R3 ;  /* 0x0002140301007387 */ /* 0x0003e20000100800 */
[----:B0-----:R-:W-:-:S03]  /*ab50*/  IMAD R2, R25, UR4, RZ ;  /* 0x0000000419027c24 */ /* 0x001fc6000f8e02ff */
[----:B------:R-:W5:Y:S04]  /*ab60*/  LDL.LU R21, [R1+0x1ac] ;  /* 0x0001ac0001157983 */ /* 0x000f680000300800 */
[----:B------:R-:W5:Y:S04]  /*ab70*/  LDL.LU R20, [R1+0x1a8] ;  /* 0x0001a80001147983 */ /* 0x000f680000300800 */
[----:B------:R0:W-:Y:S04]  /*ab80*/  STL [R1+0x220], R2 ;  /* 0x0002200201007387 */ /* 0x0001e80000100800 */
[----:B------:R-:W5:Y:S01]  /*ab90*/  LDL.LU R25, [R1+0x1a4] ;  /* 0x0001a40001197983 */ /* 0x000f620000300800 */
[----:B-1----:R-:W-:-:S03]  /*aba0*/  IMAD R3, R29, UR4, RZ ;  /* 0x000000041d037c24 */ /* 0x002fc6000f8e02ff */
[----:B------:R-:W5:Y:S01]  /*abb0*/  LDL.LU R29, [R1+0x1a0] ;  /* 0x0001a000011d7983 */ /* 0x000f620000300800 */
[----:B0-----:R-:W-:-:S03]  /*abc0*/  IMAD R2, R12, UR4, RZ ;  /* 0x000000040c027c24 */ /* 0x001fc6000f8e02ff */
[----:B------:R-:W-:Y:S04]  /*abd0*/  STL [R1+0x224], R3 ;  /* 0x0002240301007387 */ /* 0x000fe80000100800 */
[----:B------:R-:W5:Y:S04]  /*abe0*/  LDL.LU R12, [R1+0x19c] ;  /* 0x00019c00010c7983 */ /* 0x000f680000300800 */
[----:B------:R0:W-:Y:S01]  /*abf0*/  STL [R1+0x230], R2 ;  /* 0x0002300201007387 */ /* 0x0001e20000100800 */
[----:B------:R-:W-:Y:S02]  /*ac00*/  IMAD R5, R10, UR4, RZ ;  /* 0x000000040a057c24 */ /* 0x000fe4000f8e02ff */
[----:B0-----:R-:W-:-:S03]  /*ac10*/  IMAD R2, R19, UR4, RZ ;  /* 0x0000000413027c24 */ /* 0x001fc6000f8e02ff */
[----:B------:R0:W-:Y:S01]  /*ac20*/  STL [R1+0x1d4], R5 ;  /* 0x0001d40501007387 */ /* 0x0001e20000100800 */
[----:B------:R-:W-:-:S03]  /*ac30*/  IMAD R3, R23, UR4, RZ ;  /* 0x0000000417037c24 */ /* 0x000fc6000f8e02ff */
[----:B------:R1:W-:Y:S01]  /*ac40*/  STL [R1+0x1d0], R2 ;  /* 0x0001d00201007387 */ /* 0x0003e20000100800 */
[----:B0-----:R-:W-:-:S03]  /*ac50*/  IMAD R5, R9, UR4, RZ ;  /* 0x0000000409057c24 */ /* 0x001fc6000f8e02ff */
[----:B------:R0:W-:Y:S01]  /*ac60*/  STL [R1+0x234], R3 ;  /* 0x0002340301007387 */ /* 0x0001e20000100800 */
[----:B-1----:R-:W-:-:S03]  /*ac70*/  IMAD R2, R17, UR4, RZ ;  /* 0x0000000411027c24 */ /* 0x002fc6000f8e02ff */
[----:B------:R-:W-:Y:S04]  /*ac80*/  STL [R1+0x240], R5 ;  /* 0x0002400501007387 */ /* 0x000fe80000100800 */
[----:B------:R-:W5:Y:S01]  /*ac90*/  LDL.LU R16, [R1+0x198] ;  /* 0x0001980001107983 */ /* 0x000f620000300800 */
[----:B0-----:R-:W-:-:S03]  /*aca0*/  IMAD R3, R24, UR4, RZ ;  /* 0x0000000418037c24 */ /* 0x001fc6000f8e02ff */
[----:B------:R0:W-:Y:S04]  /*acb0*/  STL [R1+0x1c4], R2 ;  /* 0x0001c40201007387 */ /* 0x0001e80000100800 */
[----:B0-----:R-:W5:Y:S04]  /*acc0*/  LDL.LU R2, [R1+0x194] ;  /* 0x0001940001027983 */ /* 0x001f680000300800 */
[----:B------:R0:W-:Y:S04]  /*acd0*/  STL [R1+0x1c0], R3 ;  /* 0x0001c00301007387 */ /* 0x0001e80000100800 */
[----:B0-----:R-:W5:Y:S04]  /*ace0*/  LDL.LU R3, [R1+0x190] ;  /* 0x0001900001037983 */ /* 0x001f680000300800 */
[----:B------:R-:W5:Y:S04]  /*acf0*/  LDL.LU R11, [R1+0x18c] ;  /* 0x00018c00010b7983 */ /* 0x000f680000300800 */
[----:B------:R-:W5:Y:S04]  /*ad00*/  LDL.LU R5, [R1+0x188] ;  /* 0x0001880001057983 */ /* 0x000f680000300800 */
[----:B------:R-:W5:Y:S04]  /*ad10*/  LDL.LU R6, [R1+0x184] ;  /* 0x0001840001067983 */ /* 0x000f680000300800 */
[----:B------:R-:W5:Y:S04]  /*ad20*/  LDL.LU R7, [R1+0x180] ;  /* 0x0001800001077983 */ /* 0x000f680000300800 */
[----:B------:R-:W5:Y:S04]  /*ad30*/  LDL.LU R9, [R1+0x17c] ;  /* 0x00017c0001097983 */ /* 0x000f680000300800 */
[----:B------:R-:W5:Y:S04]  /*ad40*/  LDL.LU R17, [R1+0x178] ;  /* 0x0001780001117983 */ /* 0x000f680000300800 */
[----:B------:R-:W5:Y:S01]  /*ad50*/  LDL.LU R24, [R1+0x174] ;  /* 0x0001740001187983 */ /* 0x000f620000300800 */
[----:B--2---:R-:W-:-:S03]  /*ad60*/  IMAD R19, R27, UR4, RZ ;  /* 0x000000041b137c24 */ /* 0x004fc6000f8e02ff */
[----:B------:R-:W2:Y:S04]  /*ad70*/  LDL.LU R27, [R1+0x170] ;  /* 0x00017000011b7983 */ /* 0x000ea80000300800 */
[----:B------:R4:W-:Y:S01]  /*ad80*/  STL [R1+0x244], R19 ;  /* 0x0002441301007387 */ /* 0x0009e20000100800 */
[----:B---3--:R-:W-:-:S03]  /*ad90*/  IMAD R10, R15, UR4, RZ ;  /* 0x000000040f0a7c24 */ /* 0x008fc6000f8e02ff */
[----:B------:R-:W3:Y:S04]  /*ada0*/  LDL.LU R15, [R1+0x16c] ;  /* 0x00016c00010f7983 */ /* 0x000ee80000300800 */
[----:B------:R5:W-:Y:S01]  /*adb0*/  STL [R1+0x250], R10 ;  /* 0x0002500a01007387 */ /* 0x000be20000100800 */
[----:B----4-:R-:W-:-:S03]  /*adc0*/  IMAD R19, R14, UR4, RZ ;  /* 0x000000040e137c24 */ /* 0x010fc6000f8e02ff */
[----:B------:R-:W4:Y:S04]  /*add0*/  LDL.LU R14, [R1+0x168] ;  /* 0x00016800010e7983 */ /* 0x000f280000300800 */
[----:B------:R-:W-:Y:S01]  /*ade0*/  STL [R1+0x254], R19 ;  /* 0x0002541301007387 */ /* 0x000fe20000100800 */
[----:B-----5:R-:W-:-:S03]  /*adf0*/  IMAD R10, R13, UR4, RZ ;  /* 0x000000040d0a7c24 */ /* 0x020fc6000f8e02ff */
[----:B------:R-:W5:Y:S01]  /*ae00*/  LDL.LU R13, [R1+0x164] ;  /* 0x00016400010d7983 */ /* 0x000f620000300800 */
[----:B------:R-:W-:-:S03]  /*ae10*/  IMAD R21, R21, UR4, RZ ;  /* 0x0000000415157c24 */ /* 0x000fc6000f8e02ff */
[----:B------:R0:W-:Y:S04]  /*ae20*/  STL [R1+0x260], R10 ;  /* 0x0002600a01007387 */ /* 0x0001e80000100800 */
[----:B------:R-:W-:Y:S01]  /*ae30*/  STL [R1+0x264], R21 ;  /* 0x0002641501007387 */ /* 0x000fe20000100800 */
[----:B0-----:R-:W-:Y:S02]  /*ae40*/  IMAD R10, R20, UR4, RZ ;  /* 0x00000004140a7c24 */ /* 0x001fe4000f8e02ff */
[----:B------:R-:W-:Y:S02]  /*ae50*/  IMAD R19, R25, UR4, RZ ;  /* 0x0000000419137c24 */ /* 0x000fe4000f8e02ff */
[----:B------:R-:W5:Y:S04]  /*ae60*/  LDL.LU R25, [R1+0x160] ;  /* 0x0001600001197983 */ /* 0x000f680000300800 */
[----:B------:R0:W-:Y:S04]  /*ae70*/  STL [R1+0x270], R10 ;  /* 0x0002700a01007387 */ /* 0x0001e80000100800 */
[----:B------:R-:W-:Y:S01]  /*ae80*/  STL [R1+0x274], R19 ;  /* 0x0002741301007387 */ /* 0x000fe20000100800 */
[----:B0-----:R-:W-:-:S03]  /*ae90*/  IMAD R10, R29, UR4, RZ ;  /* 0x000000041d0a7c24 */ /* 0x001fc6000f8e02ff */
[----:B------:R-:W5:Y:S01]  /*aea0*/  LDL.LU R29, [R1+0x15c] ;  /* 0x00015c00011d7983 */ /* 0x000f620000300800 */
[----:B------:R-:W-:-:S03]  /*aeb0*/  IMAD R12, R12, UR4, RZ ;  /* 0x000000040c0c7c24 */ /* 0x000fc6000f8e02ff */
[----:B------:R0:W-:Y:S04]  /*aec0*/  STL [R1+0x288], R10 ;  /* 0x0002880a01007387 */ /* 0x0001e80000100800 */
[----:B0-----:R-:W5:Y:S04]  /*aed0*/  LDL.LU R10, [R1+0x158] ;  /* 0x00015800010a7983 */ /* 0x001f680000300800 */
[----:B------:R-:W5:Y:S04]  /*aee0*/  LDL.LU R19, [R1+0x154] ;  /* 0x0001540001137983 */ /* 0x000f680000300800 */
[----:B------:R0:W-:Y:S04]  /*aef0*/  STL [R1+0x28c], R12 ;  /* 0x00028c0c01007387 */ /* 0x0001e80000100800 */
[----:B------:R-:W5:Y:S04]  /*af00*/  LDL.LU R23, [R1+0x150] ;  /* 0x0001500001177983 */ /* 0x000f680000300800 */
[----:B------:R-:W5:Y:S01]  /*af10*/  LDL.LU R21, [R1+0x14c] ;  /* 0x00014c0001157983 */ /* 0x000f620000300800 */
[----:B------:R-:W-:-:S03]  /*af20*/  IMAD R16, R16, UR4, RZ ;  /* 0x0000000410107c24 */ /* 0x000fc6000f8e02ff */
[----:B------:R-:W5:Y:S04]  /*af30*/  LDL.LU R20, [R1+0x148] ;  /* 0x0001480001147983 */ /* 0x000f680000300800 */
[----:B0-----:R-:W5:Y:S04]  /*af40*/  LDL.LU R12, [R1+0x144] ;  /* 0x00014400010c7983 */ /* 0x001f680000300800 */
[----:B------:R0:W-:Y:S02]  /*af50*/  STL [R1+0x2a8], R16 ;  /* 0x0002a81001007387 */ /* 0x0001e40000100800 */
[----:B0-----:R-:W-:-:S05]  /*af60*/  IMAD R16, R2, UR4, RZ ;  /* 0x0000000402107c24 */ /* 0x001fca000f8e02ff */
[----:B------:R-:W-:Y:S01]  /*af70*/  STL [R1+0x2ac], R16 ;  /* 0x0002ac1001007387 */ /* 0x000fe20000100800 */
[----:B------:R-:W-:Y:S02]  /*af80*/  IMAD R3, R3, UR4, RZ ;  /* 0x0000000403037c24 */ /* 0x000fe4000f8e02ff */
[----:B------:R-:W-:-:S03]  /*af90*/  IMAD R2, R11, UR4, RZ ;  /* 0x000000040b027c24 */ /* 0x000fc6000f8e02ff */
[----:B------:R0:W-:Y:S01]  /*afa0*/  STL [R1+0x2b8], R3 ;  /* 0x0002b80301007387 */ /* 0x0001e20000100800 */
[----:B------:R-:W-:-:S03]  /*afb0*/  IMAD R5, R5, UR4, RZ ;  /* 0x0000000405057c24 */ /* 0x000fc6000f8e02ff */
[----:B------:R1:W-:Y:S01]  /*afc0*/  STL [R1+0x2bc], R2 ;  /* 0x0002bc0201007387 */ /* 0x0003e20000100800 */
[----:B0-----:R-:W-:-:S03]  /*afd0*/  IMAD R3, R6, UR4, RZ ;  /* 0x0000000406037c24 */ /* 0x001fc6000f8e02ff */
[----:B------:R0:W-:Y:S01]  /*afe0*/  STL [R1+0x2c8], R5 ;  /* 0x0002c80501007387 */ /* 0x0001e20000100800 */
[----:B-1----:R-:W-:-:S03]  /*aff0*/  IMAD R2, R7, UR4, RZ ;  /* 0x0000000407027c24 */ /* 0x002fc6000f8e02ff */
        /* <DEDUP_REMOVED lines=8> */
[----:B------:R3:W-:Y:S04]  /*b080*/  STL [R1+0x310], R2 ;  /* 0x0003100201007387 */ /* 0x0007e80000100800 */
[----:B------:R-:W5:Y:S01]  /*b090*/  LDL.LU R17, [R1+0x13c] ;  /* 0x00013c0001117983 */ /* 0x000f620000300800 */
[----:B--2---:R-:W-:-:S05]  /*b0a0*/  IMAD R3, R27, UR4, RZ ;  /* 0x000000041b037c24 */ /* 0x004fca000f8e02ff */
[----:B------:R4:W-:Y:S04]  /*b0b0*/  STL [R1+0x314], R3 ;  /* 0x0003140301007387 */ /* 0x0009e80000100800 */
[----:B------:R-:W2:Y:S01]  /*b0c0*/  LDL.LU R24, [R1+0x138] ;  /* 0x0001380001187983 */ /* 0x000ea20000300800 */
[----:B---3--:R-:W-:-:S05]  /*b0d0*/  IMAD R2, R15, UR4, RZ ;  /* 0x000000040f027c24 */ /* 0x008fca000f8e02ff */
[----:B------:R5:W-:Y:S01]  /*b0e0*/  STL [R1+0x318], R2 ;  /* 0x0003180201007387 */ /* 0x000be20000100800 */
[----:B----4-:R-:W-:-:S03]  /*b0f0*/  IMAD R3, R14, UR4, RZ ;  /* 0x000000040e037c24 */ /* 0x010fc6000f8e02ff */
[----:B------:R-:W3:Y:S04]  /*b100*/  LDL.LU R27, [R1+0x134] ;  /* 0x00013400011b7983 */ /* 0x000ee80000300800 */
[----:B------:R0:W-:Y:S04]  /*b110*/  STL [R1+0x31c], R3 ;  /* 0x00031c0301007387 */ /* 0x0001e80000100800 */
[----:B------:R-:W4:Y:S01]  /*b120*/  LDL.LU R15, [R1+0x130] ;  /* 0x00013000010f7983 */ /* 0x000f220000300800 */
[----:B-----5:R-:W-:-:S03]  /*b130*/  IMAD R2, R13, UR4, RZ ;  /* 0x000000040d027c24 */ /* 0x020fc6000f8e02ff */
[----:B------:R-:W5:Y:S04]  /*b140*/  LDL.LU R14, [R1+0x12c] ;  /* 0x00012c00010e7983 */ /* 0x000f680000300800 */
[----:B------:R1:W-:Y:S04]  /*b150*/  STL [R1+0x320], R2 ;  /* 0x0003200201007387 */ /* 0x0003e80000100800 */
[----:B------:R-:W5:Y:S01]  /*b160*/  LDL.LU R13, [R1+0x128] ;  /* 0x00012800010d7983 */ /* 0x000f620000300800 */
[----:B0-----:R-:W-:-:S03]  /*b170*/  IMAD R3, R25, UR4, RZ ;  /* 0x0000000419037c24 */ /* 0x001fc6000f8e02ff */
[----:B------:R-:W5:Y:S04]  /*b180*/  LDL.LU R25, [R1+0x124] ;  /* 0x0001240001197983 */ /* 0x000f680000300800 */
[----:B------:R-:W-:Y:S01]  /*b190*/  STL [R1+0x324], R3 ;  /* 0x0003240301007387 */ /* 0x000fe20000100800 */
[----:B-1----:R-:W-:-:S03]  /*b1a0*/  IMAD R2, R29, UR4, RZ ;  /* 0x000000041d027c24 */ /* 0x002fc6000f8e02ff */
        /* <DEDUP_REMOVED lines=8> */
[----:B------:R0:W-:Y:S04]  /*b230*/  STL [R1+0x334], R3 ;  /* 0x0003340301007387 */ /* 0x0001e80000100800 */
[----:B------:R-:W-:Y:S01]  /*b240*/  STL [R1+0x338], R5 ;  /* 0x0003380501007387 */ /* 0x000fe20000100800 */
[----:B-1----:R-:W-:-:S03]  /*b250*/  IMAD R2, R20, UR4, RZ ;  /* 0x0000000414027c24 */ /* 0x002fc6000f8e02ff */
        /* <DEDUP_REMOVED lines=13> */
[----:B------:R-:W-:-:S03]  /*b330*/  IMAD R20, R9, UR4, RZ ;  /* 0x0000000409147c24 */ /* 0x000fc6000f8e02ff */
[----:B------:R-:W5:Y:S04]  /*b340*/  LDL.LU R9, [R1+0xf4] ;  /* 0x0000f40001097983 */ /* 0x000f680000300800 */
[----:B------:R2:W-:Y:S04]  /*b350*/  STL [R1+0x344], R20 ;  /* 0x0003441401007387 */ /* 0x0005e80000100800 */
[----:B------:R-:W5:Y:S01]  /*b360*/  LDL.LU R23, [R1+0xf0] ;  /* 0x0000f00001177983 */ /* 0x000f620000300800 */
[----:B------:R-:W-:-:S05]  /*b370*/  IMAD R17, R17, UR4, RZ ;  /* 0x0000000411117c24 */ /* 0x000fca000f8e02ff */
[----:B------:R-:W-:Y:S04]  /*b380*/  STL [R1+0x348], R17 ;  /* 0x0003481101007387 */ /* 0x000fe80000100800 */
[----:B------:R-:W5:Y:S01]  /*b390*/  LDL.LU R21, [R1+0xec] ;  /* 0x0000ec0001157983 */ /* 0x000f620000300800 */
[----:B--2---:R-:W-:-:S05]  /*b3a0*/  IMAD R20, R24, UR4, RZ ;  /* 0x0000000418147c24 */ /* 0x004fca000f8e02ff */
[----:B------:R0:W-:Y:S04]  /*b3b0*/  STL [R1+0x34c], R20 ;  /* 0x00034c1401007387 */ /* 0x0001e80000100800 */
[----:B0-----:R-:W2:Y:S01]  /*b3c0*/  LDL.LU R20, [R1+0xe8] ;  /* 0x0000e80001147983 */ /* 0x001ea20000300800 */
[----:B---3--:R-:W-:Y:S02]  /*b3d0*/  IMAD R17, R27, UR4, RZ ;  /* 0x000000041b117c24 */ /* 0x008fe4000f8e02ff */
[----:B----4-:R-:W-:-:S03]  /*b3e0*/  IMAD R15, R15, UR4, RZ ;  /* 0x000000040f0f7c24 */ /* 0x010fc6000f8e02ff */
[----:B------:R0:W-:Y:S01]  /*b3f0*/  STL [R1+0x350], R17 ;  /* 0x0003501101007387 */ /* 0x0001e20000100800 */
[----:B-----5:R-:W-:-:S03]  /*b400*/  IMAD R14, R14, UR4, RZ ;  /* 0x000000040e0e7c24 */ /* 0x020fc6000f8e02ff */
[----:B------:R-:W-:Y:S04]  /*b410*/  STL [R1+0x354], R15 ;  /* 0x0003540f01007387 */ /* 0x000fe80000100800 */
[----:B0-----:R-:W3:Y:S01]  /*b420*/  LDL.LU R17, [R1+0xe4] ;  /* 0x0000e40001117983 */ /* 0x001ee20000300800 */
[----:B------:R-:W-:-:S03]  /*b430*/  IMAD R13, R13, UR4, RZ ;  /* 0x000000040d0d7c24 */ /* 0x000fc6000f8e02ff */
[----:B------:R0:W-:Y:S04]  /*b440*/  STL [R1+0x358], R14 ;  /* 0x0003580e01007387 */ /* 0x0001e80000100800 */
[----:B------:R1:W-:Y:S04]  /*b450*/  STL [R1+0x35c], R13 ;  /* 0x00035c0d01007387 */ /* 0x0003e80000100800 */
[----:B------:R-:W4:Y:S01]  /*b460*/  LDL.LU R24, [R1+0xe0] ;  /* 0x0000e00001187983 */ /* 0x000f220000300800 */
[----:B0-----:R-:W-:-:S05]  /*b470*/  IMAD R14, R25, UR4, RZ ;  /* 0x00000004190e7c24 */ /* 0x001fca000f8e02ff */
[----:B------:R0:W-:Y:S04]  /*b480*/  STL [R1+0x360], R14 ;  /* 0x0003600e01007387 */ /* 0x0001e80000100800 */
[----:B------:R-:W5:Y:S04]  /*b490*/  LDL.LU R27, [R1+0xdc] ;  /* 0x0000dc00011b7983 */ /* 0x000f680000300800 */
[----:B------:R-:W5:Y:S01]  /*b4a0*/  LDL.LU R15, [R1+0xd8] ;  /* 0x0000d800010f7983 */ /* 0x000f620000300800 */
[----:B-1----:R-:W-:-:S05]  /*b4b0*/  IMAD R13, R29, UR4, RZ ;  /* 0x000000041d0d7c24 */ /* 0x002fca000f8e02ff */
[----:B------:R1:W-:Y:S04]  /*b4c0*/  STL [R1+0x364], R13 ;  /* 0x0003640d01007387 */ /* 0x0003e80000100800 */
[----:B0-----:R-:W5:Y:S04]  /*b4d0*/  LDL.LU R14, [R1+0xd4] ;  /* 0x0000d400010e7983 */ /* 0x001f680000300800 */
[----:B-1----:R-:W5:Y:S04]  /*b4e0*/  LDL.LU R13, [R1+0xd0] ;  /* 0x0000d000010d7983 */ /* 0x002f680000300800 */
[----:B------:R-:W5:Y:S04]  /*b4f0*/  LDL.LU R25, [R1+0xcc] ;  /* 0x0000cc0001197983 */ /* 0x000f680000300800 */
[----:B------:R-:W5:Y:S01]  /*b500*/  LDL.LU R29, [R1+0xc8] ;  /* 0x0000c800011d7983 */ /* 0x000f620000300800 */
[----:B------:R-:W-:-:S05]  /*b510*/  IMAD R16, R16, UR4, RZ ;  /* 0x0000000410107c24 */ /* 0x000fca000f8e02ff */
        /* <DEDUP_REMOVED lines=15> */
[----:B------:R-:W-:Y:S01]  /*b610*/  STL [R1+0x384], R5 ;  /* 0x0003840501007387 */ /* 0x000fe20000100800 */
[----:B0-----:R-:W-:-:S03]  /*b620*/  IMAD R2, R12, UR4, RZ ;  /* 0x000000040c027c24 */ /* 0x001fc6000f8e02ff */
[----:B------:R-:W5:Y:S04]  /*b630*/  LDL.LU R12, [R1+0xc4] ;  /* 0x0000c400010c7983 */ /* 0x000f680000300800 */
[----:B------:R0:W-:Y:S04]  /*b640*/  STL [R1+0x388], R3 ;  /* 0x0003880301007387 */ /* 0x0001e80000100800 */
[----:B------:R1:W-:Y:S01]  /*b650*/  STL [R1+0x38c], R2 ;  /* 0x00038c0201007387 */ /* 0x0003e20000100800 */
[----:B0-----:R-:W-:-:S03]  /*b660*/  IMAD R3, R9, UR4, RZ ;  /* 0x0000000409037c24 */ /* 0x001fc6000f8e02ff */
[----:B------:R-:W5:Y:S01]  /*b670*/  LDL.LU R9, [R1+0xc0] ;  /* 0x0000c00001097983 */ /* 0x000f620000300800 */
[----:B-1----:R-:W-:-:S03]  /*b680*/  IMAD R2, R23, UR4, RZ ;  /* 0x0000000417027c24 */ /* 0x002fc6000f8e02ff */
[----:B------:R0:W-:Y:S04]  /*b690*/  STL [R1+0x390], R3 ;  /* 0x0003900301007387 */ /* 0x0001e80000100800 */
[----:B------:R-:W5:Y:S04]  /*b6a0*/  LDL.LU R6, [R1+0xbc] ;  /* 0x0000bc0001067983 */ /* 0x000f680000300800 */
[----:B------:R2:W-:Y:S01]  /*b6b0*/  STL [R1+0x394], R2 ;  /* 0x0003940201007387 */ /* 0x0005e20000100800 */
[----:B0-----:R-:W-:-:S03]  /*b6c0*/  IMAD R3, R21, UR4, RZ ;  /* 0x0000000415037c24 */ /* 0x001fc6000f8e02ff */
[----:B------:R-:W5:Y:S04]  /*b6d0*/  LDL.LU R7, [R1+0xb8] ;  /* 0x0000b80001077983 */ /* 0x000f680000300800 */
[----:B------:R3:W-:Y:S04]  /*b6e0*/  STL [R1+0x398], R3 ;  /* 0x0003980301007387 */ /* 0x0007e80000100800 */
[----:B------:R-:W5:Y:S04]  /*b6f0*/  LDL.LU R10, [R1+0xb4] ;  /* 0x0000b400010a7983 */ /* 0x000f680000300800 */
[----:B------:R-:W5:Y:S01]  /*b700*/  LDL.LU R21, [R1+0xb0] ;  /* 0x0000b00001157983 */ /* 0x000f620000300800 */
[----:B--2---:R-:W-:-:S05]  /*b710*/  IMAD R2, R20, UR4, RZ ;  /* 0x0000000414027c24 */ /* 0x004fca000f8e02ff */
[----:B------:R4:W-:Y:S04]  /*b720*/  STL [R1+0x39c], R2 ;  /* 0x00039c0201007387 */ /* 0x0009e80000100800 */
[----:B------:R-:W2:Y:S01]  /*b730*/  LDL.LU R20, [R1+0xa8] ;  /* 0x0000a80001147983 */ /* 0x000ea20000300800 */
[----:B---3--:R-:W-:-:S03]  /*b740*/  IMAD R3, R17, UR4, RZ ;  /* 0x0000000411037c24 */ /* 0x008fc6000f8e02ff */
[----:B------:R-:W3:Y:S04]  /*b750*/  LDL.LU R17, [R1+0xa4] ;  /* 0x0000a40001117983 */ /* 0x000ee80000300800 */
[----:B------:R0:W-:Y:S01]  /*b760*/  STL [R1+0x3a0], R3 ;  /* 0x0003a00301007387 */ /* 0x0001e20000100800 */
[----:B----4-:R-:W-:-:S03]  /*b770*/  IMAD R2, R24, UR4, RZ ;  /* 0x0000000418027c24 */ /* 0x010fc6000f8e02ff */
[----:B------:R-:W4:Y:S04]  /*b780*/  LDL.LU R24, [R1+0xa0] ;  /* 0x0000a00001187983 */ /* 0x000f280000300800 */
[----:B------:R1:W-:Y:S01]  /*b790*/  STL [R1+0x3a4], R2 ;  /* 0x0003a40201007387 */ /* 0x0003e20000100800 */
[----:B-----5:R-:W-:Y:S02]  /*b7a0*/  IMAD R5, R27, UR4, RZ ;  /* 0x000000041b057c24 */ /* 0x020fe4000f8e02ff */
[----:B0-----:R-:W-:-:S03]  /*b7b0*/  IMAD R3, R15, UR4, RZ ;  /* 0x000000040f037c24 */ /* 0x001fc6000f8e02ff */
[----:B------:R0:W-:Y:S04]  /*b7c0*/  STL [R1+0x3a8], R5 ;  /* 0x0003a80501007387 */ /* 0x0001e80000100800 */
[----:B------:R5:W-:Y:S01]  /*b7d0*/  STL [R1+0x3ac], R3 ;  /* 0x0003ac0301007387 */ /* 0x000be20000100800 */
[----:B-1----:R-:W-:Y:S02]  /*b7e0*/  IMAD R2, R14, UR4, RZ ;  /* 0x000000040e027c24 */ /* 0x002fe4000f8e02ff */
[----:B0-----:R-:W-:-:S03]  /*b7f0*/  IMAD R5, R13, UR4, RZ ;  /* 0x000000040d057c24 */ /* 0x001fc6000f8e02ff */
[----:B------:R0:W-:Y:S01]  /*b800*/  STL [R1+0x3b0], R2 ;  /* 0x0003b00201007387 */ /* 0x0001e20000100800 */
[----:B-----5:R-:W-:-:S03]  /*b810*/  IMAD R3, R25, UR4, RZ ;  /* 0x0000000419037c24 */ /* 0x020fc6000f8e02ff */
[----:B------:R-:W-:Y:S04]  /*b820*/  STL [R1+0x3b4], R5 ;  /* 0x0003b40501007387 */ /* 0x000fe80000100800 */
[----:B------:R-:W5:Y:S01]  /*b830*/  LDL.LU R14, [R1+0x9c] ;  /* 0x00009c00010e7983 */ /* 0x000f620000300800 */
[----:B0-----:R-:W-:-:S03]  /*b840*/  IMAD R2, R29, UR4, RZ ;  /* 0x000000041d027c24 */ /* 0x001fc6000f8e02ff */
[----:B------:R-:W-:Y:S04]  /*b850*/  STL [R1+0x3b8], R3 ;  /* 0x0003b80301007387 */ /* 0x000fe80000100800 */
[----:B------:R-:W5:Y:S04]  /*b860*/  LDL.LU R15, [R1+0x98] ;  /* 0x00009800010f7983 */ /* 0x000f680000300800 */
[----:B------:R0:W-:Y:S04]  /*b870*/  STL [R1+0x3bc], R2 ;  /* 0x0003bc0201007387 */ /* 0x0001e80000100800 */
[----:B------:R-:W5:Y:S04]  /*b880*/  LDL.LU R25, [R1+0x94] ;  /* 0x0000940001197983 */ /* 0x000f680000300800 */
[----:B------:R-:W5:Y:S04]  /*b890*/  LDL.LU R29, [R1+0x90] ;  /* 0x00009000011d7983 */ /* 0x000f680000300800 */
[----:B------:R-:W5:Y:S04]  /*b8a0*/  LDL.LU R16, [R1+0x8c] ;  /* 0x00008c0001107983 */ /* 0x000f680000300800 */
[----:B0-----:R-:W5:Y:S04]  /*b8b0*/  LDL.LU R2, [R1+0x88] ;  /* 0x0000880001027983 */ /* 0x001f680000300800 */
[----:B------:R-:W5:Y:S04]  /*b8c0*/  LDL.LU R27, [R1+0x80] ;  /* 0x00008000011b7983 */ /* 0x000f680000300800 */
[----:B------:R-:W5:Y:S04]  /*b8d0*/  LDL.LU R23, [R1+0x74] ;  /* 0x0000740001177983 */ /* 0x000f680000300800 */
[----:B------:R-:W5:Y:S04]  /*b8e0*/  LDL.LU R19, [R1+0x70] ;  /* 0x0000700001137983 */ /* 0x000f680000300800 */
[----:B------:R-:W5:Y:S01]  /*b8f0*/  LDL.LU R13, [R1+0x6c] ;  /* 0x00006c00010d7983 */ /* 0x000f620000300800 */
[----:B------:R-:W-:-:S03]  /*b900*/  IMAD R3, R12, UR4, RZ ;  /* 0x000000040c037c24 */ /* 0x000fc6000f8e02ff */
[----:B------:R-:W5:Y:S04]  /*b910*/  LDL.LU R12, [R1+0x64] ;  /* 0x00006400010c7983 */ /* 0x000f680000300800 */
[----:B------:R0:W-:Y:S01]  /*b920*/  STL [R1+0x3c0], R3 ;  /* 0x0003c00301007387 */ /* 0x0001e20000100800 */
[----:B------:R-:W-:-:S03]  /*b930*/  IMAD R5, R9, UR4, RZ ;  /* 0x0000000409057c24 */ /* 0x000fc6000f8e02ff */
[----:B------:R-:W5:Y:S01]  /*b940*/  LDL.LU R9, [R1+0x60] ;  /* 0x0000600001097983 */ /* 0x000f620000300800 */
[----:B0-----:R-:W-:-:S03]  /*b950*/  IMAD R3, R6, UR4, RZ ;  /* 0x0000000406037c24 */ /* 0x001fc6000f8e02ff */
[----:B------:R0:W-:Y:S01]  /*b960*/  STL [R1+0x3c4], R5 ;  /* 0x0003c40501007387 */ /* 0x0001e20000100800 */
[----:B------:R-:W-:-:S03]  /*b970*/  IMAD R6, R7, UR4, RZ ;  /* 0x0000000407067c24 */ /* 0x000fc6000f8e02ff */
[----:B0-----:R-:W5:Y:S01]  /*b980*/  LDL.LU R5, [R1+0x5c] ;  /* 0x00005c0001057983 */ /* 0x001f620000300800 */
[----:B------:R-:W-:-:S03]  /*b990*/  IMAD R10, R10, UR4, RZ ;  /* 0x000000040a0a7c24 */ /* 0x000fc6000f8e02ff */
[----:B------:R0:W-:Y:S01]  /*b9a0*/  STL [R1+0x3c8], R3 ;  /* 0x0003c80301007387 */ /* 0x0001e20000100800 */
[----:B------:R-:W-:-:S03]  /*b9b0*/  IMAD R7, R21, UR4, RZ ;  /* 0x0000000415077c24 */ /* 0x000fc6000f8e02ff */
[----:B0-----:R-:W5:Y:S04]  /*b9c0*/  LDL.LU R3, [R1+0x54] ;  /* 0x0000540001037983 */ /* 0x001f680000300800 */
[----:B------:R2:W-:Y:S04]  /*b9d0*/  STL [R1+0x3cc], R6 ;  /* 0x0003cc0601007387 */ /* 0x0005e80000100800 */
[----:B------:R-:W-:Y:S04]  /*b9e0*/  STL [R1+0x3d0], R10 ;  /* 0x0003d00a01007387 */ /* 0x000fe80000100800 */
[----:B------:R-:W5:Y:S04]  /*b9f0*/  LDL.LU R11, [R1+0x4c] ;  /* 0x00004c00010b7983 */ /* 0x000f680000300800 */
[----:B------:R3:W-:Y:S01]  /*ba00*/  STL [R1+0x3d4], R7 ;  /* 0x0003d40701007387 */ /* 0x0007e20000100800 */
[----:B--2---:R-:W-:-:S05]  /*ba10*/  IMAD R6, R20, UR4, RZ ;  /* 0x0000000414067c24 */ /* 0x004fca000f8e02ff */
[----:B------:R0:W-:Y:S01]  /*ba20*/  STL [R1+0x3d8], R6 ;  /* 0x0003d80601007387 */ /* 0x0001e20000100800 */
[----:B---3--:R-:W-:-:S03]  /*ba30*/  IMAD R7, R17, UR4, RZ ;  /* 0x0000000411077c24 */ /* 0x008fc6000f8e02ff */
[----:B0-----:R-:W2:Y:S04]  /*ba40*/  LDL.LU R6, [R1+0x48] ;  /* 0x0000480001067983 */ /* 0x001ea80000300800 */
[----:B------:R0:W-:Y:S01]  /*ba50*/  STL [R1+0x3dc], R7 ;  /* 0x0003dc0701007387 */ /* 0x0001e20000100800 */
[----:B----4-:R-:W-:-:S03]  /*ba60*/  IMAD R17, R24, UR4, RZ ;  /* 0x0000000418117c24 */ /* 0x010fc6000f8e02ff */
[----:B0-----:R-:W3:Y:S04]  /*ba70*/  LDL.LU R7, [R1+0x3c] ;  /* 0x00003c0001077983 */ /* 0x001ee80000300800 */
[----:B------:R-:W4:Y:S04]  /*ba80*/  LDL.LU R10, [R1+0x38] ;  /* 0x00003800010a7983 */ /* 0x000f280000300800 */
[----:B------:R0:W-:Y:S04]  /*ba90*/  STL [R1+0x30c], R17 ;  /* 0x00030c1101007387 */ /* 0x0001e80000100800 */
[----:B------:R-:W4:Y:S04]  /*baa0*/  LDL.LU R21, [R1+0x34] ;  /* 0x0000340001157983 */ /* 0x000f280000300800 */
[----:B------:R-:W4:Y:S04]  /*bab0*/  LDL.LU R20, [R1+0x2c] ;  /* 0x00002c0001147983 */ /* 0x000f280000300800 */
[----:B0-----:R-:W4:Y:S04]  /*bac0*/  LDL.LU R17, [R1+0x24] ;  /* 0x0000240001117983 */ /* 0x001f280000300800 */
[----:B------:R-:W4:Y:S01]  /*bad0*/  LDL.LU R24, [R1+0x1c] ;  /* 0x00001c0001187983 */ /* 0x000f220000300800 */
[----:B-----5:R-:W-:-:S05]  /*bae0*/  IMAD R14, R14, UR4, RZ ;  /* 0x000000040e0e7c24 */ /* 0x020fca000f8e02ff */
        /* <DEDUP_REMOVED lines=8> */
[----:B0-----:R-:W5:Y:S04]  /*bb70*/  LDL.LU R25, [R1+0xf64] ;  /* 0x000f640001197983 */ /* 0x001f680000300800 */
[----:B------:R0:W-:Y:S04]  /*bb80*/  STL [R1+0x2d0], R29 ;  /* 0x0002d01d01007387 */ /* 0x0001e80000100800 */
[----:B0-----:R-:W5:Y:S01]  /*bb90*/  LDL.LU R29, [R1+0xf60] ;  /* 0x000f6000011d7983 */ /* 0x001f620000300800 */
[----:B------:R-:W-:-:S02]  /*bba0*/  IMAD R16, R16, UR4, RZ ;  /* 0x0000000410107c24 */ /* 0x000fc4000f8e02ff */
[----:B------:R-:W-:Y:S02]  /*bbb0*/  IMAD R2, R2, UR4, RZ ;  /* 0x0000000402027c24 */ /* 0x000fe4000f8e02ff */
[----:B------:R-:W-:Y:S02]  /*bbc0*/  IMAD R27, R27, UR4, RZ ;  /* 0x000000041b1b7c24 */ /* 0x000fe4000f8e02ff */
[----:B------:R-:W-:Y:S01]  /*bbd0*/  IMAD R23, R23, UR4, RZ ;  /* 0x0000000417177c24 */ /* 0x000fe2000f8e02ff */
[----:B------:R-:W-:Y:S01]  /*bbe0*/  STL [R1+0x29c], R16 ;  /* 0x00029c1001007387 */ /* 0x000fe20000100800 */
[----:B------:R-:W-:Y:S02]  /*bbf0*/  IMAD R19, R19, UR4, RZ ;  /* 0x0000000413137c24 */ /* 0x000fe4000f8e02ff */
[----:B------:R-:W-:Y:S01]  /*bc00*/  IMAD R13, R13, UR4, RZ ;  /* 0x000000040d0d7c24 */ /* 0x000fe2000f8e02ff */
[----:B------:R0:W-:Y:S04]  /*bc10*/  STL [R1+0x290], R2 ;  /* 0x0002900201007387 */ /* 0x0001e80000100800 */
[----:B------:R-:W-:Y:S04]  /*bc20*/  STL [R1+0x27c], R27 ;  /* 0x00027c1b01007387 */ /* 0x000fe80000100800 */
[----:B------:R-:W-:Y:S01]  /*bc30*/  STL [R1+0x278], R23 ;  /* 0x0002781701007387 */ /* 0x000fe20000100800 */
[----:B------:R-:W-:-:S03]  /*bc40*/  IMAD R12, R12, UR4, RZ ;  /* 0x000000040c0c7c24 */ /* 0x000fc6000f8e02ff */
[----:B------:R-:W-:Y:S04]  /*bc50*/  STL [R1+0x204], R19 ;  /* 0x0002041301007387 */ /* 0x000fe80000100800 */
[----:B------:R-:W-:Y:S04]  /*bc60*/  STL [R1+0x200], R13 ;  /* 0x0002000d01007387 */ /* 0x000fe80000100800 */
[----:B------:R-:W-:Y:S04]  /*bc70*/  STL [R1+0x1dc], R12 ;  /* 0x0001dc0c01007387 */ /* 0x000fe80000100800 */
[----:B------:R-:W-:Y:S01]  /*bc80*/  STL [R1+0xf30], R12 ;  /* 0x000f300c01007387 */ /* 0x000fe20000100800 */
[----:B------:R-:W-:-:S02]  /*bc90*/  IMAD R9, R9, UR4, RZ ;  /* 0x0000000409097c24 */ /* 0x000fc4000f8e02ff */
[----:B------:R-:W-:Y:S02]  /*bca0*/  IMAD R5, R5, UR4, RZ ;  /* 0x0000000405057c24 */ /* 0x000fe4000f8e02ff */
[----:B0-----:R-:W-:-:S05]  /*bcb0*/  IMAD R2, R3, UR4, RZ ;  /* 0x0000000403027c24 */ /* 0x001fca000f8e02ff */
[----:B------:R2:W-:Y:S04]  /*bcc0*/  STL [R1+0x1b0], R2 ;  /* 0x0001b00201007387 */ /* 0x0005e80000100800 */
[----:B------:R-:W-:Y:S01]  /*bcd0*/  STL [R1+0xf34], R13 ;  /* 0x000f340d01007387 */ /* 0x000fe20000100800 */
[----:B------:R-:W-:-:S03]  /*bce0*/  IMAD R3, R11, UR4, RZ ;  /* 0x000000040b037c24 */ /* 0x000fc6000f8e02ff */
[----:B------:R-:W-:Y:S04]  /*bcf0*/  STL [R1+0x1d8], R9 ;  /* 0x0001d80901007387 */ /* 0x000fe80000100800 */
[----:B------:R3:W-:Y:S04]  /*bd00*/  STL [R1+0x18c], R3 ;  /* 0x00018c0301007387 */ /* 0x0007e80000100800 */
[----:B------:R-:W-:Y:S01]  /*bd10*/  STL [R1+0x1b4], R5 ;  /* 0x0001b40501007387 */ /* 0x000fe20000100800 */
[----:B--2---:R-:W-:-:S05]  /*bd20*/  IMAD R2, R6, UR4, RZ ;  /* 0x0000000406027c24 */ /* 0x004fca000f8e02ff */
[----:B------:R4:W-:Y:S01]  /*bd30*/  STL [R1+0x188], R2 ;  /* 0x0001880201007387 */ /* 0x0009e20000100800 */
[----:B---3--:R-:W-:Y:S02]  /*bd40*/  IMAD R3, R7, UR4, RZ ;  /* 0x0000000407037c24 */ /* 0x008fe4000f8e02ff */
[----:B----4-:R-:W-:-:S03]  /*bd50*/  IMAD R2, R10, UR4, RZ ;  /* 0x000000040a027c24 */ /* 0x010fc6000f8e02ff */
[----:B------:R0:W-:Y:S04]  /*bd60*/  STL [R1+0x174], R3 ;  /* 0x0001740301007387 */ /* 0x0001e80000100800 */
[----:B------:R1:W-:Y:S01]  /*bd70*/  STL [R1+0x170], R2 ;  /* 0x0001700201007387 */ /* 0x0003e20000100800 */
[----:B------:R-:W-:Y:S02]  /*bd80*/  IMAD R6, R21, UR4, RZ ;  /* 0x0000000415067c24 */ /* 0x000fe4000f8e02ff */
[----:B0-----:R-:W-:-:S03]  /*bd90*/  IMAD R3, R20, UR4, RZ ;  /* 0x0000000414037c24 */ /* 0x001fc6000f8e02ff */
[----:B------:R0:W-:Y:S01]  /*bda0*/  STL [R1+0x14c], R6 ;  /* 0x00014c0601007387 */ /* 0x0001e20000100800 */
[----:B-1----:R-:W-:-:S03]  /*bdb0*/  IMAD R2, R17, UR4, RZ ;  /* 0x0000000411027c24 */ /* 0x002fc6000f8e02ff */
[----:B------:R-:W-:Y:S01]  /*bdc0*/  STL [R1+0x148], R3 ;  /* 0x0001480301007387 */ /* 0x000fe20000100800 */
[----:B0-----:R-:W-:-:S03]  /*bdd0*/  IMAD R6, R24, UR4, RZ ;  /* 0x0000000418067c24 */ /* 0x001fc6000f8e02ff */
[----:B------:R-:W-:Y:S04]  /*bde0*/  STL [R1+0x124], R2 ;  /* 0x0001240201007387 */ /* 0x000fe80000100800 */
[----:B------:R5:W-:Y:S02]  /*bdf0*/  STL [R1+0x120], R6 ;  /* 0x0001200601007387 */ /* 0x000be40000100800 */
[----:B-----5:R-:W-:-:S04]  /*be00*/  IMAD.WIDE R6, R8, 0x2, R14 ;  /* 0x0000000208067825 */ /* 0x020fc800078e020e */
[----:B------:R-:W-:Y:S02]  /*be10*/  IMAD R2, R25, UR4, RZ ;  /* 0x0000000419027c24 */ /* 0x000fe4000f8e02ff */
[----:B------:R-:W-:Y:S02]  /*be20*/  IMAD R3, R29, UR4, RZ ;  /* 0x000000041d037c24 */ /* 0x000fe4000f8e02ff */
[----:B------:R-:W2:Y:S04]  /*be30*/  LDL R29, [R1+0x230] ;  /* 0x00023000011d7983 */ /* 0x000ea80000100800 */
[----:B------:R-:W-:Y:S04]  /*be40*/  STL [R1+0xfc], R3 ;  /* 0x0000fc0301007387 */ /* 0x000fe80000100800 */
[----:B------:R-:W3:Y:S04]  /*be50*/  LDL R13, [R1+0x1d4] ;  /* 0x0001d400010d7983 */ /* 0x000ee80000100800 */
[----:B------:R0:W-:Y:S04]  /*be60*/  STL [R1+0xf8], R2 ;  /* 0x0000f80201007387 */ /* 0x0001e80000100800 */
[----:B------:R-:W4:Y:S01]  /*be70*/  LDL R12, [R1+0x1d0] ;  /* 0x0001d000010c7983 */ /* 0x000f220000100800 */
[----:B0-----:R-:W-:-:S03]  /*be80*/  IMAD.WIDE R2, R4, 0x2, R14 ;  /* 0x0000000204027825 */ /* 0x001fc600078e020e */
[----:B------:R0:W-:Y:S01]  /*be90*/  STL.64 [R1+0xf38], R4 ;  /* 0x000f380401007387 */ /* 0x0001e20000100a00 */
[----:B------:R-:W-:-:S03]  /*bea0*/  IMAD.WIDE R10, R0, 0x2, R14 ;  /* 0x00000002000a7825 */ /* 0x000fc600078e020e */
[----:B0-----:R-:W5:Y:S04]  /*beb0*/  LDL R4, [R1+0x220] ;  /* 0x0002200001047983 */ /* 0x001f680000100800 */
[----:B------:R-:W2:Y:S04]  /*bec0*/  LDL R5, [R1+0x224] ;  /* 0x0002240001057983 */ /* 0x000ea80000100800 */
[----:B------:R0:W-:Y:S01]  /*bed0*/  STL.64 [R1+0xe50], R2 ;  /* 0x000e500201007387 */ /* 0x0001e20000100a00 */
[----:B------:R-:W-:-:S03]  /*bee0*/  IMAD.WIDE R16, R18, 0x2, R14 ;  /* 0x0000000212107825 */ /* 0x000fc600078e020e */
[----:B0-----:R-:W3:Y:S04]  /*bef0*/  LDL R2, [R1+0x68] ;  /* 0x0000680001027983 */ /* 0x001ee80000100800 */
[----:B------:R-:W4:Y:S04]  /*bf00*/  LDL R3, [R1+0x78] ;  /* 0x0000780001037983 */ /* 0x000f280000100800 */
[----:B------:R0:W-:Y:S01]  /*bf10*/  STL.64 [R1+0xf40], R8 ;  /* 0x000f400801007387 */ /* 0x0001e20000100a00 */
[----:B------:R-:W-:-:S03]  /*bf20*/  IMAD.WIDE R20, R22, 0x2, R14 ;  /* 0x0000000216147825 */ /* 0x000fc600078e020e */
[----:B0-----:R-:W5:Y:S04]  /*bf30*/  LDL R8, [R1+0x1e8] ;  /* 0x0001e80001087983 */ /* 0x001f680000100800 */
[----:B------:R-:W2:Y:S04]  /*bf40*/  LDL R9, [R1+0x214] ;  /* 0x0002140001097983 */ /* 0x000ea80000100800 */
[----:B------:R0:W-:Y:S04]  /*bf50*/  STL.64 [R1+0xe58], R6 ;  /* 0x000e580601007387 */ /* 0x0001e80000100a00 */
[----:B0-----:R-:W3:Y:S04]  /*bf60*/  LDL R6, [R1+0x50] ;  /* 0x0000500001067983 */ /* 0x001ee80000100800 */
[----:B------:R-:W4:Y:S04]  /*bf70*/  LDL R7, [R1+0x58] ;  /* 0x0000580001077983 */ /* 0x000f280000100800 */
[----:B------:R0:W-:Y:S04]  /*bf80*/  STL [R1+0xe80], R10 ;  /* 0x000e800a01007387 */ /* 0x0001e80000100800 */
[----:B0-----:R-:W5:Y:S04]  /*bf90*/  LDL R10, [R1+0x40] ;  /* 0x00004000010a7983 */ /* 0x001f680000100800 */
[----:B------:R0:W-:Y:S04]  /*bfa0*/  STL [R1+0xe48], R11 ;  /* 0x000e480b01007387 */ /* 0x0001e80000100800 */
[----:B0-----:R-:W2:Y:S04]  /*bfb0*/  LDL R11, [R1+0x30] ;  /* 0x00003000010b7983 */ /* 0x001ea80000100800 */
[----:B------:R0:W-:Y:S04]  /*bfc0*/  STL.64 [R1+0xf48], R18 ;  /* 0x000f481201007387 */ /* 0x0001e80000100a00 */
[----:B0-----:R-:W3:Y:S04]  /*bfd0*/  LDL R19, [R1+0x20] ;  /* 0x0000200001137983 */ /* 0x001ee80000100800 */
[----:B------:R-:W4:Y:S04]  /*bfe0*/  LDL R18, [R1+0x1ec] ;  /* 0x0001ec0001127983 */ /* 0x000f280000100800 */
[----:B------:R0:W-:Y:S04]  /*bff0*/  STL.64 [R1+0xe60], R16 ;  /* 0x000e601001007387 */ /* 0x0001e80000100a00 */
[----:B0-----:R-:W4:Y:S04]  /*c000*/  LDL R16, [R1+0x1fc] ;  /* 0x0001fc0001107983 */ /* 0x001f280000100800 */
[----:B------:R-:W4:Y:S04]  /*c010*/  LDL R17, [R1+0x210] ;  /* 0x0002100001117983 */ /* 0x000f280000100800 */
[----:B------:R0:W-:Y:S04]  /*c020*/  STL.64 [R1+0xf50], R22 ;  /* 0x000f501601007387 */ /* 0x0001e80000100a00 */
[----:B0-----:R-:W4:Y:S04]  /*c030*/  LDL R22, [R1+0x84] ;  /* 0x0000840001167983 */ /* 0x001f280000100800 */
[----:B------:R-:W4:Y:S04]  /*c040*/  LDL R23, [R1+0x1f8] ;  /* 0x0001f80001177983 */ /* 0x000f280000100800 */
[----:B------:R0:W-:Y:S04]  /*c050*/  STL.64 [R1+0xe68], R20 ;  /* 0x000e681401007387 */ /* 0x0001e80000100a00 */
[----:B0-----:R-:W5:Y:S04]  /*c060*/  LDL R20, [R1+0x8] ;  /* 0x0000080001147983 */ /* 0x001f680000100800 */
[----:B------:R-:W2:Y:S01]  /*c070*/  LDL R21, [R1+0x18] ;  /* 0x0000180001157983 */ /* 0x000ea20000100800 */
[----:B------:R-:W-:-:S02]  /*c080*/  IMAD R26, R26, UR4, RZ ;  /* 0x000000041a1a7c24 */ /* 0x000fc4000f8e02ff */
[----:B------:R-:W-:Y:S02]  /*c090*/  IMAD R28, R28, UR4, RZ ;  /* 0x000000041c1c7c24 */ /* 0x000fe4000f8e02ff */
[--C-:B------:R-:W-:Y:S01]  /*c0a0*/  IMAD.WIDE R24, R26, 0x2, R14.reuse ;  /* 0x000000021a187825 */ /* 0x100fe200078e020e */
[----:B------:R-:W-:Y:S04]  /*c0b0*/  STL.64 [R1+0xf58], R26 ;  /* 0x000f581a01007387 */ /* 0x000fe80000100a00 */
[----:B------:R0:W-:Y:S02]  /*c0c0*/  STL.64 [R1+0xe70], R24 ;  /* 0x000e701801007387 */ /* 0x0001e40000100a00 */
[----:B0-----:R-:W-:-:S05]  /*c0d0*/  IMAD.WIDE R24, R28, 0x2, R14 ;  /* 0x000000021c187825 */ /* 0x001fca00078e020e */
[----:B------:R2:W-:Y:S01]  /*c0e0*/  STL.64 [R1], R24 ;  /* 0x0000001801007387 */ /* 0x0005e20000100a00 */
[----:B-----5:R-:W-:-:S04]  /*c0f0*/  IMAD.WIDE R26, R20, 0x2, R14 ;  /* 0x00000002141a7825 */ /* 0x020fc800078e020e */
[--C-:B--2---:R-:W-:Y:S01]  /*c100*/  IMAD.WIDE R24, R21, 0x2, R14.reuse ;  /* 0x0000000215187825 */ /* 0x104fe200078e020e */
[----:B------:R0:W-:Y:S03]  /*c110*/  STL.64 [R1+0x10], R26 ;  /* 0x0000101a01007387 */ /* 0x0001e60000100a00 */
[--C-:B---3--:R-:W-:Y:S01]  /*c120*/  IMAD.WIDE R20, R19, 0x2, R14.reuse ;  /* 0x0000000213147825 */ /* 0x108fe200078e020e */
[----:B------:R1:W-:Y:S04]  /*c130*/  STL.64 [R1+0x28], R24 ;  /* 0x0000281801007387 */ /* 0x0003e80000100a00 */
[----:B------:R2:W-:Y:S01]  /*c140*/  STL.64 [R1+0x38], R20 ;  /* 0x0000381401007387 */ /* 0x0005e20000100a00 */
[----:B0-----:R-:W-:-:S04]  /*c150*/  IMAD.WIDE R26, R11, 0x2, R14 ;  /* 0x000000020b1a7825 */ /* 0x001fc800078e020e */
[--C-:B-1----:R-:W-:Y:S01]  /*c160*/  IMAD.WIDE R24, R10, 0x2, R14.reuse ;  /* 0x000000020a187825 */ /* 0x102fe200078e020e */
[----:B------:R-:W-:Y:S03]  /*c170*/  STL.64 [R1+0x48], R26 ;  /* 0x0000481a01007387 */ /* 0x000fe60000100a00 */
[--C-:B--2---:R-:W-:Y:S01]  /*c180*/  IMAD.WIDE R20, R6, 0x2, R14.reuse ;  /* 0x0000000206147825 */ /* 0x104fe200078e020e */
[----:B------:R0:W-:Y:S03]  /*c190*/  STL.64 [R1+0x60], R24 ;  /* 0x0000601801007387 */ /* 0x0001e60000100a00 */
[--C-:B----4-:R-:W-:Y:S01]  /*c1a0*/  IMAD.WIDE R10, R7, 0x2, R14.reuse ;  /* 0x00000002070a7825 */ /* 0x110fe200078e020e */
[----:B------:R-:W-:Y:S03]  /*c1b0*/  STL.64 [R1+0x70], R20 ;  /* 0x0000701401007387 */ /* 0x000fe60000100a00 */
[--C-:B------:R-:W-:Y:S01]  /*c1c0*/  IMAD.WIDE R6, R2, 0x2, R14.reuse ;  /* 0x0000000202067825 */ /* 0x100fe200078e020e */
[----:B------:R1:W-:Y:S03]  /*c1d0*/  STL.64 [R1+0x88], R10 ;  /* 0x0000880a01007387 */ /* 0x0003e60000100a00 */
[--C-:B------:R-:W-:Y:S01]  /*c1e0*/  IMAD.WIDE R2, R3, 0x2, R14.reuse ;  /* 0x0000000203027825 */ /* 0x100fe200078e020e */
[----:B------:R-:W2:Y:S03]  /*c1f0*/  LDL R19, [R1+0x234] ;  /* 0x0002340001137983 */ /* 0x000ea60000100800 */
[--C-:B0-----:R-:W-:Y:S01]  /*c200*/  IMAD.WIDE R24, R22, 0x2, R14.reuse ;  /* 0x0000000216187825 */ /* 0x101fe200078e020e */
[----:B------:R0:W-:Y:S03]  /*c210*/  STL.64 [R1+0x98], R6 ;  /* 0x0000980601007387 */ /* 0x0001e60000100a00 */
[--C-:B------:R-:W-:Y:S01]  /*c220*/  IMAD.WIDE R22, R23, 0x2, R14.reuse ;  /* 0x0000000217167825 */ /* 0x100fe200078e020e */
[----:B-1----:R-:W3:Y:S03]  /*c230*/  LDL R11, [R1+0x240] ;  /* 0x00024000010b7983 */ /* 0x002ee60000100800 */
[--C-:B------:R-:W-:Y:S01]  /*c240*/  IMAD.WIDE R20, R16, 0x2, R14.reuse ;  /* 0x0000000210147825 */ /* 0x100fe200078e020e */
[----:B------:R1:W-:Y:S03]  /*c250*/  STL.64 [R1+0xa8], R2 ;  /* 0x0000a80201007387 */ /* 0x0003e60000100a00 */
[--C-:B------:R-:W-:Y:S01]  /*c260*/  IMAD.WIDE R16, R17, 0x2, R14.reuse ;  /* 0x0000000211107825 */ /* 0x100fe200078e020e */
[----:B------:R-:W4:Y:S04]  /*c270*/  LDL R10, [R1+0x1c4] ;  /* 0x0001c400010a7983 */ /* 0x000f280000100800 */
[----:B0-----:R-:W5:Y:S04]  /*c280*/  LDL R6, [R1+0x1c0] ;  /* 0x0001c00001067983 */ /* 0x001f680000100800 */
[----:B------:R-:W5:Y:S04]  /*c290*/  LDL R7, [R1+0x244] ;  /* 0x0002440001077983 */ /* 0x000f680000100800 */
[----:B-1----:R-:W5:Y:S04]  /*c2a0*/  LDL R2, [R1+0x250] ;  /* 0x0002500001027983 */ /* 0x002f680000100800 */
[----:B------:R-:W5:Y:S04]  /*c2b0*/  LDL R3, [R1+0x254] ;  /* 0x0002540001037983 */ /* 0x000f680000100800 */
[----:B------:R-:W-:Y:S04]  /*c2c0*/  STL.64 [R1+0xb8], R24 ;  /* 0x0000b81801007387 */ /* 0x000fe80000100a00 */
[----:B------:R0:W-:Y:S04]  /*c2d0*/  STL.64 [R1+0xc8], R22 ;  /* 0x0000c81601007387 */ /* 0x0001e80000100a00 */
[----:B------:R1:W-:Y:S04]  /*c2e0*/  STL.64 [R1+0xd8], R20 ;  /* 0x0000d81401007387 */ /* 0x0003e80000100a00 */
[----:B------:R1:W-:Y:S01]  /*c2f0*/  STL.64 [R1+0xe8], R16 ;  /* 0x0000e81001007387 */ /* 0x0003e20000100a00 */
[----:B0-----:R-:W-:-:S04]  /*c300*/  IMAD.WIDE R22, R18, 0x2, R14 ;  /* 0x0000000212167825 */ /* 0x001fc800078e020e */
[--C-:B-1----:R-:W-:Y:S01]  /*c310*/  IMAD.WIDE R20, R8, 0x2, R14.reuse ;  /* 0x0000000208147825 */ /* 0x102fe200078e020e */
[----:B------:R-:W-:Y:S03]  /*c320*/  STL.64 [R1+0x100], R22 ;  /* 0x0001001601007387 */ /* 0x000fe60000100a00 */
[--C-:B------:R-:W-:Y:S01]  /*c330*/  IMAD.WIDE R16, R9, 0x2, R14.reuse ;  /* 0x0000000209107825 */ /* 0x100fe200078e020e */
[----:B------:R-:W-:Y:S03]  /*c340*/  STL.64 [R1+0x110], R20 ;  /* 0x0001101401007387 */ /* 0x000fe60000100a00 */
[--C-:B------:R-:W-:Y:S01]  /*c350*/  IMAD.WIDE R8, R4, 0x2, R14.reuse ;  /* 0x0000000204087825 */ /* 0x100fe200078e020e */
[----:B------:R0:W-:Y:S03]  /*c360*/  STL.64 [R1+0x128], R16 ;  /* 0x0001281001007387 */ /* 0x0001e60000100a00 */
[--C-:B------:R-:W-:Y:S01]  /*c370*/  IMAD.WIDE R4, R5, 0x2, R14.reuse ;  /* 0x0000000205047825 */ /* 0x100fe200078e020e */
[----:B------:R1:W-:Y:S04]  /*c380*/  STL.64 [R1+0x138], R8 ;  /* 0x0001380801007387 */ /* 0x0003e80000100a00 */
[----:B------:R1:W-:Y:S01]  /*c390*/  STL.64 [R1+0x150], R4 ;  /* 0x0001500401007387 */ /* 0x0003e20000100a00 */
[----:B0-----:R-:W-:-:S04]  /*c3a0*/  IMAD.WIDE R16, R29, 0x2, R14 ;  /* 0x000000021d107825 */ /* 0x001fc800078e020e */
[--C-:B-1----:R-:W-:Y:S01]  /*c3b0*/  IMAD.WIDE R8, R13, 0x2, R14.reuse ;  /* 0x000000020d087825 */ /* 0x102fe200078e020e */
[----:B------:R-:W-:Y:S04]  /*c3c0*/  STL.64 [R1+0x160], R16 ;  /* 0x0001601001007387 */ /* 0x000fe80000100a00 */
[----:B------:R-:W5:Y:S01]  /*c3d0*/  LDL R25, [R1+0x260] ;  /* 0x0002600001197983 */ /* 0x000f620000100800 */
[----:B------:R-:W-:-:S03]  /*c3e0*/  IMAD.WIDE R4, R12, 0x2, R14 ;  /* 0x000000020c047825 */ /* 0x000fc600078e020e */
[----:B------:R0:W-:Y:S04]  /*c3f0*/  STL.64 [R1+0x178], R8 ;  /* 0x0001780801007387 */ /* 0x0001e80000100a00 */
[----:B------:R-:W5:Y:S04]  /*c400*/  LDL R26, [R1+0x264] ;  /* 0x00026400011a7983 */ /* 0x000f680000100800 */
[----:B------:R1:W-:Y:S04]  /*c410*/  STL.64 [R1+0x190], R4 ;  /* 0x0001900401007387 */ /* 0x0003e80000100a00 */
[----:B------:R-:W5:Y:S04]  /*c420*/  LDL R27, [R1+0x270] ;  /* 0x00027000011b7983 */ /* 0x000f680000100800 */
[----:B------:R-:W5:Y:S04]  /*c430*/  LDL R20, [R1+0x274] ;  /* 0x0002740001147983 */ /* 0x000f680000100800 */
[----:B------:R-:W5:Y:S04]  /*c440*/  LDL R21, [R1+0x288] ;  /* 0x0002880001157983 */ /* 0x000f680000100800 */
[----:B0-----:R-:W5:Y:S04]  /*c450*/  LDL R8, [R1+0x28c] ;  /* 0x00028c0001087983 */ /* 0x001f680000100800 */
[----:B------:R-:W5:Y:S04]  /*c460*/  LDL R9, [R1+0x2a8] ;  /* 0x0002a80001097983 */ /* 0x000f680000100800 */
[----:B-1----:R-:W5:Y:S04]  /*c470*/  LDL R4, [R1+0x2ac] ;  /* 0x0002ac0001047983 */ /* 0x002f680000100800 */
[----:B------:R-:W5:Y:S04]  /*c480*/  LDL R5, [R1+0x2b8] ;  /* 0x0002b80001057983 */ /* 0x000f680000100800 */
[----:B------:R-:W5:Y:S04]  /*c490*/  LDL R29, [R1+0x2bc] ;  /* 0x0002bc00011d7983 */ /* 0x000f680000100800 */
[----:B------:R-:W5:Y:S04]  /*c4a0*/  LDL R13, [R1+0x2c8] ;  /* 0x0002c800010d7983 */ /* 0x000f680000100800 */
[----:B------:R-:W5:Y:S01]  /*c4b0*/  LDL R12, [R1+0x2cc] ;  /* 0x0002cc00010c7983 */ /* 0x000f620000100800 */
[----:B--2---:R-:W-:-:S05]  /*c4c0*/  IMAD.WIDE R16, R19, 0x2, R14 ;  /* 0x0000000213107825 */ /* 0x004fca00078e020e */
[----:B------:R5:W-:Y:S01]  /*c4d0*/  STL.64 [R1+0x1a0], R16 ;  /* 0x0001a01001007387 */ /* 0x000be20000100a00 */
[----:B---3--:R-:W-:-:S04]  /*c4e0*/  IMAD.WIDE R22, R11, 0x2, R14 ;  /* 0x000000020b167825 */ /* 0x008fc800078e020e */
[--C-:B----4-:R-:W-:Y:S01]  /*c4f0*/  IMAD.WIDE R18, R10, 0x2, R14.reuse ;  /* 0x000000020a127825 */ /* 0x110fe200078e020e */
[----:B------:R0:W-:Y:S03]  /*c500*/  STL.64 [R1+0x1b8], R22 ;  /* 0x0001b81601007387 */ /* 0x0001e60000100a00 */
[--C-:B-----5:R-:W-:Y:S01]  /*c510*/  IMAD.WIDE R16, R6, 0x2, R14.reuse ;  /* 0x0000000206107825 */ /* 0x120fe200078e020e */
[----:B------:R-:W-:Y:S03]  /*c520*/  STL.64 [R1+0x1c8], R18 ;  /* 0x0001c81201007387 */ /* 0x000fe60000100a00 */
[--C-:B------:R-:W-:Y:S01]  /*c530*/  IMAD.WIDE R10, R7, 0x2, R14.reuse ;  /* 0x00000002070a7825 */ /* 0x100fe200078e020e */
[----:B------:R1:W-:Y:S03]  /*c540*/  STL.64 [R1+0x1e0], R16 ;  /* 0x0001e01001007387 */ /* 0x0003e60000100a00 */
[--C-:B------:R-:W-:Y:S01]  /*c550*/  IMAD.WIDE R6, R2, 0x2, R14.reuse ;  /* 0x0000000202067825 */ /* 0x100fe200078e020e */
[----:B------:R2:W-:Y:S03]  /*c560*/  STL.64 [R1+0x1f0], R10 ;  /* 0x0001f00a01007387 */ /* 0x0005e60000100a00 */
[--C-:B------:R-:W-:Y:S01]  /*c570*/  IMAD.WIDE R2, R3, 0x2, R14.reuse ;  /* 0x0000000203027825 */ /* 0x100fe200078e020e */
[----:B0-----:R-:W3:Y:S04]  /*c580*/  LDL R22, [R1+0x2e0] ;  /* 0x0002e00001167983 */ /* 0x001ee80000100800 */
[----:B------:R0:W-:Y:S04]  /*c590*/  STL.64 [R1+0x208], R6 ;  /* 0x0002080601007387 */ /* 0x0001e80000100a00 */
[----:B------:R-:W4:Y:S04]  /*c5a0*/  LDL R23, [R1+0x2e4] ;  /* 0x0002e40001177983 */ /* 0x000f280000100800 */
[----:B------:R5:W-:Y:S04]  /*c5b0*/  STL.64 [R1+0x218], R2 ;  /* 0x0002180201007387 */ /* 0x000be80000100a00 */
[----:B-1----:R-:W4:Y:S04]  /*c5c0*/  LDL R16, [R1+0x2f0] ;  /* 0x0002f00001107983 */ /* 0x002f280000100800 */
[----:B------:R-:W4:Y:S04]  /*c5d0*/  LDL R17, [R1+0x310] ;  /* 0x0003100001117983 */ /* 0x000f280000100800 */
[----:B------:R-:W4:Y:S04]  /*c5e0*/  LDL R18, [R1+0x314] ;  /* 0x0003140001127983 */ /* 0x000f280000100800 */
[----:B------:R-:W4:Y:S04]  /*c5f0*/  LDL R19, [R1+0x318] ;  /* 0x0003180001137983 */ /* 0x000f280000100800 */
[----:B--2---:R-:W2:Y:S04]  /*c600*/  LDL R11, [R1+0x31c] ;  /* 0x00031c00010b7983 */ /* 0x004ea80000100800 */
[----:B------:R-:W2:Y:S04]  /*c610*/  LDL R10, [R1+0x320] ;  /* 0x00032000010a7983 */ /* 0x000ea80000100800 */
[----:B0-----:R-:W2:Y:S04]  /*c620*/  LDL R6, [R1+0x324] ;  /* 0x0003240001067983 */ /* 0x001ea80000100800 */
[----:B------:R-:W2:Y:S04]  /*c630*/  LDL R7, [R1+0x328] ;  /* 0x0003280001077983 */ /* 0x000ea80000100800 */
[----:B-----5:R-:W5:Y:S04]  /*c640*/  LDL R2, [R1+0x32c] ;  /* 0x00032c0001027983 */ /* 0x020f680000100800 */
[----:B------:R-:W5:Y:S01]  /*c650*/  LDL R3, [R1+0x330] ;  /* 0x0003300001037983 */ /* 0x000f620000100800 */
[----:B------:R-:W-:-:S05]  /*c660*/  IMAD.WIDE R24, R25, 0x2, R14 ;  /* 0x0000000219187825 */ /* 0x000fca00078e020e */
[----:B------:R0:W-:Y:S02]  /*c670*/  STL.64 [R1+0x228], R24 ;  /* 0x0002281801007387 */ /* 0x0001e40000100a00 */
[----:B0-----:R-:W-:-:S05]  /*c680*/  IMAD.WIDE R24, R26, 0x2, R14 ;  /* 0x000000021a187825 */ /* 0x001fca00078e020e */
[----:B------:R0:W-:Y:S02]  /*c690*/  STL.64 [R1+0x238], R24 ;  /* 0x0002381801007387 */ /* 0x0001e40000100a00 */
[----:B0-----:R-:W-:-:S04]  /*c6a0*/  IMAD.WIDE R24, R27, 0x2, R14 ;  /* 0x000000021b187825 */ /* 0x001fc800078e020e */
[--C-:B------:R-:W-:Y:S01]  /*c6b0*/  IMAD.WIDE R26, R20, 0x2, R14.reuse ;  /* 0x00000002141a7825 */ /* 0x100fe200078e020e */
[----:B------:R0:W-:Y:S03]  /*c6c0*/  STL.64 [R1+0x248], R24 ;  /* 0x0002481801007387 */ /* 0x0001e60000100a00 */
[--C-:B------:R-:W-:Y:S01]  /*c6d0*/  IMAD.WIDE R20, R21, 0x2, R14.reuse ;  /* 0x0000000215147825 */ /* 0x100fe200078e020e */
[----:B------:R-:W-:Y:S04]  /*c6e0*/  STL.64 [R1+0x258], R26 ;  /* 0x0002581a01007387 */ /* 0x000fe80000100a00 */
[----:B------:R1:W-:Y:S01]  /*c6f0*/  STL.64 [R1+0x268], R20 ;  /* 0x0002681401007387 */ /* 0x0003e20000100a00 */
[----:B0-----:R-:W-:-:S04]  /*c700*/  IMAD.WIDE R24, R8, 0x2, R14 ;  /* 0x0000000208187825 */ /* 0x001fc800078e020e */
[--C-:B------:R-:W-:Y:S01]  /*c710*/  IMAD.WIDE R8, R9, 0x2, R14.reuse ;  /* 0x0000000209087825 */ /* 0x100fe200078e020e */
[----:B------:R-:W-:Y:S03]  /*c720*/  STL.64 [R1+0x280], R24 ;  /* 0x0002801801007387 */ /* 0x000fe60000100a00 */
[--C-:B-1----:R-:W-:Y:S01]  /*c730*/  IMAD.WIDE R20, R4, 0x2, R14.reuse ;  /* 0x0000000204147825 */ /* 0x102fe200078e020e */
[----:B------:R0:W-:Y:S03]  /*c740*/  STL.64 [R1+0x2a0], R8 ;  /* 0x0002a00801007387 */ /* 0x0001e60000100a00 */
[--C-:B------:R-:W-:Y:S01]  /*c750*/  IMAD.WIDE R4, R5, 0x2, R14.reuse ;  /* 0x0000000205047825 */ /* 0x100fe200078e020e */
[----:B------:R1:W-:Y:S04]  /*c760*/  STL.64 [R1+0x2b0], R20 ;  /* 0x0002b01401007387 */ /* 0x0003e80000100a00 */
[----:B------:R1:W-:Y:S01]  /*c770*/  STL.64 [R1+0x2c0], R4 ;  /* 0x0002c00401007387 */ /* 0x0003e20000100a00 */
[----:B0-----:R-:W-:-:S04]  /*c780*/  IMAD.WIDE R8, R29, 0x2, R14 ;  /* 0x000000021d087825 */ /* 0x001fc800078e020e */
[--C-:B-1----:R-:W-:Y:S01]  /*c790*/  IMAD.WIDE R20, R13, 0x2, R14.reuse ;  /* 0x000000020d147825 */ /* 0x102fe200078e020e */
[----:B------:R0:W-:Y:S03]  /*c7a0*/  STL.64 [R1+0x2d8], R8 ;  /* 0x0002d80801007387 */ /* 0x0001e60000100a00 */
[--C-:B------:R-:W-:Y:S01]  /*c7b0*/  IMAD.WIDE R4, R12, 0x2, R14.reuse ;  /* 0x000000020c047825 */ /* 0x100fe200078e020e */
[----:B0-----:R-:W5:Y:S04]  /*c7c0*/  LDL R8, [R1+0x334] ;  /* 0x0003340001087983 */ /* 0x001f680000100800 */
[----:B------:R-:W-:Y:S04]  /*c7d0*/  STL.64 [R1+0x2e8], R20 ;  /* 0x0002e81401007387 */ /* 0x000fe80000100a00 */
[----:B------:R-:W5:Y:S04]  /*c7e0*/  LDL R9, [R1+0x338] ;  /* 0x0003380001097983 */ /* 0x000f680000100800 */
[----:B------:R0:W-:Y:S04]  /*c7f0*/  STL.64 [R1+0x300], R4 ;  /* 0x0003000401007387 */ /* 0x0001e80000100a00 */
[----:B------:R-:W5:Y:S04]  /*c800*/  LDL R29, [R1+0x344] ;  /* 0x00034400011d7983 */ /* 0x000f680000100800 */
[----:B------:R-:W5:Y:S04]  /*c810*/  LDL R13, [R1+0x348] ;  /* 0x00034800010d7983 */ /* 0x000f680000100800 */
[----:B0-----:R-:W5:Y:S04]  /*c820*/  LDL R4, [R1+0x33c] ;  /* 0x00033c0001047983 */ /* 0x001f680000100800 */
[----:B------:R-:W5:Y:S04]  /*c830*/  LDL R5, [R1+0x340] ;  /* 0x0003400001057983 */ /* 0x000f680000100800 */
[----:B------:R-:W5:Y:S01]  /*c840*/  LDL R12, [R1+0x34c] ;  /* 0x00034c00010c7983 */ /* 0x000f620000100800 */
[----:B---3--:R-:W-:-:S04]  /*c850*/  IMAD.WIDE R20, R22, 0x2, R14 ;  /* 0x0000000216147825 */ /* 0x008fc800078e020e */
[--C-:B----4-:R-:W-:Y:S01]  /*c860*/  IMAD.WIDE R22, R23, 0x2, R14.reuse ;  /* 0x0000000217167825 */ /* 0x110fe200078e020e */
[----:B------:R0:W-:Y:S04]  /*c870*/  STL.64 [R1+0x608], R20 ;  /* 0x0006081401007387 */ /* 0x0001e80000100a00 */
[----:B------:R1:W-:Y:S01]  /*c880*/  STL.64 [R1+0x618], R22 ;  /* 0x0006181601007387 */ /* 0x0003e20000100a00 */
[----:B------:R-:W-:-:S04]  /*c890*/  IMAD.WIDE R24, R16, 0x2, R14 ;  /* 0x0000000210187825 */ /* 0x000fc800078e020e */
[--C-:B0-----:R-:W-:Y:S01]  /*c8a0*/  IMAD.WIDE R20, R17, 0x2, R14.reuse ;  /* 0x0000000211147825 */ /* 0x101fe200078e020e */
[----:B------:R-:W-:Y:S03]  /*c8b0*/  STL.64 [R1+0x628], R24 ;  /* 0x0006281801007387 */ /* 0x000fe60000100a00 */
[--C-:B-1----:R-:W-:Y:S01]  /*c8c0*/  IMAD.WIDE R22, R18, 0x2, R14.reuse ;  /* 0x0000000212167825 */ /* 0x102fe200078e020e */
[----:B------:R0:W-:Y:S03]  /*c8d0*/  STL.64 [R1+0x638], R20 ;  /* 0x0006381401007387 */ /* 0x0001e60000100a00 */
[--C-:B------:R-:W-:Y:S01]  /*c8e0*/  IMAD.WIDE R16, R19, 0x2, R14.reuse ;  /* 0x0000000213107825 */ /* 0x100fe200078e020e */
[----:B------:R-:W-:Y:S04]  /*c8f0*/  STL.64 [R1+0x648], R22 ;  /* 0x0006481601007387 */ /* 0x000fe80000100a00 */
[----:B------:R1:W-:Y:S01]  /*c900*/  STL.64 [R1+0x658], R16 ;  /* 0x0006581001007387 */ /* 0x0003e20000100a00 */
[----:B--2---:R-:W-:-:S04]  /*c910*/  IMAD.WIDE R18, R10, 0x2, R14 ;  /* 0x000000020a127825 */ /* 0x004fc800078e020e */
[----:B0-----:R-:W-:-:S04]  /*c920*/  IMAD.WIDE R20, R11, 0x2, R14 ;  /* 0x000000020b147825 */ /* 0x001fc800078e020e */
[--C-:B------:R-:W-:Y:S01]  /*c930*/  IMAD.WIDE R10, R7, 0x2, R14.reuse ;  /* 0x00000002070a7825 */ /* 0x100fe200078e020e */
[----:B------:R0:W-:Y:S03]  /*c940*/  STL.64 [R1+0x668], R20 ;  /* 0x0006681401007387 */ /* 0x0001e60000100a00 */
[--C-:B-1----:R-:W-:Y:S01]  /*c950*/  IMAD.WIDE R16, R6, 0x2, R14.reuse ;  /* 0x0000000206107825 */ /* 0x102fe200078e020e */
[----:B------:R-:W-:Y:S04]  /*c960*/  STL.64 [R1+0x678], R18 ;  /* 0x0006781201007387 */ /* 0x000fe80000100a00 */
[----:B------:R1:W-:Y:S01]  /*c970*/  STL.64 [R1+0x688], R16 ;  /* 0x0006881001007387 */ /* 0x0003e20000100a00 */
[----:B-----5:R-:W-:-:S03]  /*c980*/  IMAD.WIDE R6, R2, 0x2, R14 ;  /* 0x0000000202067825 */ /* 0x020fc600078e020e */
[----:B------:R2:W-:Y:S04]  /*c990*/  STL.64 [R1+0x698], R10 ;  /* 0x0006980a01007387 */ /* 0x0005e80000100a00 */
[----:B------:R-:W3:Y:S01]  /*c9a0*/  LDL R25, [R1+0x350] ;  /* 0x0003500001197983 */ /* 0x000ee20000100800 */
[----:B------:R-:W-:-:S03]  /*c9b0*/  IMAD.WIDE R2, R3, 0x2, R14 ;  /* 0x0000000203027825 */ /* 0x000fc600078e020e */
[----:B------:R4:W-:Y:S04]  /*c9c0*/  STL.64 [R1+0x6a8], R6 ;  /* 0x0006a80601007387 */ /* 0x0009e80000100a00 */
[----:B------:R-:W5:Y:S04]  /*c9d0*/  LDL R26, [R1+0x354] ;  /* 0x00035400011a7983 */ /* 0x000f680000100800 */
[----:B------:R4:W-:Y:S04]  /*c9e0*/  STL.64 [R1+0x6b8], R2 ;  /* 0x0006b80201007387 */ /* 0x0009e80000100a00 */
[----:B------:R-:W5:Y:S04]  /*c9f0*/  LDL R27, [R1+0x358] ;  /* 0x00035800011b7983 */ /* 0x000f680000100800 */
[----:B0-----:R-:W5:Y:S04]  /*ca00*/  LDL R20, [R1+0x35c] ;  /* 0x00035c0001147983 */ /* 0x001f680000100800 */
[----:B------:R-:W5:Y:S04]  /*ca10*/  LDL R21, [R1+0x360] ;  /* 0x0003600001157983 */ /* 0x000f680000100800 */
[----:B-1----:R-:W5:Y:S04]  /*ca20*/  LDL R17, [R1+0x364] ;  /* 0x0003640001117983 */ /* 0x002f680000100800 */
[----:B--2---:R-:W2:Y:S04]  /*ca30*/  LDL R11, [R1+0x368] ;  /* 0x00036800010b7983 */ /* 0x004ea80000100800 */
[----:B------:R-:W2:Y:S04]  /*ca40*/  LDL R10, [R1+0x36c] ;  /* 0x00036c00010a7983 */ /* 0x000ea80000100800 */
[----:B----4-:R-:W4:Y:S04]  /*ca50*/  LDL R6, [R1+0x370] ;  /* 0x0003700001067983 */ /* 0x010f280000100800 */
[----:B------:R-:W4:Y:S04]  /*ca60*/  LDL R7, [R1+0x374] ;  /* 0x0003740001077983 */ /* 0x000f280000100800 */
[----:B------:R-:W4:Y:S04]  /*ca70*/  LDL R2, [R1+0x378] ;  /* 0x0003780001027983 */ /* 0x000f280000100800 */
[----:B------:R-:W4:Y:S01]  /*ca80*/  LDL R3, [R1+0x37c] ;  /* 0x00037c0001037983 */ /* 0x000f220000100800 */
[----:B------:R-:W-:-:S04]  /*ca90*/  IMAD.WIDE R22, R8, 0x2, R14 ;  /* 0x0000000208167825 */ /* 0x000fc800078e020e */
[--C-:B------:R-:W-:Y:S01]  /*caa0*/  IMAD.WIDE R18, R9, 0x2, R14.reuse ;  /* 0x0000000209127825 */ /* 0x100fe200078e020e */
[----:B------:R-:W-:Y:S04]  /*cab0*/  STL.64 [R1+0x6c8], R22 ;  /* 0x0006c81601007387 */ /* 0x000fe80000100a00 */
[----:B------:R0:W-:Y:S01]  /*cac0*/  STL.64 [R1+0x6d8], R18 ;  /* 0x0006d81201007387 */ /* 0x0001e20000100a00 */
[----:B------:R-:W-:-:S04]  /*cad0*/  IMAD.WIDE R8, R4, 0x2, R14 ;  /* 0x0000000204087825 */ /* 0x000fc800078e020e */
[--C-:B------:R-:W-:Y:S01]  /*cae0*/  IMAD.WIDE R4, R5, 0x2, R14.reuse ;  /* 0x0000000205047825 */ /* 0x100fe200078e020e */
[----:B------:R1:W-:Y:S03]  /*caf0*/  STL.64 [R1+0x6e8], R8 ;  /* 0x0006e80801007387 */ /* 0x0003e60000100a00 */
[--C-:B0-----:R-:W-:Y:S01]  /*cb00*/  IMAD.WIDE R18, R29, 0x2, R14.reuse ;  /* 0x000000021d127825 */ /* 0x101fe200078e020e */
[----:B------:R0:W-:Y:S04]  /*cb10*/  STL.64 [R1+0x6f8], R4 ;  /* 0x0006f80401007387 */ /* 0x0001e80000100a00 */
[----:B------:R0:W-:Y:S01]  /*cb20*/  STL.64 [R1+0x708], R18 ;  /* 0x0007081201007387 */ /* 0x0001e20000100a00 */
[----:B-1----:R-:W-:-:S03]  /*cb30*/  IMAD.WIDE R8, R13, 0x2, R14 ;  /* 0x000000020d087825 */ /* 0x002fc600078e020e */
[----:B------:R-:W4:Y:S01]  /*cb40*/  LDL R22, [R1+0x380] ;  /* 0x0003800001167983 */ /* 0x000f220000100800 */
[----:B0-----:R-:W-:-:S03]  /*cb50*/  IMAD.WIDE R4, R12, 0x2, R14 ;  /* 0x000000020c047825 */ /* 0x001fc600078e020e */
[----:B------:R0:W-:Y:S04]  /*cb60*/  STL.64 [R1+0x718], R8 ;  /* 0x0007180801007387 */ /* 0x0001e80000100a00 */
[----:B------:R-:W4:Y:S04]  /*cb70*/  LDL R23, [R1+0x384] ;  /* 0x0003840001177983 */ /* 0x000f280000100800 */
[----:B------:R1:W-:Y:S04]  /*cb80*/  STL.64 [R1+0x728], R4 ;  /* 0x0007280401007387 */ /* 0x0003e80000100a00 */
[----:B------:R-:W4:Y:S04]  /*cb90*/  LDL R16, [R1+0x388] ;  /* 0x0003880001107983 */ /* 0x000f280000100800 */
[----:B------:R-:W4:Y:S04]  /*cba0*/  LDL R18, [R1+0x38c] ;  /* 0x00038c0001127983 */ /* 0x000f280000100800 */
[----:B------:R-:W4:Y:S04]  /*cbb0*/  LDL R19, [R1+0x390] ;  /* 0x0003900001137983 */ /* 0x000f280000100800 */
[----:B0-----:R-:W4:Y:S04]  /*cbc0*/  LDL R8, [R1+0x394] ;  /* 0x0003940001087983 */ /* 0x001f280000100800 */
[----:B------:R-:W4:Y:S04]  /*cbd0*/  LDL R9, [R1+0x398] ;  /* 0x0003980001097983 */ /* 0x000f280000100800 */
[----:B-1----:R-:W4:Y:S04]  /*cbe0*/  LDL R4, [R1+0x39c] ;  /* 0x00039c0001047983 */ /* 0x002f280000100800 */
[----:B------:R-:W4:Y:S04]  /*cbf0*/  LDL R5, [R1+0x3a0] ;  /* 0x0003a00001057983 */ /* 0x000f280000100800 */
[----:B------:R-:W4:Y:S04]  /*cc00*/  LDL R29, [R1+0x3a4] ;  /* 0x0003a400011d7983 */ /* 0x000f280000100800 */
[----:B------:R-:W4:Y:S04]  /*cc10*/  LDL R13, [R1+0x3a8] ;  /* 0x0003a800010d7983 */ /* 0x000f280000100800 */
[----:B------:R-:W4:Y:S01]  /*cc20*/  LDL R12, [R1+0x3ac] ;  /* 0x0003ac00010c7983 */ /* 0x000f220000100800 */
[----:B---3--:R-:W-:-:S05]  /*cc30*/  IMAD.WIDE R24, R25, 0x2, R14 ;  /* 0x0000000219187825 */ /* 0x008fca00078e020e */
[----:B------:R5:W-:Y:S02]  /*cc40*/  STL.64 [R1+0x738], R24 ;  /* 0x0007381801007387 */ /* 0x000be40000100a00 */
[----:B-----5:R-:W-:-:S05]  /*cc50*/  IMAD.WIDE R24, R26, 0x2, R14 ;  /* 0x000000021a187825 */ /* 0x020fca00078e020e */
[----:B------:R0:W-:Y:S02]  /*cc60*/  STL.64 [R1+0x748], R24 ;  /* 0x0007481801007387 */ /* 0x0001e40000100a00 */
[----:B0-----:R-:W-:-:S04]  /*cc70*/  IMAD.WIDE R24, R27, 0x2, R14 ;  /* 0x000000021b187825 */ /* 0x001fc800078e020e */
[--C-:B------:R-:W-:Y:S01]  /*cc80*/  IMAD.WIDE R26, R20, 0x2, R14.reuse ;  /* 0x00000002141a7825 */ /* 0x100fe200078e020e */
[----:B------:R0:W-:Y:S04]  /*cc90*/  STL.64 [R1+0x758], R24 ;  /* 0x0007581801007387 */ /* 0x0001e80000100a00 */
[----:B------:R2:W-:Y:S01]  /*cca0*/  STL.64 [R1+0x768], R26 ;  /* 0x0007681a01007387 */ /* 0x0005e20000100a00 */
[----:B0-----:R-:W-:-:S04]  /*ccb0*/  IMAD.WIDE R24, R21, 0x2, R14 ;  /* 0x0000000215187825 */ /* 0x001fc800078e020e */
[--C-:B------:R-:W-:Y:S01]  /*ccc0*/  IMAD.WIDE R20, R17, 0x2, R14.reuse ;  /* 0x0000000211147825 */ /* 0x100fe200078e020e */
[----:B------:R0:W-:Y:S03]  /*ccd0*/  STL.64 [R1+0x778], R24 ;  /* 0x0007781801007387 */ /* 0x0001e60000100a00 */
[--C-:B--2---:R-:W-:Y:S01]  /*cce0*/  IMAD.WIDE R26, R11, 0x2, R14.reuse ;  /* 0x000000020b1a7825 */ /* 0x104fe200078e020e */
[----:B------:R4:W-:Y:S04]  /*ccf0*/  STL.64 [R1+0x788], R20 ;  /* 0x0007881401007387 */ /* 0x0009e80000100a00 */
[----:B------:R-:W-:Y:S01]  /*cd00*/  STL.64 [R1+0x798], R26 ;  /* 0x0007981a01007387 */ /* 0x000fe20000100a00 */
[----:B0-----:R-:W-:-:S04]  /*cd10*/  IMAD.WIDE R24, R10, 0x2, R14 ;  /* 0x000000020a187825 */ /* 0x001fc800078e020e */
[--C-:B----4-:R-:W-:Y:S01]  /*cd20*/  IMAD.WIDE R20, R6, 0x2, R14.reuse ;  /* 0x0000000206147825 */ /* 0x110fe200078e020e */
[----:B------:R-:W-:Y:S03]  /*cd30*/  STL.64 [R1+0x7a8], R24 ;  /* 0x0007a81801007387 */ /* 0x000fe60000100a00 */
[--C-:B------:R-:W-:Y:S01]  /*cd40*/  IMAD.WIDE R10, R7, 0x2, R14.reuse ;  /* 0x00000002070a7825 */ /* 0x100fe200078e020e */
[----:B------:R-:W-:Y:S03]  /*cd50*/  STL.64 [R1+0x7b8], R20 ;  /* 0x0007b81401007387 */ /* 0x000fe60000100a00 */
[--C-:B------:R-:W-:Y:S01]  /*cd60*/  IMAD.WIDE R6, R2, 0x2, R14.reuse ;  /* 0x0000000202067825 */ /* 0x100fe200078e020e */
[----:B------:R0:W-:Y:S03]  /*cd70*/  STL.64 [R1+0x7c8], R10 ;  /* 0x0007c80a01007387 */ /* 0x0001e60000100a00 */
[--C-:B------:R-:W-:Y:S01]  /*cd80*/  IMAD.WIDE R2, R3, 0x2, R14.reuse ;  /* 0x0000000203027825 */ /* 0x100fe200078e020e */
[----:B------:R-:W2:Y:S04]  /*cd90*/  LDL R17, [R1+0x3b0] ;  /* 0x0003b00001117983 */ /* 0x000ea80000100800 */
[----:B------:R1:W-:Y:S04]  /*cda0*/  STL.64 [R1+0x7d8], R6 ;  /* 0x0007d80601007387 */ /* 0x0003e80000100a00 */
[----:B0-----:R-:W3:Y:S04]  /*cdb0*/  LDL R11, [R1+0x3b4] ;  /* 0x0003b400010b7983 */ /* 0x001ee80000100800 */
[----:B------:R0:W-:Y:S04]  /*cdc0*/  STL.64 [R1+0x7e8], R2 ;  /* 0x0007e80201007387 */ /* 0x0001e80000100a00 */
[----:B------:R-:W4:Y:S04]  /*cdd0*/  LDL R10, [R1+0x3b8] ;  /* 0x0003b800010a7983 */ /* 0x000f280000100800 */
[----:B-1----:R-:W5:Y:S04]  /*cde0*/  LDL R6, [R1+0x3bc] ;  /* 0x0003bc0001067983 */ /* 0x002f680000100800 */
[----:B------:R-:W5:Y:S04]  /*cdf0*/  LDL R7, [R1+0x3c0] ;  /* 0x0003c00001077983 */ /* 0x000f680000100800 */
[----:B0-----:R-:W5:Y:S04]  /*ce00*/  LDL R2, [R1+0x3c4] ;  /* 0x0003c40001027983 */ /* 0x001f680000100800 */
[----:B------:R-:W5:Y:S01]  /*ce10*/  LDL R3, [R1+0x3c8] ;  /* 0x0003c80001037983 */ /* 0x000f620000100800 */
[----:B------:R-:W-:-:S04]  /*ce20*/  IMAD.WIDE R24, R22, 0x2, R14 ;  /* 0x0000000216187825 */ /* 0x000fc800078e020e */
[--C-:B------:R-:W-:Y:S01]  /*ce30*/  IMAD.WIDE R22, R23, 0x2, R14.reuse ;  /* 0x0000000217167825 */ /* 0x100fe200078e020e */
[----:B------:R0:W-:Y:S03]  /*ce40*/  STL.64 [R1+0x7f8], R24 ;  /* 0x0007f81801007387 */ /* 0x0001e60000100a00 */
[--C-:B------:R-:W-:Y:S01]  /*ce50*/  IMAD.WIDE R20, R16, 0x2, R14.reuse ;  /* 0x0000000210147825 */ /* 0x100fe200078e020e */
[----:B------:R1:W-:Y:S03]  /*ce60*/  STL.64 [R1+0x808], R22 ;  /* 0x0008081601007387 */ /* 0x0003e60000100a00 */
[--C-:B0-----:R-:W-:Y:S01]  /*ce70*/  IMAD.WIDE R24, R18, 0x2, R14.reuse ;  /* 0x0000000212187825 */ /* 0x101fe200078e020e */
[----:B------:R0:W-:Y:S03]  /*ce80*/  STL.64 [R1+0x818], R20 ;  /* 0x0008181401007387 */ /* 0x0001e60000100a00 */
[--C-:B-1----:R-:W-:Y:S01]  /*ce90*/  IMAD.WIDE R22, R19, 0x2, R14.reuse ;  /* 0x0000000213167825 */ /* 0x102fe200078e020e */
[----:B------:R-:W-:Y:S03]  /*cea0*/  STL.64 [R1+0x828], R24 ;  /* 0x0008281801007387 */ /* 0x000fe60000100a00 */
[----:B------:R-:W-:-:S04]  /*ceb0*/  IMAD.WIDE R18, R9, 0x2, R14 ;  /* 0x0000000209127825 */ /* 0x000fc800078e020e */
[--C-:B0-----:R-:W-:Y:S01]  /*cec0*/  IMAD.WIDE R20, R8, 0x2, R14.reuse ;  /* 0x0000000208147825 */ /* 0x101fe200078e020e */
[----:B------:R-:W-:Y:S03]  /*ced0*/  STL.64 [R1+0x838], R22 ;  /* 0x0008381601007387 */ /* 0x000fe60000100a00 */
[--C-:B------:R-:W-:Y:S01]  /*cee0*/  IMAD.WIDE R8, R4, 0x2, R14.reuse ;  /* 0x0000000204087825 */ /* 0x100fe200078e020e */
[----:B------:R-:W-:Y:S03]  /*cef0*/  STL.64 [R1+0x848], R20 ;  /* 0x0008481401007387 */ /* 0x000fe60000100a00 */
[--C-:B------:R-:W-:Y:S01]  /*cf00*/  IMAD.WIDE R4, R5, 0x2, R14.reuse ;  /* 0x0000000205047825 */ /* 0x100fe200078e020e */
[----:B------:R0:W-:Y:S04]  /*cf10*/  STL.64 [R1+0x858], R18 ;  /* 0x0008581201007387 */ /* 0x0001e80000100a00 */
[----:B------:R1:W-:Y:S04]  /*cf20*/  STL.64 [R1+0x868], R8 ;  /* 0x0008680801007387 */ /* 0x0003e80000100a00 */
[----:B------:R1:W-:Y:S01]  /*cf30*/  STL.64 [R1+0x878], R4 ;  /* 0x0008780401007387 */ /* 0x0003e20000100a00 */
[----:B0-----:R-:W-:-:S04]  /*cf40*/  IMAD.WIDE R18, R29, 0x2, R14 ;  /* 0x000000021d127825 */ /* 0x001fc800078e020e */
[--C-:B-1----:R-:W-:Y:S01]  /*cf50*/  IMAD.WIDE R8, R13, 0x2, R14.reuse ;  /* 0x000000020d087825 */ /* 0x102fe200078e020e */
[----:B------:R0:W-:Y:S04]  /*cf60*/  STL.64 [R1+0x888], R18 ;  /* 0x0008881201007387 */ /* 0x0001e80000100a00 */
[----:B------:R-:W5:Y:S01]  /*cf70*/  LDL R27, [R1+0x3cc] ;  /* 0x0003cc00011b7983 */ /* 0x000f620000100800 */
        /* <DEDUP_REMOVED lines=8> */
[----:B------:R-:W5:Y:S04]  /*d000*/  LDL R9, [R1+0x2fc] ;  /* 0x0002fc0001097983 */ /* 0x000f680000100800 */
[----:B------:R-:W5:Y:S04]  /*d010*/  LDL R4, [R1+0x2f8] ;  /* 0x0002f80001047983 */ /* 0x000f680000100800 */
        /* <DEDUP_REMOVED lines=8> */
[----:B------:R-:W-:Y:S03]  /*d0a0*/  STL.64 [R1+0x8c8], R24 ;  /* 0x0008c81801007387 */ /* 0x000fe60000100a00 */
[--C-:B-----5:R-:W-:Y:S01]  /*d0b0*/  IMAD.WIDE R16, R6, 0x2, R14.reuse ;  /* 0x0000000206107825 */ /* 0x120fe200078e020e */
[----:B------:R-:W-:Y:S03]  /*d0c0*/  STL.64 [R1+0x8d8], R20 ;  /* 0x0008d81401007387 */ /* 0x000fe60000100a00 */
[--C-:B------:R-:W-:Y:S01]  /*d0d0*/  IMAD.WIDE R10, R7, 0x2, R14.reuse ;  /* 0x00000002070a7825 */ /* 0x100fe200078e020e */
[----:B------:R-:W-:Y:S03]  /*d0e0*/  STL.64 [R1+0x8e8], R16 ;  /* 0x0008e81001007387 */ /* 0x000fe60000100a00 */
[--C-:B------:R-:W-:Y:S01]  /*d0f0*/  IMAD.WIDE R6, R2, 0x2, R14.reuse ;  /* 0x0000000202067825 */ /* 0x100fe200078e020e */
[----:B------:R0:W-:Y:S03]  /*d100*/  STL.64 [R1+0x8f8], R10 ;  /* 0x0008f80a01007387 */ /* 0x0001e60000100a00 */
[--C-:B------:R-:W-:Y:S01]  /*d110*/  IMAD.WIDE R2, R3, 0x2, R14.reuse ;  /* 0x0000000203027825 */ /* 0x100fe200078e020e */
[----:B0-----:R-:W2:Y:S04]  /*d120*/  LDL.LU R10, [R1+0x1b0] ;  /* 0x0001b000010a7983 */ /* 0x001ea80000300800 */
[----:B------:R0:W-:Y:S04]  /*d130*/  STL.64 [R1+0x908], R6 ;  /* 0x0009080601007387 */ /* 0x0001e80000100a00 */
[----:B------:R-:W3:Y:S04]  /*d140*/  LDL.LU R24, [R1+0x18c] ;  /* 0x00018c0001187983 */ /* 0x000ee80000300800 */
[----:B------:R1:W-:Y:S04]  /*d150*/  STL.64 [R1+0x918], R2 ;  /* 0x0009180201007387 */ /* 0x0003e80000100a00 */
[----:B------:R-:W4:Y:S04]  /*d160*/  LDL.LU R25, [R1+0x188] ;  /* 0x0001880001197983 */ /* 0x000f280000300800 */
[----:B------:R-:W5:Y:S04]  /*d170*/  LDL.LU R20, [R1+0x174] ;  /* 0x0001740001147983 */ /* 0x000f680000300800 */
[----:B------:R-:W5:Y:S04]  /*d180*/  LDL.LU R21, [R1+0x170] ;  /* 0x0001700001157983 */ /* 0x000f680000300800 */
[----:B------:R-:W5:Y:S04]  /*d190*/  LDL.LU R16, [R1+0x14c] ;  /* 0x00014c0001107983 */ /* 0x000f680000300800 */
[----:B------:R-:W5:Y:S04]  /*d1a0*/  LDL.LU R17, [R1+0x148] ;  /* 0x0001480001117983 */ /* 0x000f680000300800 */
[----:B0-----:R-:W5:Y:S04]  /*d1b0*/  LDL.LU R6, [R1+0x124] ;  /* 0x0001240001067983 */ /* 0x001f680000300800 */
[----:B------:R-:W5:Y:S04]  /*d1c0*/  LDL.LU R7, [R1+0x120] ;  /* 0x0001200001077983 */ /* 0x000f680000300800 */
[----:B-1----:R-:W5:Y:S04]  /*d1d0*/  LDL.LU R2, [R1+0xfc] ;  /* 0x0000fc0001027983 */ /* 0x002f680000300800 */
[----:B------:R-:W5:Y:S04]  /*d1e0*/  LDL.LU R3, [R1+0x3e0] ;  /* 0x0003e00001037983 */ /* 0x000f680000300800 */
[----:B------:R-:W5:Y:S01]  /*d1f0*/  LDL.LU R11, [R1+0xf8] ;  /* 0x0000f800010b7983 */ /* 0x000f620000300800 */
[----:B------:R-:W-:-:S05]  /*d200*/  IMAD.WIDE R26, R27, 0x2, R14 ;  /* 0x000000021b1a7825 */ /* 0x000fca00078e020e */
[----:B------:R0:W-:Y:S02]  /*d210*/  STL.64 [R1+0x928], R26 ;  /* 0x0009281a01007387 */ /* 0x0001e40000100a00 */
[----:B0-----:R-:W-:-:S04]  /*d220*/  IMAD.WIDE R26, R22, 0x2, R14 ;  /* 0x00000002161a7825 */ /* 0x001fc800078e020e */
[--C-:B------:R-:W-:Y:S01]  /*d230*/  IMAD.WIDE R22, R23, 0x2, R14.reuse ;  /* 0x0000000217167825 */ /* 0x100fe200078e020e */
[----:B------:R0:W-:Y:S04]  /*d240*/  STL.64 [R1+0x938], R26 ;  /* 0x0009381a01007387 */ /* 0x0001e80000100a00 */
[----:B0-----:R-:W2:Y:S04]  /*d250*/  LDL.LU.64 R26, [R1+0xf58] ;  /* 0x000f5800011a7983 */ /* 0x001ea80000300a00 */
[----:B------:R0:W-:Y:S02]  /*d260*/  STL.64 [R1+0x948], R22 ;  /* 0x0009481601007387 */ /* 0x0001e40000100a00 */
[----:B0-----:R-:W-:-:S04]  /*d270*/  IMAD.WIDE R22, R18, 0x2, R14 ;  /* 0x0000000212167825 */ /* 0x001fc800078e020e */
[--C-:B------:R-:W-:Y:S01]  /*d280*/  IMAD.WIDE R18, R19, 0x2, R14.reuse ;  /* 0x0000000213127825 */ /* 0x100fe200078e020e */
[----:B------:R0:W-:Y:S04]  /*d290*/  STL.64 [R1+0x958], R22 ;  /* 0x0009581601007387 */ /* 0x0001e80000100a00 */
[----:B0-----:R-:W3:Y:S04]  /*d2a0*/  LDL.LU.64 R22, [R1+0xf50] ;  /* 0x000f500001167983 */ /* 0x001ee80000300a00 */
[----:B------:R0:W-:Y:S02]  /*d2b0*/  STL.64 [R1+0x968], R18 ;  /* 0x0009681201007387 */ /* 0x0001e40000100a00 */
[----:B0-----:R-:W-:-:S05]  /*d2c0*/  IMAD.WIDE R18, R8, 0x2, R14 ;  /* 0x0000000208127825 */ /* 0x001fca00078e020e */
[----:B------:R0:W-:Y:S04]  /*d2d0*/  STL.64 [R1+0x978], R18 ;  /* 0x0009781201007387 */ /* 0x0001e80000100a00 */
[----:B0-----:R-:W4:Y:S01]  /*d2e0*/  LDL.LU.64 R18, [R1+0xf48] ;  /* 0x000f480001127983 */ /* 0x001f220000300a00 */
[----:B------:R-:W-:-:S05]  /*d2f0*/  IMAD.WIDE R8, R9, 0x2, R14 ;  /* 0x0000000209087825 */ /* 0x000fca00078e020e */
[----:B------:R0:W-:Y:S02]  /*d300*/  STL.64 [R1+0x988], R8 ;  /* 0x0009880801007387 */ /* 0x0001e40000100a00 */
[----:B0-----:R-:W-:-:S04]  /*d310*/  IMAD.WIDE R8, R4, 0x2, R14 ;  /* 0x0000000204087825 */ /* 0x001fc800078e020e */
[--C-:B------:R-:W-:Y:S01]  /*d320*/  IMAD.WIDE R4, R5, 0x2, R14.reuse ;  /* 0x0000000205047825 */ /* 0x100fe200078e020e */
[----:B------:R0:W-:Y:S04]  /*d330*/  STL.64 [R1+0x998], R8 ;  /* 0x0009980801007387 */ /* 0x0001e80000100a00 */
[----:B0-----:R-:W5:Y:S04]  /*d340*/  LDL.LU.64 R8, [R1+0xf40] ;  /* 0x000f400001087983 */ /* 0x001f680000300a00 */
[----:B------:R0:W-:Y:S02]  /*d350*/  STL.64 [R1+0x9a8], R4 ;  /* 0x0009a80401007387 */ /* 0x0001e40000100a00 */
[----:B0-----:R-:W-:-:S05]  /*d360*/  IMAD.WIDE R4, R29, 0x2, R14 ;  /* 0x000000021d047825 */ /* 0x001fca00078e020e */
[----:B------:R0:W-:Y:S02]  /*d370*/  STL.64 [R1+0x9b8], R4 ;  /* 0x0009b80401007387 */ /* 0x0001e40000100a00 */
[----:B0-----:R-:W-:-:S04]  /*d380*/  IMAD.WIDE R4, R13, 0x2, R14 ;  /* 0x000000020d047825 */ /* 0x001fc800078e020e */
[--C-:B------:R-:W-:Y:S01]  /*d390*/  IMAD.WIDE R12, R12, 0x2, R14.reuse ;  /* 0x000000020c0c7825 */ /* 0x100fe200078e020e */
[----:B------:R0:W-:Y:S04]  /*d3a0*/  STL.64 [R1+0x9c8], R4 ;  /* 0x0009c80401007387 */ /* 0x0001e80000100a00 */
[----:B0-----:R-:W5:Y:S04]  /*d3b0*/  LDL.LU.64 R4, [R1+0xf38] ;  /* 0x000f380001047983 */ /* 0x001f680000300a00 */
[----:B------:R2:W-:Y:S02]  /*d3c0*/  STL.64 [R1+0x9d8], R12 ;  /* 0x0009d80c01007387 */ /* 0x0005e40000100a00 */
[----:B--2---:R-:W-:-:S05]  /*d3d0*/  IMAD.WIDE R12, R27, 0x2, R14 ;  /* 0x000000021b0c7825 */ /* 0x004fca00078e020e */
[----:B------:R3:W-:Y:S02]  /*d3e0*/  STL.64 [R1+0x9e8], R12 ;  /* 0x0009e80c01007387 */ /* 0x0007e40000100a00 */
[----:B---3--:R-:W-:-:S05]  /*d3f0*/  IMAD.WIDE R12, R23, 0x2, R14 ;  /* 0x00000002170c7825 */ /* 0x008fca00078e020e */
[----:B------:R4:W-:Y:S02]  /*d400*/  STL.64 [R1+0x9f8], R12 ;  /* 0x0009f80c01007387 */ /* 0x0009e40000100a00 */
[----:B----4-:R-:W-:-:S05]  /*d410*/  IMAD.WIDE R12, R19, 0x2, R14 ;  /* 0x00000002130c7825 */ /* 0x010fca00078e020e */
[----:B------:R0:W-:Y:S04]  /*d420*/  STL.64 [R1+0xa08], R12 ;  /* 0x000a080c01007387 */ /* 0x0001e80000100a00 */
[----:B0-----:R-:W2:Y:S02]  /*d430*/  LDL.LU R13, [R1+0xf34] ;  /* 0x000f3400010d7983 */ /* 0x001ea40000300800 */
[----:B--2---:R-:W-:-:S05]  /*d440*/  IMAD.WIDE R12, R13, 0x2, R14 ;  /* 0x000000020d0c7825 */ /* 0x004fca00078e020e */
[----:B------:R0:W-:Y:S04]  /*d450*/  STL.64 [R1+0xa18], R12 ;  /* 0x000a180c01007387 */ /* 0x0001e80000100a00 */
[----:B0-----:R-:W2:Y:S02]  /*d460*/  LDL.LU R12, [R1+0xf30] ;  /* 0x000f3000010c7983 */ /* 0x001ea40000300800 */
[----:B--2---:R-:W-:-:S05]  /*d470*/  IMAD.WIDE R12, R12, 0x2, R14 ;  /* 0x000000020c0c7825 */ /* 0x004fca00078e020e */
[----:B------:R5:W-:Y:S02]  /*d480*/  STL.64 [R1+0xa28], R12 ;  /* 0x000a280c01007387 */ /* 0x000be40000100a00 */
[----:B-----5:R-:W-:-:S05]  /*d490*/  IMAD.WIDE R12, R9, 0x2, R14 ;  /* 0x00000002090c7825 */ /* 0x020fca00078e020e */
[----:B------:R0:W-:Y:S02]  /*d4a0*/  STL.64 [R1+0xa38], R12 ;  /* 0x000a380c01007387 */ /* 0x0001e40000100a00 */
[----:B0-----:R-:W-:-:S05]  /*d4b0*/  IMAD.WIDE R12, R5, 0x2, R14 ;  /* 0x00000002050c7825 */ /* 0x001fca00078e020e */
[----:B------:R0:W-:Y:S02]  /*d4c0*/  STL.64 [R1+0xa48], R12 ;  /* 0x000a480c01007387 */ /* 0x0001e40000100a00 */
[----:B0-----:R-:W-:-:S05]  /*d4d0*/  IMAD.WIDE R12, R10, 0x2, R14 ;  /* 0x000000020a0c7825 */ /* 0x001fca00078e020e */
[----:B------:R0:W-:Y:S02]  /*d4e0*/  STL.64 [R1+0xa58], R12 ;  /* 0x000a580c01007387 */ /* 0x0001e40000100a00 */
[----:B0-----:R-:W-:-:S05]  /*d4f0*/  IMAD.WIDE R12, R24, 0x2, R14 ;  /* 0x00000002180c7825 */ /* 0x001fca00078e020e */
[----:B------:R0:W-:Y:S02]  /*d500*/  STL.64 [R1+0xa68], R12 ;  /* 0x000a680c01007387 */ /* 0x0001e40000100a00 */
[----:B0-----:R-:W-:-:S05]  /*d510*/  IMAD.WIDE R12, R25, 0x2, R14 ;  /* 0x00000002190c7825 */ /* 0x001fca00078e020e */
[----:B------:R0:W-:Y:S04]  /*d520*/  STL.64 [R1+0xa78], R12 ;  /* 0x000a780c01007387 */ /* 0x0001e80000100a00 */
[----:B0-----:R-:W2:Y:S04]  /*d530*/  LDL.LU.64 R12, [R1+0xf28] ;  /* 0x000f2800010c7983 */ /* 0x001ea80000300a00 */
[----:B------:R-:W-:Y:S04]  /*d540*/  STL [R1+0xe78], R25 ;  /* 0x000e781901007387 */ /* 0x000fe80000100800 */
[----:B------:R0:W-:Y:S02]  /*d550*/  STL [R1+0xe7c], R24 ;  /* 0x000e7c1801007387 */ /* 0x0001e40000100800 */
[----:B0-----:R-:W-:-:S05]  /*d560*/  IMAD.WIDE R24, R20, 0x2, R14 ;  /* 0x0000000214187825 */ /* 0x001fca00078e020e */
[----:B------:R0:W-:Y:S04]  /*d570*/  STL.64 [R1+0xa88], R24 ;  /* 0x000a881801007387 */ /* 0x0001e80000100a00 */
[----:B------:R1:W-:Y:S01]  /*d580*/  STL.64 [R1+0xe88], R20 ;  /* 0x000e881401007387 */ /* 0x0003e20000100a00 */
[----:B0-----:R-:W-:-:S04]  /*d590*/  IMAD.WIDE R24, R21, 0x2, R14 ;  /* 0x0000000215187825 */ /* 0x001fc800078e020e */
[--C-:B-1----:R-:W-:Y:S01]  /*d5a0*/  IMAD.WIDE R20, R16, 0x2, R14.reuse ;  /* 0x0000000210147825 */ /* 0x102fe200078e020e */
[----:B------:R0:W-:Y:S04]  /*d5b0*/  STL.64 [R1+0xa98], R24 ;  /* 0x000a981801007387 */ /* 0x0001e80000100a00 */
[----:B------:R1:W-:Y:S04]  /*d5c0*/  STL.64 [R1+0xe90], R16 ;  /* 0x000e901001007387 */ /* 0x0003e80000100a00 */
[----:B------:R3:W-:Y:S01]  /*d5d0*/  STL.64 [R1+0xaa8], R20 ;  /* 0x000aa81401007387 */ /* 0x0007e20000100a00 */
[----:B0-----:R-:W-:-:S04]  /*d5e0*/  IMAD.WIDE R24, R17, 0x2, R14 ;  /* 0x0000000211187825 */ /* 0x001fc800078e020e */
[--C-:B-1----:R-:W-:Y:S01]  /*d5f0*/  IMAD.WIDE R16, R7, 0x2, R14.reuse ;  /* 0x0000000207107825 */ /* 0x102fe200078e020e */
[----:B------:R-:W-:Y:S03]  /*d600*/  STL.64 [R1+0xab8], R24 ;  /* 0x000ab81801007387 */ /* 0x000fe60000100a00 */
[--C-:B---3--:R-:W-:Y:S01]  /*d610*/  IMAD.WIDE R20, R6, 0x2, R14.reuse ;  /* 0x0000000206147825 */ /* 0x108fe200078e020e */
[----:B------:R0:W-:Y:S04]  /*d620*/  STL.64 [R1+0xe98], R6 ;  /* 0x000e980601007387 */ /* 0x0001e80000100a00 */
[----:B------:R-:W-:Y:S04]  /*d630*/  STL.64 [R1+0xac8], R20 ;  /* 0x000ac81401007387 */ /* 0x000fe80000100a00 */
[----:B------:R1:W-:Y:S01]  /*d640*/  STL.64 [R1+0xad8], R16 ;  /* 0x000ad81001007387 */ /* 0x0003e20000100a00 */
[----:B0-----:R-:W-:-:S03]  /*d650*/  IMAD.WIDE R6, R2, 0x2, R14 ;  /* 0x0000000202067825 */ /* 0x001fc600078e020e */
[----:B------:R-:W-:Y:S04]  /*d660*/  STL.64 [R1+0xea0], R2 ;  /* 0x000ea00201007387 */ /* 0x000fe80000100a00 */
[----:B------:R0:W-:Y:S01]  /*d670*/  STL.64 [R1+0xae8], R6 ;  /* 0x000ae80601007387 */ /* 0x0001e20000100a00 */
[----:B-1----:R-:W-:-:S05]  /*d680*/  IMAD.WIDE R16, R3, 0x2, R14 ;  /* 0x0000000203107825 */ /* 0x002fca00078e020e */
[----:B------:R-:W-:Y:S01]  /*d690*/  STL.64 [R1+0xb08], R16 ;  /* 0x000b081001007387 */ /* 0x000fe20000100a00 */
[----:B0-----:R-:W-:-:S03]  /*d6a0*/  IMAD.WIDE R6, R11, 0x2, R14 ;  /* 0x000000020b067825 */ /* 0x001fc600078e020e */
[----:B------:R-:W3:Y:S04]  /*d6b0*/  LDL.LU R2, [R1+0x58] ;  /* 0x0000580001027983 */ /* 0x000ee80000300800 */
[----:B------:R-:W4:Y:S04]  /*d6c0*/  LDL.LU R3, [R1+0x68] ;  /* 0x0000680001037983 */ /* 0x000f280000300800 */
[----:B------:R0:W-:Y:S04]  /*d6d0*/  STL.64 [R1+0xaf8], R6 ;  /* 0x000af80601007387 */ /* 0x0001e80000100a00 */
[----:B0-----:R-:W5:Y:S04]  /*d6e0*/  LDL.LU R6, [R1+0x78] ;  /* 0x0000780001067983 */ /* 0x001f680000300800 */
[----:B------:R-:W5:Y:S04]  /*d6f0*/  LDL.LU R7, [R1+0x84] ;  /* 0x0000840001077983 */ /* 0x000f680000300800 */
[----:B------:R-:W5:Y:S04]  /*d700*/  LDL.LU R16, [R1+0x1f8] ;  /* 0x0001f80001107983 */ /* 0x000f680000300800 */
[----:B------:R-:W5:Y:S04]  /*d710*/  LDL.LU R17, [R1+0x1fc] ;  /* 0x0001fc0001117983 */ /* 0x000f680000300800 */
[----:B------:R-:W5:Y:S04]  /*d720*/  LDL.LU R20, [R1+0x210] ;  /* 0x0002100001147983 */ /* 0x000f680000300800 */
[----:B------:R-:W5:Y:S04]  /*d730*/  LDL.LU R21, [R1+0x1ec] ;  /* 0x0001ec0001157983 */ /* 0x000f680000300800 */
[----:B------:R-:W5:Y:S04]  /*d740*/  LDL.LU R24, [R1+0x1e8] ;  /* 0x0001e80001187983 */ /* 0x000f680000300800 */
[----:B------:R-:W5:Y:S04]  /*d750*/  LDL.LU R25, [R1+0x214] ;  /* 0x0002140001197983 */ /* 0x000f680000300800 */
[----:B------:R0:W-:Y:S04]  /*d760*/  STL.64 [R1+0xea8], R10 ;  /* 0x000ea80a01007387 */ /* 0x0001e80000100a00 */
[----:B0-----:R-:W3:Y:S04]  /*d770*/  LDL.LU R10, [R1+0x40] ;  /* 0x00004000010a7983 */ /* 0x001ee80000300800 */
[----:B------:R-:W4:Y:S01]  /*d780*/  LDL.LU R11, [R1+0x50] ;  /* 0x00005000010b7983 */ /* 0x000f220000300800 */
[----:B--2---:R-:W-:-:S04]  /*d790*/  IMAD.WIDE R4, R4, 0x2, R12 ;  /* 0x0000000204047825 */ /* 0x004fc800078e020c */
[--C-:B------:R-:W-:Y:S01]  /*d7a0*/  IMAD.WIDE R8, R8, 0x2, R12.reuse ;  /* 0x0000000208087825 */ /* 0x100fe200078e020c */
[----:B------:R0:W-:Y:S04]  /*d7b0*/  STL.64 [R1+0xeb0], R4 ;  /* 0x000eb00401007387 */ /* 0x0001e80000100a00 */
[----:B0-----:R-:W2:Y:S04]  /*d7c0*/  LDL.LU R4, [R1+0x20] ;  /* 0x0000200001047983 */ /* 0x001ea80000300800 */
[----:B------:R-:W5:Y:S04]  /*d7d0*/  LDL.LU R5, [R1+0x30] ;  /* 0x0000300001057983 */ /* 0x000f680000300800 */
[----:B------:R0:W-:Y:S04]  /*d7e0*/  STL.64 [R1+0xeb8], R8 ;  /* 0x000eb80801007387 */ /* 0x0001e80000100a00 */
[----:B0-----:R-:W3:Y:S04]  /*d7f0*/  LDL.LU R8, [R1+0x8] ;  /* 0x0000080001087983 */ /* 0x001ee80000300800 */
[----:B------:R-:W4:Y:S01]  /*d800*/  LDL.LU R9, [R1+0x18] ;  /* 0x0000180001097983 */ /* 0x000f220000300800 */
[----:B------:R-:W-:-:S04]  /*d810*/  IMAD.WIDE R14, R0, 0x2, R12 ;  /* 0x00000002000e7825 */ /* 0x000fc800078e020c */
[--C-:B------:R-:W-:Y:S01]  /*d820*/  IMAD.WIDE R18, R18, 0x2, R12.reuse ;  /* 0x0000000212127825 */ /* 0x100fe200078e020c */
[----:B------:R-:W-:Y:S03]  /*d830*/  STL.64 [R1+0xec0], R14 ;  /* 0x000ec00e01007387 */ /* 0x000fe60000100a00 */
[--C-:B------:R-:W-:Y:S01]  /*d840*/  IMAD.WIDE R22, R22, 0x2, R12.reuse ;  /* 0x0000000216167825 */ /* 0x100fe200078e020c */
[----:B------:R2:W-:Y:S03]  /*d850*/  STL.64 [R1+0xec8], R18 ;  /* 0x000ec81201007387 */ /* 0x0005e60000100a00 */
[--C-:B------:R-:W-:Y:S01]  /*d860*/  IMAD.WIDE R26, R26, 0x2, R12.reuse ;  /* 0x000000021a1a7825 */ /* 0x100fe200078e020c */
[----:B------:R-:W-:Y:S03]  /*d870*/  STL.64 [R1+0xed0], R22 ;  /* 0x000ed01601007387 */ /* 0x000fe60000100a00 */
[--C-:B------:R-:W-:Y:S01]  /*d880*/  IMAD.WIDE R28, R28, 0x2, R12.reuse ;  /* 0x000000021c1c7825 */ /* 0x100fe200078e020c */
[----:B------:R-:W-:Y:S04]  /*d890*/  STL.64 [R1+0xed8], R26 ;  /* 0x000ed81a01007387 */ /* 0x000fe80000100a00 */
[----:B------:R-:W-:Y:S01]  /*d8a0*/  STL.64 [R1+0xee0], R28 ;  /* 0x000ee01c01007387 */ /* 0x000fe20000100a00 */
[----:B--2---:R-:W-:-:S04]  /*d8b0*/  IMAD.WIDE R18, R4, 0x2, R12 ;  /* 0x0000000204127825 */ /* 0x004fc800078e020c */
[----:B---3--:R-:W-:-:S04]  /*d8c0*/  IMAD.WIDE R14, R8, 0x2, R12 ;  /* 0x00000002080e7825 */ /* 0x008fc800078e020c */
[--C-:B----4-:R-:W-:Y:S01]  /*d8d0*/  IMAD.WIDE R8, R9, 0x2, R12.reuse ;  /* 0x0000000209087825 */ /* 0x110fe200078e020c */
[----:B------:R5:W-:Y:S04]  /*d8e0*/  STL.64 [R1+0x8], R14 ;  /* 0x0000080e01007387 */ /* 0x000be80000100a00 */
[----:B------:R0:W-:Y:S04]  /*d8f0*/  STL.64 [R1+0x18], R8 ;  /* 0x0000180801007387 */ /* 0x0001e80000100a00 */
[----:B------:R-:W-:Y:S01]  /*d900*/  STL.64 [R1+0x20], R18 ;  /* 0x0000201201007387 */ /* 0x000fe20000100a00 */
[----:B-----5:R-:W-:-:S04]  /*d910*/  IMAD.WIDE R14, R5, 0x2, R12 ;  /* 0x00000002050e7825 */ /* 0x020fc800078e020c */
[--C-:B0-----:R-:W-:Y:S01]  /*d920*/  IMAD.WIDE R8, R10, 0x2, R12.reuse ;  /* 0x000000020a087825 */ /* 0x101fe200078e020c */
[----:B------:R-:W-:Y:S03]  /*d930*/  STL.64 [R1+0x30], R14 ;  /* 0x0000300e01007387 */ /* 0x000fe60000100a00 */
[--C-:B------:R-:W-:Y:S01]  /*d940*/  IMAD.WIDE R4, R11, 0x2, R12.reuse ;  /* 0x000000020b047825 */ /* 0x100fe200078e020c */
[----:B------:R0:W-:Y:S03]  /*d950*/  STL.64 [R1+0x40], R8 ;  /* 0x0000400801007387 */ /* 0x0001e60000100a00 */
[--C-:B------:R-:W-:Y:S01]  /*d960*/  IMAD.WIDE R10, R2, 0x2, R12.reuse ;  /* 0x00000002020a7825 */ /* 0x100fe200078e020c */
[----:B------:R1:W-:Y:S04]  /*d970*/  STL.64 [R1+0x50], R4 ;  /* 0x0000500401007387 */ /* 0x0003e80000100a00 */
[----:B------:R-:W-:Y:S01]  /*d980*/  STL.64 [R1+0x58], R10 ;  /* 0x0000580a01007387 */ /* 0x000fe20000100a00 */
[----:B0-----:R-:W-:-:S04]  /*d990*/  IMAD.WIDE R8, R3, 0x2, R12 ;  /* 0x0000000203087825 */ /* 0x001fc800078e020c */
[--C-:B-1----:R-:W-:Y:S01]  /*d9a0*/  IMAD.WIDE R4, R6, 0x2, R12.reuse ;  /* 0x0000000206047825 */ /* 0x102fe200078e020c */
        /* <DEDUP_REMOVED lines=8> */
[----:B------:R0:W-:Y:S03]  /*da30*/  STL.64 [R1+0xa0], R4 ;  /* 0x0000a00401007387 */ /* 0x0001e60000100a00 */
[--C-:B--2---:R-:W-:Y:S01]  /*da40*/  IMAD.WIDE R6, R21, 0x2, R12.reuse ;  /* 0x0000000215067825 */ /* 0x104fe200078e020c */
[----:B------:R1:W-:Y:S04]  /*da50*/  STL.64 [R1+0xb0], R2 ;  /* 0x0000b00201007387 */ /* 0x0003e80000100a00 */
[----:B------:R-:W-:Y:S01]  /*da60*/  STL.64 [R1+0xc0], R6 ;  /* 0x0000c00601007387 */ /* 0x000fe20000100a00 */
[----:B0-----:R-:W-:-:S03]  /*da70*/  IMAD.WIDE R4, R24, 0x2, R12 ;  /* 0x0000000218047825 */ /* 0x001fc600078e020c */
[----:B------:R-:W2:Y:S04]  /*da80*/  LDL.LU R28, [R1+0x1d0] ;  /* 0x0001d000011c7983 */ /* 0x000ea80000300800 */
[----:B------:R-:W-:Y:S04]  /*da90*/  STL.64 [R1+0xd0], R4 ;  /* 0x0000d00401007387 */ /* 0x000fe80000100a00 */
[----:B------:R-:W3:Y:S01]  /*daa0*/  LDL.LU R29, [R1+0x234] ;  /* 0x00023400011d7983 */ /* 0x000ee20000300800 */
[----:B-1----:R-:W-:-:S05]  /*dab0*/  IMAD.WIDE R2, R25, 0x2, R12 ;  /* 0x0000000219027825 */ /* 0x002fca00078e020c */
[----:B------:R-:W-:Y:S04]  /*dac0*/  STL.64 [R1+0xe0], R2 ;  /* 0x0000e00201007387 */ /* 0x000fe80000100a00 */
[----:B---3--:R0:W-:Y:S04]  /*dad0*/  STL [R1+0xf10], R29 ;  /* 0x000f101d01007387 */ /* 0x0081e80000100800 */
[----:B0-----:R-:W3:Y:S04]  /*dae0*/  LDL.LU R29, [R1+0x1d4] ;  /* 0x0001d400011d7983 */ /* 0x001ee80000300800 */
[----:B--2---:R0:W-:Y:S04]  /*daf0*/  STL [R1+0xf14], R28 ;  /* 0x000f141c01007387 */ /* 0x0041e80000100800 */
[----:B0-----:R-:W2:Y:S04]  /*db00*/  LDL.LU R28, [R1+0x230] ;  /* 0x00023000011c7983 */ /* 0x001ea80000300800 */
[----:B---3--:R0:W-:Y:S04]  /*db10*/  STL [R1+0xf18], R29 ;  /* 0x000f181d01007387 */ /* 0x0081e80000100800 */
[----:B0-----:R-:W3:Y:S04]  /*db20*/  LDL.LU R29, [R1+0x224] ;  /* 0x00022400011d7983 */ /* 0x001ee80000300800 */
[----:B--2---:R0:W-:Y:S04]  /*db30*/  STL [R1+0xf1c], R28 ;  /* 0x000f1c1c01007387 */ /* 0x0041e80000100800 */
[----:B0-----:R-:W2:Y:S04]  /*db40*/  LDL.LU R28, [R1+0x220] ;  /* 0x00022000011c7983 */ /* 0x001ea80000300800 */
[----:B---3--:R2:W-:Y:S04]  /*db50*/  STL [R1+0xf20], R29 ;  /* 0x000f201d01007387 */ /* 0x0085e80000100800 */
        /* <DEDUP_REMOVED lines=17> */
[----:B--2---:R-:W-:-:S03]  /*dc70*/  IMAD.WIDE R28, R28, 0x2, R12 ;  /* 0x000000021c1c7825 */ /* 0x004fc600078e020c */
[----:B------:R-:W2:Y:S04]  /*dc80*/  LDL.LU R6, [R1+0x2cc] ;  /* 0x0002cc0001067983 */ /* 0x000ea80000300800 */
[----:B------:R-:W2:Y:S04]  /*dc90*/  LDL.LU R7, [R1+0x2e0] ;  /* 0x0002e00001077983 */ /* 0x000ea80000300800 */
[----:B------:R-:W2:Y:S04]  /*dca0*/  LDL.LU R16, [R1+0x2e4] ;  /* 0x0002e40001107983 */ /* 0x000ea80000300800 */
[----:B------:R-:W2:Y:S04]  /*dcb0*/  LDL.LU R17, [R1+0x2f0] ;  /* 0x0002f00001117983 */ /* 0x000ea80000300800 */
[----:B------:R-:W2:Y:S04]  /*dcc0*/  LDL.LU R20, [R1+0x310] ;  /* 0x0003100001147983 */ /* 0x000ea80000300800 */
[----:B------:R-:W2:Y:S04]  /*dcd0*/  LDL.LU R21, [R1+0x314] ;  /* 0x0003140001157983 */ /* 0x000ea80000300800 */
[----:B------:R-:W2:Y:S04]  /*dce0*/  LDL.LU R24, [R1+0x318] ;  /* 0x0003180001187983 */ /* 0x000ea80000300800 */
[----:B------:R-:W2:Y:S04]  /*dcf0*/  LDL.LU R25, [R1+0x31c] ;  /* 0x00031c0001197983 */ /* 0x000ea80000300800 */
[----:B------:R0:W-:Y:S04]  /*dd00*/  STL.64 [R1+0xf0], R28 ;  /* 0x0000f01c01007387 */ /* 0x0001e80000100a00 */
[----:B0-----:R-:W3:Y:S02]  /*dd10*/  LDL.LU R29, [R1+0xf20] ;  /* 0x000f2000011d7983 */ /* 0x001ee40000300800 */
[----:B---3--:R-:W-:-:S05]  /*dd20*/  IMAD.WIDE R28, R29, 0x2, R12 ;  /* 0x000000021d1c7825 */ /* 0x008fca00078e020c */
        /* <DEDUP_REMOVED lines=12> */
[----:B------:R0:W-:Y:S02]  /*ddf0*/  STL.64 [R1+0x158], R28 ;  /* 0x0001581c01007387 */ /* 0x0001e40000100a00 */
[----:B0-----:R-:W-:-:S04]  /*de00*/  IMAD.WIDE R28, R26, 0x2, R12 ;  /* 0x000000021a1c7825 */ /* 0x001fc800078e020c */
[--C-:B----4-:R-:W-:Y:S01]  /*de10*/  IMAD.WIDE R26, R27, 0x2, R12.reuse ;  /* 0x000000021b1a7825 */ /* 0x110fe200078e020c */
[----:B------:R5:W-:Y:S04]  /*de20*/  STL.64 [R1+0x168], R28 ;  /* 0x0001681c01007387 */ /* 0x000be80000100a00 */
[----:B------:R0:W-:Y:S01]  /*de30*/  STL.64 [R1+0x180], R26 ;  /* 0x0001801a01007387 */ /* 0x0001e20000100a00 */
[----:B-----5:R-:W-:-:S04]  /*de40*/  IMAD.WIDE R28, R22, 0x2, R12 ;  /* 0x00000002161c7825 */ /* 0x020fc800078e020c */
[--C-:B0-----:R-:W-:Y:S01]  /*de50*/  IMAD.WIDE R26, R23, 0x2, R12.reuse ;  /* 0x00000002171a7825 */ /* 0x101fe200078e020c */
        /* <DEDUP_REMOVED lines=8> */
[----:B------:R-:W-:Y:S03]  /*dee0*/  STL.64 [R1+0x1e8], R26 ;  /* 0x0001e81a01007387 */ /* 0x000fe60000100a00 */
[--C-:B---3--:R-:W-:Y:S01]  /*def0*/  IMAD.WIDE R18, R0, 0x2, R12.reuse ;  /* 0x0000000200127825 */ /* 0x108fe200078e020c */
        /* <DEDUP_REMOVED lines=15> */
[----:B------:R-:W-:Y:S01]  /*dff0*/  STL.64 [R1+0x288], R10 ;  /* 0x0002880a01007387 */ /* 0x000fe20000100a00 */
[----:B0-----:R-:W-:-:S04]  /*e000*/  IMAD.WIDE R8, R3, 0x2, R12 ;  /* 0x0000000203087825 */ /* 0x001fc800078e020c */
[--C-:B--2---:R-:W-:Y:S01]  /*e010*/  IMAD.WIDE R4, R6, 0x2, R12.reuse ;  /* 0x0000000206047825 */ /* 0x104fe200078e020c */
        /* <DEDUP_REMOVED lines=175> */
[----:B0-----:R-:W3:Y:S04]  /*eb10*/  LDL.LU.64 R28, [R1+0xee0] ;  /* 0x000ee000011c7983 */ /* 0x001ee80000300a00 */
[----:B------:R5:W-:Y:S02]  /*eb20*/  STL.64 [R1+0x8e0], R26 ;  /* 0x0008e01a01007387 */ /* 0x000be40000100a00 */
[----:B-----5:R-:W-:-:S04]  /*eb30*/  IMAD.WIDE R26, R22, 0x2, R12 ;  /* 0x00000002161a7825 */ /* 0x020fc800078e020c */
[--C-:B------:R-:W-:Y:S01]  /*eb40*/  IMAD.WIDE R22, R23, 0x2, R12.reuse ;  /* 0x0000000217167825 */ /* 0x100fe200078e020c */
[----:B------:R0:W-:Y:S04]  /*eb50*/  STL.64 [R1+0x8f0], R26 ;  /* 0x0008f01a01007387 */ /* 0x0001e80000100a00 */
[----:B0-----:R-:W4:Y:S04]  /*eb60*/  LDL.LU.64 R26, [R1+0xed8] ;  /* 0x000ed800011a7983 */ /* 0x001f280000300a00 */
[----:B------:R0:W-:Y:S02]  /*eb70*/  STL.64 [R1+0x900], R22 ;  /* 0x0009001601007387 */ /* 0x0001e40000100a00 */
[----:B0-----:R-:W-:-:S04]  /*eb80*/  IMAD.WIDE R22, R18, 0x2, R12 ;  /* 0x0000000212167825 */ /* 0x001fc800078e020c */
[--C-:B------:R-:W-:Y:S01]  /*eb90*/  IMAD.WIDE R18, R19, 0x2, R12.reuse ;  /* 0x0000000213127825 */ /* 0x100fe200078e020c */
[----:B------:R0:W-:Y:S04]  /*eba0*/  STL.64 [R1+0x910], R22 ;  /* 0x0009101601007387 */ /* 0x0001e80000100a00 */
[----:B0-----:R-:W5:Y:S04]  /*ebb0*/  LDL.LU.64 R22, [R1+0xed0] ;  /* 0x000ed00001167983 */ /* 0x001f680000300a00 */
[----:B------:R0:W-:Y:S02]  /*ebc0*/  STL.64 [R1+0x920], R18 ;  /* 0x0009201201007387 */ /* 0x0001e40000100a00 */
[----:B0-----:R-:W-:-:S04]  /*ebd0*/  IMAD.WIDE R18, R14, 0x2, R12 ;  /* 0x000000020e127825 */ /* 0x001fc800078e020c */
[--C-:B------:R-:W-:Y:S01]  /*ebe0*/  IMAD.WIDE R14, R15, 0x2, R12.reuse ;  /* 0x000000020f0e7825 */ /* 0x100fe200078e020c */
[----:B------:R0:W-:Y:S04]  /*ebf0*/  STL.64 [R1+0x930], R18 ;  /* 0x0009301201007387 */ /* 0x0001e80000100a00 */
[----:B0-----:R-:W3:Y:S04]  /*ec00*/  LDL.LU.64 R18, [R1+0xec8] ;  /* 0x000ec80001127983 */ /* 0x001ee80000300a00 */
[----:B------:R0:W-:Y:S02]  /*ec10*/  STL.64 [R1+0x940], R14 ;  /* 0x0009400e01007387 */ /* 0x0001e40000100a00 */
[----:B0-----:R-:W-:-:S05]  /*ec20*/  IMAD.WIDE R14, R0, 0x2, R12 ;  /* 0x00000002000e7825 */ /* 0x001fca00078e020c */
[----:B------:R0:W-:Y:S02]  /*ec30*/  STL.64 [R1+0x950], R14 ;  /* 0x0009500e01007387 */ /* 0x0001e40000100a00 */
[----:B0-----:R-:W-:-:S04]  /*ec40*/  IMAD.WIDE R14, R8, 0x2, R12 ;  /* 0x00000002080e7825 */ /* 0x001fc800078e020c */
        /* <DEDUP_REMOVED lines=19> */
[----:B--2---:R-:W-:-:S04]  /*ed80*/  IMAD.WIDE R2, R6, 0x2, R12 ;  /* 0x0000000206027825 */ /* 0x004fc800078e020c */
[--C-:B------:R-:W-:Y:S01]  /*ed90*/  IMAD.WIDE R6, R7, 0x2, R12.reuse ;  /* 0x0000000207067825 */ /* 0x100fe200078e020c */
[----:B------:R0:W-:Y:S04]  /*eda0*/  STL.64 [R1+0x9e0], R2 ;  /* 0x0009e00201007387 */ /* 0x0001e80000100a00 */
[----:B0-----:R-:W2:Y:S04]  /*edb0*/  LDL.LU.64 R2, [R1+0xea0] ;  /* 0x000ea00001027983 */ /* 0x001ea80000300a00 */
        /* <DEDUP_REMOVED lines=11> */
[----:B0-----:R-:W-:-:S04]  /*ee70*/  IMAD.WIDE R20, R24, 0x2, R12 ;  /* 0x0000000218147825 */ /* 0x001fc800078e020c */
[--C-:B------:R-:W-:Y:S01]  /*ee80*/  IMAD.WIDE R24, R25, 0x2, R12.reuse ;  /* 0x0000000219187825 */ /* 0x100fe200078e020c */
[----:B------:R0:W-:Y:S04]  /*ee90*/  STL.64 [R1+0x1d8], R20 ;  /* 0x0001d81401007387 */ /* 0x0001e80000100a00 */
[----:B0-----:R-:W2:Y:S04]  /*eea0*/  LDL.LU.64 R20, [R1+0xe88] ;  /* 0x000e880001147983 */ /* 0x001ea80000300a00 */
[----:B------:R4:W-:Y:S02]  /*eeb0*/  STL.64 [R1+0xa50], R24 ;  /* 0x000a501801007387 */ /* 0x0009e40000100a00 */
[----:B----4-:R-:W-:-:S02]  /*eec0*/  IMAD.WIDE R24, R10, 0x2, R12 ;  /* 0x000000020a187825 */ /* 0x010fc400078e020c */
[----:B------:R-:W4:Y:S04]  /*eed0*/  LDL.LU R10, [R1+0xe80] ;  /* 0x000e8000010a7983 */ /* 0x000f280000300800 */
[----:B------:R0:W-:Y:S04]  /*eee0*/  STL.64 [R1+0x1b0], R24 ;  /* 0x0001b01801007387 */ /* 0x0001e80000100a00 */
[----:B0-----:R-:W5:Y:S02]  /*eef0*/  LDL.LU R24, [R1+0xe7c] ;  /* 0x000e7c0001187983 */ /* 0x001f640000300800 */
[----:B-----5:R-:W-:-:S05]  /*ef00*/  IMAD.WIDE R24, R24, 0x2, R12 ;  /* 0x0000000218187825 */ /* 0x020fca00078e020c */
[----:B------:R0:W-:Y:S04]  /*ef10*/  STL.64 [R1+0xa70], R24 ;  /* 0x000a701801007387 */ /* 0x0001e80000100a00 */
[----:B0-----:R-:W5:Y:S02]  /*ef20*/  LDL.LU R25, [R1+0xe78] ;  /* 0x000e780001197983 */ /* 0x001f640000300800 */
[----:B-----5:R-:W-:-:S05]  /*ef30*/  IMAD.WIDE R24, R25, 0x2, R12 ;  /* 0x0000000219187825 */ /* 0x020fca00078e020c */
[----:B------:R2:W-:Y:S02]  /*ef40*/  STL.64 [R1+0x188], R24 ;  /* 0x0001881801007387 */ /* 0x0005e40000100a00 */
[----:B--2---:R-:W-:-:S04]  /*ef50*/  IMAD.WIDE R24, R20, 0x2, R12 ;  /* 0x0000000214187825 */ /* 0x004fc800078e020c */
[--C-:B------:R-:W-:Y:S01]  /*ef60*/  IMAD.WIDE R20, R21, 0x2, R12.reuse ;  /* 0x0000000215147825 */ /* 0x100fe200078e020c */
[----:B------:R0:W-:Y:S04]  /*ef70*/  STL.64 [R1+0xa90], R24 ;  /* 0x000a901801007387 */ /* 0x0001e80000100a00 */
[----:B0-----:R-:W2:Y:S04]  /*ef80*/  LDL.LU.64 R24, [R1+0xe70] ;  /* 0x000e700001187983 */ /* 0x001ea80000300a00 */
[----:B------:R3:W-:Y:S02]  /*ef90*/  STL.64 [R1+0x170], R20 ;  /* 0x0001701401007387 */ /* 0x0007e40000100a00 */
[----:B---3--:R-:W-:-:S04]  /*efa0*/  IMAD.WIDE R20, R16, 0x2, R12 ;  /* 0x0000000210147825 */ /* 0x008fc800078e020c */
[--C-:B------:R-:W-:Y:S01]  /*efb0*/  IMAD.WIDE R16, R17, 0x2, R12.reuse ;  /* 0x0000000211107825 */ /* 0x100fe200078e020c */
[----:B------:R0:W-:Y:S04]  /*efc0*/  STL.64 [R1+0xab0], R20 ;  /* 0x000ab01401007387 */ /* 0x0001e80000100a00 */
[----:B0-----:R-:W3:Y:S04]  /*efd0*/  LDL.LU.64 R20, [R1+0xe68] ;  /* 0x000e680001147983 */ /* 0x001ee80000300a00 */
        /* <DEDUP_REMOVED lines=8> */
[----:B------:R0:W-:Y:S03]  /*f060*/  STL.64 [R1+0xaf0], R6 ;  /* 0x000af00601007387 */ /* 0x0001e60000100a00 */
[----:B------:R-:W-:Y:S01]  /*f070*/  IMAD.WIDE R12, R11, 0x2, R12 ;  /* 0x000000020b0c7825 */ /* 0x000fe200078e020c */
[----:B0-----:R-:W4:Y:S04]  /*f080*/  LDL.LU.64 R6, [R1+0xe58] ;  /* 0x000e580001067983 */ /* 0x001f280000300a00 */
[----:B------:R0:W-:Y:S04]  /*f090*/  STL.64 [R1+0xd10], R2 ;  /* 0x000d100201007387 */ /* 0x0001e80000100a00 */
[----:B0-----:R-:W2:Y:S04]  /*f0a0*/  LDL.LU.64 R2, [R1+0xe50] ;  /* 0x000e500001027983 */ /* 0x001ea80000300a00 */
[----:B------:R-:W3:Y:S04]  /*f0b0*/  LDL.LU R11, [R1+0xe48] ;  /* 0x000e4800010b7983 */ /* 0x000ee80000300800 */
[----:B------:R-:W-:Y:S04]  /*f0c0*/  STL.64 [R1+0xe38], R12 ;  /* 0x000e380c01007387 */ /* 0x000fe80000100a00 */
[----:B--2---:R-:W-:Y:S04]  /*f0d0*/  STL [R1+0x314], R2 ;  /* 0x0003140201007387 */ /* 0x004fe80000100800 */
[----:B------:R-:W-:Y:S04]  /*f0e0*/  STL [R1+0x310], R3 ;  /* 0x0003100301007387 */ /* 0x000fe80000100800 */
[----:B------:R-:W-:Y:S04]  /*f0f0*/  STL [R1+0x31c], R4 ;  /* 0x00031c0401007387 */ /* 0x000fe80000100800 */
[----:B------:R-:W-:Y:S04]  /*f100*/  STL [R1+0x318], R5 ;  /* 0x0003180501007387 */ /* 0x000fe80000100800 */
[----:B----4-:R-:W-:Y:S04]  /*f110*/  STL [R1+0x324], R6 ;  /* 0x0003240601007387 */ /* 0x010fe80000100800 */
[----:B------:R-:W-:Y:S04]  /*f120*/  STL [R1+0x320], R7 ;  /* 0x0003200701007387 */ /* 0x000fe80000100800 */
[----:B------:R-:W-:Y:S04]  /*f130*/  STL [R1+0x32c], R8 ;  /* 0x00032c0801007387 */ /* 0x000fe80000100800 */
[----:B------:R-:W-:Y:S04]  /*f140*/  STL [R1+0x328], R9 ;  /* 0x0003280901007387 */ /* 0x000fe80000100800 */
[----:B------:R-:W-:Y:S04]  /*f150*/  STL [R1+0x334], R10 ;  /* 0x0003340a01007387 */ /* 0x000fe80000100800 */
[----:B---3--:R0:W-:Y:S04]  /*f160*/  STL [R1+0x330], R11 ;  /* 0x0003300b01007387 */ /* 0x0081e80000100800 */
[----:B0-----:R-:W2:Y:S04]  /*f170*/  LDL.LU.64 R10, [R1+0x10] ;  /* 0x00001000010a7983 */ /* 0x001ea80000300a00 */
[----:B------:R-:W3:Y:S04]  /*f180*/  LDL.LU.64 R8, [R1+0x8] ;  /* 0x0000080001087983 */ /* 0x000ee80000300a00 */
[----:B------:R-:W-:Y:S04]  /*f190*/  STL [R1+0x33c], R14 ;  /* 0x00033c0e01007387 */ /* 0x000fe80000100800 */
[----:B------:R0:W-:Y:S04]  /*f1a0*/  STL [R1+0x338], R15 ;  /* 0x0003380f01007387 */ /* 0x0001e80000100800 */
[----:B0-----:R-:W4:Y:S04]  /*f1b0*/  LDL.LU.64 R14, [R1] ;  /* 0x00000000010e7983 */ /* 0x001f280000300a00 */
[----:B------:R-:W3:Y:S04]  /*f1c0*/  LDL.LU.64 R6, [R1+0x28] ;  /* 0x0000280001067983 */ /* 0x000ee80000300a00 */
[----:B-----5:R-:W-:Y:S04]  /*f1d0*/  STL [R1+0x344], R16 ;  /* 0x0003441001007387 */ /* 0x020fe80000100800 */
[----:B------:R-:W-:Y:S04]  /*f1e0*/  STL [R1+0x340], R17 ;  /* 0x0003401101007387 */ /* 0x000fe80000100800 */
[----:B------:R-:W5:Y:S04]  /*f1f0*/  LDL.LU.64 R4, [R1+0x18] ;  /* 0x0000180001047983 */ /* 0x000f680000300a00 */
[----:B------:R-:W-:Y:S04]  /*f200*/  STL [R1+0x34c], R18 ;  /* 0x00034c1201007387 */ /* 0x000fe80000100800 */
[----:B------:R0:W-:Y:S04]  /*f210*/  STL [R1+0x348], R19 ;  /* 0x0003481301007387 */ /* 0x0001e80000100800 */
[----:B------:R-:W5:Y:S04]  /*f220*/  LDL.LU.64 R2, [R1+0x38] ;  /* 0x0000380001027983 */ /* 0x000f680000300a00 */
[----:B------:R-:W-:Y:S04]  /*f230*/  STL [R1+0x354], R20 ;  /* 0x0003541401007387 */ /* 0x000fe80000100800 */
[----:B------:R-:W-:Y:S04]  /*f240*/  STL [R1+0x350], R21 ;  /* 0x0003501501007387 */ /* 0x000fe80000100800 */
[----:B0-----:R-:W5:Y:S04]  /*f250*/  LDL.LU.64 R18, [R1+0x20] ;  /* 0x0000200001127983 */ /* 0x001f680000300a00 */
[----:B------:R-:W-:Y:S04]  /*f260*/  STL [R1+0x35c], R22 ;  /* 0x00035c1601007387 */ /* 0x000fe80000100800 */
[----:B------:R0:W-:Y:S04]  /*f270*/  STL [R1+0x358], R23 ;  /* 0x0003581701007387 */ /* 0x0001e80000100800 */
[----:B------:R-:W5:Y:S04]  /*f280*/  LDL.LU.64 R12, [R1+0x48] ;  /* 0x00004800010c7983 */ /* 0x000f680000300a00 */
[----:B------:R-:W-:Y:S04]  /*f290*/  STL [R1+0x364], R24 ;  /* 0x0003641801007387 */ /* 0x000fe80000100800 */
[----:B------:R-:W-:Y:S04]  /*f2a0*/  STL [R1+0x360], R25 ;  /* 0x0003601901007387 */ /* 0x000fe80000100800 */
[----:B0-----:R-:W5:Y:S04]  /*f2b0*/  LDL.LU.64 R22, [R1+0x30] ;  /* 0x0000300001167983 */ /* 0x001f680000300a00 */
[----:B------:R-:W-:Y:S04]  /*f2c0*/  STL [R1+0x36c], R26 ;  /* 0x00036c1a01007387 */ /* 0x000fe80000100800 */
[----:B------:R-:W-:Y:S04]  /*f2d0*/  STL [R1+0x368], R27 ;  /* 0x0003681b01007387 */ /* 0x000fe80000100800 */
[----:B------:R-:W5:Y:S04]  /*f2e0*/  LDL.LU.64 R20, [R1+0x60] ;  /* 0x0000600001147983 */ /* 0x000f680000300a00 */
[----:B----4-:R0:W-:Y:S04]  /*f2f0*/  STL [R1+0x374], R14 ;  /* 0x0003740e01007387 */ /* 0x0101e80000100800 */
[----:B------:R-:W4:Y:S01]  /*f300*/  LDL.LU.64 R16, [R1+0x40] ;  /* 0x0000400001107983 */ /* 0x000f220000300a00 */
[----:B------:R-:W-:-:S05]  /*f310*/  IMAD.MOV.U32 R0, RZ, RZ, R15 ;  /* 0x000000ffff007224 */ /* 0x000fca00078e000f */
[----:B------:R2:W-:Y:S04]  /*f320*/  STL [R1+0x370], R0 ;  /* 0x0003700001007387 */ /* 0x0005e80000100800 */
[----:B------:R-:W-:Y:S04]  /*f330*/  STL [R1+0x37c], R28 ;  /* 0x00037c1c01007387 */ /* 0x000fe80000100800 */
[----:B------:R-:W-:Y:S04]  /*f340*/  STL [R1+0x378], R29 ;  /* 0x0003781d01007387 */ /* 0x000fe80000100800 */
[----:B0-----:R-:W4:Y:S01]  /*f350*/  LDL.LU.64 R14, [R1+0x70] ;  /* 0x00007000010e7983 */ /* 0x001f220000300a00 */
[----:B--2---:R-:W-:-:S03]  /*f360*/  IMAD.MOV.U32 R0, RZ, RZ, R11 ;  /* 0x000000ffff007224 */ /* 0x004fc600078e000b */
[----:B------:R0:W-:Y:S04]  /*f370*/  STL [R1+0x384], R10 ;  /* 0x0003840a01007387 */ /* 0x0001e80000100800 */
[----:B0-----:R-:W2:Y:S04]  /*f380*/  LDL.LU.64 R10, [R1+0x50] ;  /* 0x00005000010a7983 */ /* 0x001ea80000300a00 */
[----:B------:R0:W-:Y:S04]  /*f390*/  STL [R1+0x380], R0 ;  /* 0x0003800001007387 */ /* 0x0001e80000100800 */
[----:B---3--:R1:W-:Y:S01]  /*f3a0*/  STL [R1+0x38c], R8 ;  /* 0x00038c0801007387 */ /* 0x0083e20000100800 */
[----:B0-----:R-:W-:-:S03]  /*f3b0*/  IMAD.MOV.U32 R0, RZ, RZ, R9 ;  /* 0x000000ffff007224 */ /* 0x001fc600078e0009 */
[----:B-1----:R-:W3:Y:S04]  /*f3c0*/  LDL.LU.64 R8, [R1+0x88] ;  /* 0x0000880001087983 */ /* 0x002ee80000300a00 */
[----:B------:R0:W-:Y:S04]  /*f3d0*/  STL [R1+0x388], R0 ;  /* 0x0003880001007387 */ /* 0x0001e80000100800 */
[----:B------:R1:W-:Y:S01]  /*f3e0*/  STL [R1+0x394], R6 ;  /* 0x0003940601007387 */ /* 0x0003e20000100800 */
[----:B0-----:R-:W-:-:S03]  /*f3f0*/  IMAD.MOV.U32 R0, RZ, RZ, R7 ;  /* 0x000000ffff007224 */ /* 0x001fc600078e0007 */
[----:B-1----:R-:W3:Y:S04]  /*f400*/  LDL.LU.64 R6, [R1+0x58] ;  /* 0x0000580001067983 */ /* 0x002ee80000300a00 */
[----:B------:R0:W-:Y:S04]  /*f410*/  STL [R1+0x390], R0 ;  /* 0x0003900001007387 */ /* 0x0001e80000100800 */
[----:B-----5:R1:W-:Y:S01]  /*f420*/  STL [R1+0x39c], R4 ;  /* 0x00039c0401007387 */ /* 0x0203e20000100800 */
[----:B0-----:R-:W-:-:S03]  /*f430*/  IMAD.MOV.U32 R0, RZ, RZ, R5 ;  /* 0x000000ffff007224 */ /* 0x001fc600078e0005 */
[----:B-1----:R-:W5:Y:S04]  /*f440*/  LDL.LU.64 R4, [R1+0x98] ;  /* 0x0000980001047983 */ /* 0x002f680000300a00 */
[----:B------:R0:W-:Y:S04]  /*f450*/  STL [R1+0x398], R0 ;  /* 0x0003980001007387 */ /* 0x0001e80000100800 */
[----:B------:R1:W-:Y:S01]  /*f460*/  STL [R1+0x3a4], R2 ;  /* 0x0003a40201007387 */ /* 0x0003e20000100800 */
        /* <DEDUP_REMOVED lines=19> */
[----:B----4-:R1:W-:Y:S01]  /*f5a0*/  STL [R1+0x3cc], R16 ;  /* 0x0003cc1001007387 */ /* 0x0103e20000100800 */
[----:B0-----:R-:W-:-:S03]  /*f5b0*/  IMAD.MOV.U32 R0, RZ, RZ, R17 ;  /* 0x000000ffff007224 */ /* 0x001fc600078e0011 */
[----:B-1----:R-:W4:Y:S04]  /*f5c0*/  LDL.LU.64 R16, [R1+0xc8] ;  /* 0x0000c80001107983 */ /* 0x002f280000300a00 */
[----:B------:R0:W-:Y:S04]  /*f5d0*/  STL [R1+0x3c8], R0 ;  /* 0x0003c80001007387 */ /* 0x0001e80000100800 */
[----:B------:R1:W-:Y:S01]  /*f5e0*/  STL [R1+0x3d4], R14 ;  /* 0x0003d40e01007387 */ /* 0x0003e20000100800 */
[----:B0-----:R-:W-:-:S03]  /*f5f0*/  IMAD.MOV.U32 R0, RZ, RZ, R15 ;  /* 0x000000ffff007224 */ /* 0x001fc600078e000f */
[----:B-1----:R-:W4:Y:S04]  /*f600*/  LDL.LU.64 R14, [R1+0x90] ;  /* 0x00009000010e7983 */ /* 0x002f280000300a00 */
[----:B------:R0:W-:Y:S04]  /*f610*/  STL [R1+0x3d0], R0 ;  /* 0x0003d00001007387 */ /* 0x0001e80000100800 */
[----:B--2---:R1:W-:Y:S01]  /*f620*/  STL [R1+0x3dc], R10 ;  /* 0x0003dc0a01007387 */ /* 0x0043e20000100800 */
[----:B0-----:R-:W-:-:S03]  /*f630*/  IMAD.MOV.U32 R0, RZ, RZ, R11 ;  /* 0x000000ffff007224 */ /* 0x001fc600078e000b */
[----:B-1----:R-:W2:Y:S04]  /*f640*/  LDL.LU.64 R10, [R1+0xd8] ;  /* 0x0000d800010a7983 */ /* 0x002ea80000300a00 */
        /* <DEDUP_REMOVED lines=653> */
[----:B------:R-:W-:Y:S04]  /*11f20*/  STL [R1+0x8fc], R14 ;  /* 0x0008fc0e01007387 */ /* 0x000fe80000100800 */
[----:B------:R-:W4:Y:S01]  /*11f30*/  LDL.LU.64 R24, [R1+0x958] ;  /* 0x0009580001187983 */ /* 0x000f220000300a00 */
[----:B0-----:R-:W-:-:S05]  /*11f40*/  IMAD.MOV.U32 R0, RZ, RZ, R15 ;  /* 0x000000ffff007224 */ /* 0x001fca00078e000f */
[----:B------:R0:W-:Y:S04]  /*11f50*/  STL [R1+0x8f8], R0 ;  /* 0x0008f80001007387 */ /* 0x0001e80000100800 */
[----:B--2---:R-:W-:Y:S01]  /*11f60*/  STL [R1+0x904], R10 ;  /* 0x0009040a01007387 */ /* 0x004fe20000100800 */
[----:B0-----:R-:W-:-:S03]  /*11f70*/  IMAD.MOV.U32 R0, RZ, RZ, R11 ;  /* 0x000000ffff007224 */ /* 0x001fc600078e000b */
[----:B------:R-:W2:Y:S04]  /*11f80*/  LDL.LU.64 R14, [R1+0x960] ;  /* 0x00096000010e7983 */ /* 0x000ea80000300a00 */
[----:B------:R3:W-:Y:S02]  /*11f90*/  STL [R1+0x900], R0 ;  /* 0x0009000001007387 */ /* 0x0007e40000100800 */
[----:B---3--:R-:W-:Y:S02]  /*11fa0*/  IMAD.MOV.U32 R0, RZ, RZ, R9 ;  /* 0x000000ffff007224 */ /* 0x008fe400078e0009 */
[----:B------:R-:W-:Y:S04]  /*11fb0*/  STL [R1+0x90c], R8 ;  /* 0x00090c0801007387 */ /* 0x000fe80000100800 */
[----:B------:R-:W3:Y:S04]  /*11fc0*/  LDL.LU.64 R10, [R1+0x968] ;  /* 0x00096800010a7983 */ /* 0x000ee80000300a00 */
[----:B------:R0:W-:Y:S02]  /*11fd0*/  STL [R1+0x908], R0 ;  /* 0x0009080001007387 */ /* 0x0001e40000100800 */
[----:B0-----:R-:W-:-:S02]  /*11fe0*/  IMAD.MOV.U32 R0, RZ, RZ, R7 ;  /* 0x000000ffff007224 */ /* 0x001fc400078e0007 */
[----:B------:R-:W-:Y:S04]  /*11ff0*/  STL [R1+0x914], R6 ;  /* 0x0009140601007387 */ /* 0x000fe80000100800 */
[----:B------:R-:W3:Y:S04]  /*12000*/  LDL.LU.64 R8, [R1+0x970] ;  /* 0x0009700001087983 */ /* 0x000ee80000300a00 */
[----:B------:R5:W-:Y:S02]  /*12010*/  STL [R1+0x910], R0 ;  /* 0x0009100001007387 */ /* 0x000be40000100800 */
[----:B-----5:R-:W-:-:S02]  /*12020*/  IMAD.MOV.U32 R0, RZ, RZ, R5 ;  /* 0x000000ffff007224 */ /* 0x020fc400078e0005 */
[----:B------:R-:W-:Y:S04]  /*12030*/  STL [R1+0x91c], R4 ;  /* 0x00091c0401007387 */ /* 0x000fe80000100800 */
[----:B------:R-:W5:Y:S04]  /*12040*/  LDL.LU.64 R6, [R1+0x978] ;  /* 0x0009780001067983 */ /* 0x000f680000300a00 */
[----:B------:R0:W-:Y:S02]  /*12050*/  STL [R1+0x918], R0 ;  /* 0x0009180001007387 */ /* 0x0001e40000100800 */
[----:B0-----:R-:W-:-:S02]  /*12060*/  IMAD.MOV.U32 R0, RZ, RZ, R3 ;  /* 0x000000ffff007224 */ /* 0x001fc400078e0003 */
[----:B------:R-:W-:Y:S04]  /*12070*/  STL [R1+0x924], R2 ;  /* 0x0009240201007387 */ /* 0x000fe80000100800 */
[----:B------:R-:W5:Y:S04]  /*12080*/  LDL.LU.64 R4, [R1+0x980] ;  /* 0x0009800001047983 */ /* 0x000f680000300a00 */
[----:B------:R0:W-:Y:S04]  /*12090*/  STL [R1+0x920], R0 ;  /* 0x0009200001007387 */ /* 0x0001e80000100800 */
[----:B------:R1:W-:Y:S01]  /*120a0*/  STL [R1+0x92c], R18 ;  /* 0x00092c1201007387 */ /* 0x0003e20000100800 */
[----:B0-----:R-:W-:-:S03]  /*120b0*/  IMAD.MOV.U32 R0, RZ, RZ, R19 ;  /* 0x000000ffff007224 */ /* 0x001fc600078e0013 */
[----:B------:R-:W5:Y:S04]  /*120c0*/  LDL.LU.64 R2, [R1+0x988] ;  /* 0x0009880001027983 */ /* 0x000f680000300a00 */
[----:B------:R-:W-:Y:S04]  /*120d0*/  STL [R1+0x934], R12 ;  /* 0x0009340c01007387 */ /* 0x000fe80000100800 */
[----:B------:R0:W-:Y:S04]  /*120e0*/  STL [R1+0x928], R0 ;  /* 0x0009280001007387 */ /* 0x0001e80000100800 */
[----:B-1----:R-:W5:Y:S01]  /*120f0*/  LDL.LU.64 R18, [R1+0x990] ;  /* 0x0009900001127983 */ /* 0x002f620000300a00 */
[----:B0-----:R-:W-:-:S03]  /*12100*/  IMAD.MOV.U32 R0, RZ, RZ, R13 ;  /* 0x000000ffff007224 */ /* 0x001fc600078e000d */
[----:B------:R-:W-:Y:S04]  /*12110*/  STL [R1+0x93c], R22 ;  /* 0x00093c1601007387 */ /* 0x000fe80000100800 */
[----:B------:R0:W-:Y:S04]  /*12120*/  STL [R1+0x930], R0 ;  /* 0x0009300001007387 */ /* 0x0001e80000100800 */
[----:B------:R-:W5:Y:S01]  /*12130*/  LDL.LU.64 R12, [R1+0x998] ;  /* 0x00099800010c7983 */ /* 0x000f620000300a00 */
[----:B0-----:R-:W-:-:S03]  /*12140*/  IMAD.MOV.U32 R0, RZ, RZ, R23 ;  /* 0x000000ffff007224 */ /* 0x001fc600078e0017 */
[----:B------:R-:W-:Y:S04]  /*12150*/  STL [R1+0x944], R20 ;  /* 0x0009441401007387 */ /* 0x000fe80000100800 */
[----:B------:R0:W-:Y:S04]  /*12160*/  STL [R1+0x938], R0 ;  /* 0x0009380001007387 */ /* 0x0001e80000100800 */
[----:B------:R-:W5:Y:S01]  /*12170*/  LDL.LU.64 R22, [R1+0x2f8] ;  /* 0x0002f80001167983 */ /* 0x000f620000300a00 */
[----:B0-----:R-:W-:-:S03]  /*12180*/  IMAD.MOV.U32 R0, RZ, RZ, R21 ;  /* 0x000000ffff007224 */ /* 0x001fc600078e0015 */
[----:B----4-:R-:W-:Y:S04]  /*12190*/  STL [R1+0x94c], R16 ;  /* 0x00094c1001007387 */ /* 0x010fe80000100800 */
[----:B------:R0:W-:Y:S04]  /*121a0*/  STL [R1+0x940], R0 ;  /* 0x0009400001007387 */ /* 0x0001e80000100800 */
[----:B------:R-:W4:Y:S01]  /*121b0*/  LDL.LU.64 R20, [R1+0x9a8] ;  /* 0x0009a80001147983 */ /* 0x000f220000300a00 */
[----:B0-----:R-:W-:-:S03]  /*121c0*/  IMAD.MOV.U32 R0, RZ, RZ, R17 ;  /* 0x000000ffff007224 */ /* 0x001fc600078e0011 */
[----:B------:R-:W-:Y:S04]  /*121d0*/  STL [R1+0x954], R24 ;  /* 0x0009541801007387 */ /* 0x000fe80000100800 */
[----:B------:R0:W-:Y:S04]  /*121e0*/  STL [R1+0x948], R0 ;  /* 0x0009480001007387 */ /* 0x0001e80000100800 */
[----:B------:R-:W4:Y:S01]  /*121f0*/  LDL.LU.64 R16, [R1+0x9b0] ;  /* 0x0009b00001107983 */ /* 0x000f220000300a00 */
[----:B0-----:R-:W-:-:S03]  /*12200*/  IMAD.MOV.U32 R0, RZ, RZ, R25 ;  /* 0x000000ffff007224 */ /* 0x001fc600078e0019 */
[----:B--2---:R-:W-:Y:S04]  /*12210*/  STL [R1+0x95c], R14 ;  /* 0x00095c0e01007387 */ /* 0x004fe80000100800 */
[----:B------:R0:W-:Y:S02]  /*12220*/  STL [R1+0x950], R0 ;  /* 0x0009500001007387 */ /* 0x0001e40000100800 */
[----:B0-----:R-:W-:Y:S02]  /*12230*/  IMAD.MOV.U32 R0, RZ, RZ, R15 ;  /* 0x000000ffff007224 */ /* 0x001fe400078e000f */
[----:B------:R-:W2:Y:S04]  /*12240*/  LDL.LU.64 R14, [R1+0x9b8] ;  /* 0x0009b800010e7983 */ /* 0x000ea80000300a00 */
        /* <DEDUP_REMOVED lines=39> */
[----:B------:R-:W4:Y:S04]  /*124c0*/  LDL.LU.64 R16, [R1+0xa08] ;  /* 0x000a080001107983 */ /* 0x000f280000300a00 */
[----:B------:R0:W-:Y:S04]  /*124d0*/  STL [R1+0x9a8], R0 ;  /* 0x0009a80001007387 */ /* 0x0001e80000100800 */
[----:B--2---:R1:W-:Y:S01]  /*124e0*/  STL [R1+0x9b4], R14 ;  /* 0x0009b40e01007387 */ /* 0x0043e20000100800 */
[----:B0-----:R-:W-:-:S03]  /*124f0*/  IMAD.MOV.U32 R0, RZ, RZ, R15 ;  /* 0x000000ffff007224 */ /* 0x001fc600078e000f */
[----:B-1----:R-:W2:Y:S04]  /*12500*/  LDL.LU.64 R14, [R1+0xa10] ;  /* 0x000a1000010e7983 */ /* 0x002ea80000300a00 */
[----:B------:R0:W-:Y:S04]  /*12510*/  STL [R1+0x9b0], R0 ;  /* 0x0009b00001007387 */ /* 0x0001e80000100800 */
[----:B---3--:R1:W-:Y:S04]  /*12520*/  STL [R1+0x9bc], R10 ;  /* 0x0009bc0a01007387 */ /* 0x0083e80000100800 */
[----:B------:R-:W3:Y:S01]  /*12530*/  LDL.LU.64 R22, [R1+0xa18] ;  /* 0x000a180001167983 */ /* 0x000ee20000300a00 */
[----:B0-----:R-:W-:-:S03]  /*12540*/  IMAD.MOV.U32 R0, RZ, RZ, R11 ;  /* 0x000000ffff007224 */ /* 0x001fc600078e000b */
[----:B------:R-:W-:Y:S04]  /*12550*/  STL [R1+0x9c4], R8 ;  /* 0x0009c40801007387 */ /* 0x000fe80000100800 */
[----:B------:R0:W-:Y:S04]  /*12560*/  STL [R1+0x9b8], R0 ;  /* 0x0009b80001007387 */ /* 0x0001e80000100800 */
[----:B-1----:R-:W3:Y:S01]  /*12570*/  LDL.LU.64 R10, [R1+0x200] ;  /* 0x00020000010a7983 */ /* 0x002ee20000300a00 */
[----:B0-----:R-:W-:-:S03]  /*12580*/  IMAD.MOV.U32 R0, RZ, RZ, R9 ;  /* 0x000000ffff007224 */ /* 0x001fc600078e0009 */
[----:B-----5:R-:W-:Y:S04]  /*12590*/  STL [R1+0x9cc], R6 ;  /* 0x0009cc0601007387 */ /* 0x020fe80000100800 */
[----:B------:R0:W-:Y:S04]  /*125a0*/  STL [R1+0x9c0], R0 ;  /* 0x0009c00001007387 */ /* 0x0001e80000100800 */
[----:B------:R-:W5:Y:S04]  /*125b0*/  LDL.LU.64 R8, [R1+0xa28] ;  /* 0x000a280001087983 */ /* 0x000f680000300a00 */
[----:B------:R-:W5:Y:S01]  /*125c0*/  LDL.LU.64 R20, [R1+0xa30] ;  /* 0x000a300001147983 */ /* 0x000f620000300a00 */
[----:B0-----:R-:W-:-:S05]  /*125d0*/  IMAD.MOV.U32 R0, RZ, RZ, R7 ;  /* 0x000000ffff007224 */ /* 0x001fca00078e0007 */
[----:B------:R0:W-:Y:S04]  /*125e0*/  STL [R1+0x9c8], R0 ;  /* 0x0009c80001007387 */ /* 0x0001e80000100800 */
[----:B------:R-:W-:Y:S01]  /*125f0*/  STL [R1+0x9d4], R4 ;  /* 0x0009d40401007387 */ /* 0x000fe20000100800 */
[----:B0-----:R-:W-:-:S03]  /*12600*/  IMAD.MOV.U32 R0, RZ, RZ, R5 ;  /* 0x000000ffff007224 */ /* 0x001fc600078e0005 */
[----:B------:R-:W5:Y:S04]  /*12610*/  LDL.LU.64 R6, [R1+0xa38] ;  /* 0x000a380001067983 */ /* 0x000f680000300a00 */
[----:B------:R0:W-:Y:S02]  /*12620*/  STL [R1+0x9d0], R0 ;  /* 0x0009d00001007387 */ /* 0x0001e40000100800 */
[----:B0-----:R-:W-:Y:S02]  /*12630*/  IMAD.MOV.U32 R0, RZ, RZ, R3 ;  /* 0x000000ffff007224 */ /* 0x001fe400078e0003 */
[----:B------:R-:W-:Y:S04]  /*12640*/  STL [R1+0x9dc], R2 ;  /* 0x0009dc0201007387 */ /* 0x000fe80000100800 */
[----:B------:R-:W5:Y:S04]  /*12650*/  LDL.LU.64 R4, [R1+0x1d8] ;  /* 0x0001d80001047983 */ /* 0x000f680000300a00 */
[----:B------:R0:W-:Y:S04]  /*12660*/  STL [R1+0x9d8], R0 ;  /* 0x0009d80001007387 */ /* 0x0001e80000100800 */
[----:B------:R-:W-:Y:S01]  /*12670*/  STL [R1+0x9e4], R18 ;  /* 0x0009e41201007387 */ /* 0x000fe20000100800 */
[----:B0-----:R-:W-:-:S03]  /*12680*/  IMAD.MOV.U32 R0, RZ, RZ, R19 ;  /* 0x000000ffff007224 */ /* 0x001fc600078e0013 */
[----:B------:R-:W5:Y:S04]  /*12690*/  LDL.LU.64 R2, [R1+0xa48] ;  /* 0x000a480001027983 */ /* 0x000f680000300a00 */
[----:B------:R-:W-:Y:S04]  /*126a0*/  STL [R1+0x9ec], R12 ;  /* 0x0009ec0c01007387 */ /* 0x000fe80000100800 */
[----:B------:R0:W-:Y:S02]  /*126b0*/  STL [R1+0x9e0], R0 ;  /* 0x0009e00001007387 */ /* 0x0001e40000100800 */
[----:B0-----:R-:W-:-:S02]  /*126c0*/  IMAD.MOV.U32 R0, RZ, RZ, R13 ;  /* 0x000000ffff007224 */ /* 0x001fc400078e000d */
[----:B------:R-:W5:Y:S04]  /*126d0*/  LDL.LU.64 R12, [R1+0xa50] ;  /* 0x000a5000010c7983 */ /* 0x000f680000300a00 */
[----:B------:R0:W-:Y:S04]  /*126e0*/  STL [R1+0x9e8], R0 ;  /* 0x0009e80001007387 */ /* 0x0001e80000100800 */
[----:B----4-:R-:W-:Y:S04]  /*126f0*/  STL [R1+0x9f4], R26 ;  /* 0x0009f41a01007387 */ /* 0x010fe80000100800 */
[----:B------:R-:W4:Y:S01]  /*12700*/  LDL.LU.64 R18, [R1+0xa58] ;  /* 0x000a580001127983 */ /* 0x000f220000300a00 */
[----:B0-----:R-:W-:-:S03]  /*12710*/  IMAD.MOV.U32 R0, RZ, RZ, R27 ;  /* 0x000000ffff007224 */ /* 0x001fc600078e001b */
[----:B------:R-:W-:Y:S04]  /*12720*/  STL [R1+0x9fc], R24 ;  /* 0x0009fc1801007387 */ /* 0x000fe80000100800 */
[----:B------:R0:W-:Y:S04]  /*12730*/  STL [R1+0x9f0], R0 ;  /* 0x0009f00001007387 */ /* 0x0001e80000100800 */
[----:B------:R-:W-:Y:S01]  /*12740*/  STL [R1+0xa04], R16 ;  /* 0x000a041001007387 */ /* 0x000fe20000100800 */
[----:B0-----:R-:W-:-:S05]  /*12750*/  IMAD.MOV.U32 R0, RZ, RZ, R25 ;  /* 0x000000ffff007224 */ /* 0x001fca00078e0019 */
[----:B------:R0:W-:Y:S02]  /*12760*/  STL [R1+0x9f8], R0 ;  /* 0x0009f80001007387 */ /* 0x0001e40000100800 */
[----:B0-----:R-:W-:Y:S02]  /*12770*/  IMAD.MOV.U32 R0, RZ, RZ, R17 ;  /* 0x000000ffff007224 */ /* 0x001fe400078e0011 */
[----:B------:R-:W4:Y:S04]  /*12780*/  LDL.LU.64 R16, [R1+0x1b0] ;  /* 0x0001b00001107983 */ /* 0x000f280000300a00 */
[----:B------:R0:W-:Y:S04]  /*12790*/  STL [R1+0xa00], R0 ;  /* 0x000a000001007387 */ /* 0x0001e80000100800 */
[----:B--2---:R1:W-:Y:S01]  /*127a0*/  STL [R1+0xa0c], R14 ;  /* 0x000a0c0e01007387 */ /* 0x0043e20000100800 */
[----:B0-----:R-:W-:-:S03]  /*127b0*/  IMAD.MOV.U32 R0, RZ, RZ, R15 ;  /* 0x000000ffff007224 */ /* 0x001fc600078e000f */
[----:B---3--:R-:W-:Y:S04]  /*127c0*/  STL [R1+0xa14], R22 ;  /* 0x000a141601007387 */ /* 0x008fe80000100800 */
[----:B------:R0:W-:Y:S04]  /*127d0*/  STL [R1+0xa08], R0 ;  /* 0x000a080001007387 */ /* 0x0001e80000100800 */
[----:B-1----:R-:W2:Y:S01]  /*127e0*/  LDL.LU.64 R14, [R1+0xa68] ;  /* 0x000a6800010e7983 */ /* 0x002ea20000300a00 */
[----:B0-----:R-:W-:-:S03]  /*127f0*/  IMAD.MOV.U32 R0, RZ, RZ, R23 ;  /* 0x000000ffff007224 */ /* 0x001fc600078e0017 */
[----:B------:R-:W-:Y:S04]  /*12800*/  STL [R1+0xa1c], R10 ;  /* 0x000a1c0a01007387 */ /* 0x000fe80000100800 */
[----:B------:R0:W-:Y:S02]  /*12810*/  STL [R1+0xa10], R0 ;  /* 0x000a100001007387 */ /* 0x0001e40000100800 */
[----:B0-----:R-:W-:Y:S02]  /*12820*/  IMAD.MOV.U32 R0, RZ, RZ, R11 ;  /* 0x000000ffff007224 */ /* 0x001fe400078e000b */
[----:B------:R-:W3:Y:S04]  /*12830*/  LDL.LU.64 R10, [R1+0xa70] ;  /* 0x000a7000010a7983 */ /* 0x000ee80000300a00 */
[----:B------:R0:W-:Y:S04]  /*12840*/  STL [R1+0xa18], R0 ;  /* 0x000a180001007387 */ /* 0x0001e80000100800 */
[----:B-----5:R1:W-:Y:S01]  /*12850*/  STL [R1+0xa24], R8 ;  /* 0x000a240801007387 */ /* 0x0203e20000100800 */
[----:B0-----:R-:W-:-:S03]  /*12860*/  IMAD.MOV.U32 R0, RZ, RZ, R9 ;  /* 0x000000ffff007224 */ /* 0x001fc600078e0009 */
[----:B------:R-:W-:Y:S04]  /*12870*/  STL [R1+0xa2c], R20 ;  /* 0x000a2c1401007387 */ /* 0x000fe80000100800 */
[----:B------:R0:W-:Y:S04]  /*12880*/  STL [R1+0xa20], R0 ;  /* 0x000a200001007387 */ /* 0x0001e80000100800 */
[----:B-1----:R-:W5:Y:S01]  /*12890*/  LDL.LU.64 R8, [R1+0xa78] ;  /* 0x000a780001087983 */ /* 0x002f620000300a00 */
[----:B0-----:R-:W-:-:S03]  /*128a0*/  IMAD.MOV.U32 R0, RZ, RZ, R21 ;  /* 0x000000ffff007224 */ /* 0x001fc600078e0015 */
[----:B------:R-:W-:Y:S04]  /*128b0*/  STL [R1+0xa34], R6 ;  /* 0x000a340601007387 */ /* 0x000fe80000100800 */
[----:B------:R0:W-:Y:S02]  /*128c0*/  STL [R1+0xa28], R0 ;  /* 0x000a280001007387 */ /* 0x0001e40000100800 */
[----:B0-----:R-:W-:Y:S02]  /*128d0*/  IMAD.MOV.U32 R0, RZ, RZ, R7 ;  /* 0x000000ffff007224 */ /* 0x001fe400078e0007 */
[----:B------:R-:W5:Y:S04]  /*128e0*/  LDL.LU.64 R6, [R1+0x188] ;  /* 0x0001880001067983 */ /* 0x000f680000300a00 */
[----:B------:R0:W-:Y:S04]  /*128f0*/  STL [R1+0xa30], R0 ;  /* 0x000a300001007387 */ /* 0x0001e80000100800 */
[----:B------:R1:W-:Y:S01]  /*12900*/  STL [R1+0xa3c], R4 ;  /* 0x000a3c0401007387 */ /* 0x0003e20000100800 */
[----:B0-----:R-:W-:-:S03]  /*12910*/  IMAD.MOV.U32 R0, RZ, RZ, R5 ;  /* 0x000000ffff007224 */ /* 0x001fc600078e0005 */
[----:B------:R-:W-:Y:S04]  /*12920*/  STL [R1+0xa44], R2 ;  /* 0x000a440201007387 */ /* 0x000fe80000100800 */
[----:B------:R0:W-:Y:S04]  /*12930*/  STL [R1+0xa38], R0 ;  /* 0x000a380001007387 */ /* 0x0001e80000100800 */
[----:B-1----:R-:W5:Y:S01]  /*12940*/  LDL.LU.64 R4, [R1+0xa88] ;  /* 0x000a880001047983 */ /* 0x002f620000300a00 */
[----:B0-----:R-:W-:-:S03]  /*12950*/  IMAD.MOV.U32 R0, RZ, RZ, R3 ;  /* 0x000000ffff007224 */ /* 0x001fc600078e0003 */
[----:B------:R-:W5:Y:S04]  /*12960*/  LDL.LU.64 R2, [R1+0xa90] ;  /* 0x000a900001027983 */ /* 0x000f680000300a00 */
[----:B------:R0:W-:Y:S02]  /*12970*/  STL [R1+0xa40], R0 ;  /* 0x000a400001007387 */ /* 0x0001e40000100800 */
[----:B0-----:R-:W-:Y:S02]  /*12980*/  IMAD.MOV.U32 R0, RZ, RZ, R13 ;  /* 0x000000ffff007224 */ /* 0x001fe400078e000d */
[----:B------:R0:W-:Y:S04]  /*12990*/  STL [R1+0xa4c], R12 ;  /* 0x000a4c0c01007387 */ /* 0x0001e80000100800 */
[----:B----4-:R-:W-:Y:S04]  /*129a0*/  STL [R1+0xa54], R18 ;  /* 0x000a541201007387 */ /* 0x010fe80000100800 */
[----:B------:R1:W-:Y:S04]  /*129b0*/  STL [R1+0xa48], R0 ;  /* 0x000a480001007387 */ /* 0x0003e80000100800 */
[----:B0-----:R-:W4:Y:S01]  /*129c0*/  LDL.LU.64 R12, [R1+0x170] ;  /* 0x00017000010c7983 */ /* 0x001f220000300a00 */
[----:B-1----:R-:W-:-:S03]  /*129d0*/  IMAD.MOV.U32 R0, RZ, RZ, R19 ;  /* 0x000000ffff007224 */ /* 0x002fc600078e0013 */
[----:B----4-:R0:W-:Y:S04]  /*129e0*/  STL.64 [R1+0xe40], R12 ;  /* 0x000e400c01007387 */ /* 0x0101e80000100a00 */
[----:B0-----:R-:W4:Y:S04]  /*129f0*/  LDL.LU.64 R12, [R1+0xa98] ;  /* 0x000a9800010c7983 */ /* 0x001f280000300a00 */
[----:B------:R-:W4:Y:S04]  /*12a00*/  LDL.LU.64 R28, [R1+0xaa8] ;  /* 0x000aa800011c7983 */ /* 0x000f280000300a00 */
[----:B------:R0:W-:Y:S04]  /*12a10*/  STL [R1+0xa50], R0 ;  /* 0x000a500001007387 */ /* 0x0001e80000100800 */
[----:B------:R-:W-:Y:S04]  /*12a20*/  STL [R1+0xa5c], R16 ;  /* 0x000a5c1001007387 */ /* 0x000fe80000100800 */
[----:B------:R-:W4:Y:S01]  /*12a30*/  LDL.LU.64 R26, [R1+0xab0] ;  /* 0x000ab000011a7983 */ /* 0x000f220000300a00 */
[----:B0-----:R-:W-:-:S03]  /*12a40*/  IMAD.MOV.U32 R0, RZ, RZ, R17 ;  /* 0x000000ffff007224 */ /* 0x001fc600078e0011 */
[----:B------:R-:W4:Y:S04]  /*12a50*/  LDL.LU.64 R24, [R1+0xab8] ;  /* 0x000ab80001187983 */ /* 0x000f280000300a00 */
[----:B------:R0:W-:Y:S04]  /*12a60*/  STL [R1+0xa58], R0 ;  /* 0x000a580001007387 */ /* 0x0001e80000100800 */
[----:B--2---:R-:W-:Y:S04]  /*12a70*/  STL [R1+0xa64], R14 ;  /* 0x000a640e01007387 */ /* 0x004fe80000100800 */
[----:B------:R-:W2:Y:S01]  /*12a80*/  LDL.LU.64 R22, [R1+0x148] ;  /* 0x0001480001167983 */ /* 0x000ea20000300a00 */
[----:B0-----:R-:W-:-:S03]  /*12a90*/  IMAD.MOV.U32 R0, RZ, RZ, R15 ;  /* 0x000000ffff007224 */ /* 0x001fc600078e000f */
[----:B------:R-:W2:Y:S04]  /*12aa0*/  LDL.LU.64 R20, [R1+0xac8] ;  /* 0x000ac80001147983 */ /* 0x000ea80000300a00 */
[----:B------:R0:W-:Y:S04]  /*12ab0*/  STL [R1+0xa60], R0 ;  /* 0x000a600001007387 */ /* 0x0001e80000100800 */
[----:B---3--:R-:W-:Y:S04]  /*12ac0*/  STL [R1+0xa6c], R10 ;  /* 0x000a6c0a01007387 */ /* 0x008fe80000100800 */
[----:B------:R-:W3:Y:S01]  /*12ad0*/  LDL.LU.64 R18, [R1+0xad0] ;  /* 0x000ad00001127983 */ /* 0x000ee20000300a00 */
[----:B0-----:R-:W-:-:S03]  /*12ae0*/  IMAD.MOV.U32 R0, RZ, RZ, R11 ;  /* 0x000000ffff007224 */ /* 0x001fc600078e000b */
[----:B------:R-:W3:Y:S04]  /*12af0*/  LDL.LU.64 R16, [R1+0xad8] ;  /* 0x000ad80001107983 */ /* 0x000ee80000300a00 */
[----:B------:R0:W-:Y:S04]  /*12b00*/  STL [R1+0xa68], R0 ;  /* 0x000a680001007387 */ /* 0x0001e80000100800 */
[----:B-----5:R1:W-:Y:S04]  /*12b10*/  STL [R1+0xa74], R8 ;  /* 0x000a740801007387 */ /* 0x0203e80000100800 */
[----:B------:R-:W5:Y:S01]  /*12b20*/  LDL.LU.64 R14, [R1+0x120] ;  /* 0x00012000010e7983 */ /* 0x000f620000300a00 */
[----:B0-----:R-:W-:-:S03]  /*12b30*/  IMAD.MOV.U32 R0, RZ, RZ, R9 ;  /* 0x000000ffff007224 */ /* 0x001fc600078e0009 */
[----:B------:R-:W5:Y:S04]  /*12b40*/  LDL.LU.64 R10, [R1+0xae8] ;  /* 0x000ae800010a7983 */ /* 0x000f680000300a00 */
[----:B------:R0:W-:Y:S04]  /*12b50*/  STL [R1+0xa70], R0 ;  /* 0x000a700001007387 */ /* 0x0001e80000100800 */
[----:B------:R0:W-:Y:S04]  /*12b60*/  STL [R1+0xa7c], R6 ;  /* 0x000a7c0601007387 */ /* 0x0001e80000100800 */
[----:B-1----:R-:W5:Y:S01]  /*12b70*/  LDL.LU.64 R8, [R1+0xaf0] ;  /* 0x000af00001087983 */ /* 0x002f620000300a00 */
[----:B0-----:R-:W-:-:S03]  /*12b80*/  IMAD.MOV.U32 R0, RZ, RZ, R7 ;  /* 0x000000ffff007224 */ /* 0x001fc600078e0007 */
[----:B------:R-:W5:Y:S04]  /*12b90*/  LDL.LU.64 R6, [R1+0xaf8] ;  /* 0x000af80001067983 */ /* 0x000f680000300a00 */
[----:B------:R0:W-:Y:S04]  /*12ba0*/  STL [R1+0xa78], R0 ;  /* 0x000a780001007387 */ /* 0x0001e80000100800 */
[----:B------:R1:W-:Y:S01]  /*12bb0*/  STL [R1+0xa84], R4 ;  /* 0x000a840401007387 */ /* 0x0003e20000100800 */
[----:B0-----:R-:W-:-:S03]  /*12bc0*/  IMAD.MOV.U32 R0, RZ, RZ, R5 ;  /* 0x000000ffff007224 */ /* 0x001fc600078e0005 */
[----:B------:R-:W-:Y:S04]  /*12bd0*/  STL [R1+0xa8c], R2 ;  /* 0x000a8c0201007387 */ /* 0x000fe80000100800 */
[----:B------:R0:W-:Y:S04]  /*12be0*/  STL [R1+0xa80], R0 ;  /* 0x000a800001007387 */ /* 0x0001e80000100800 */
[----:B-1----:R-:W5:Y:S01]  /*12bf0*/  LDL.LU.64 R4, [R1+0xb08] ;  /* 0x000b080001047983 */ /* 0x002f620000300a00 */
[----:B0-----:R-:W-:-:S05]  /*12c00*/  IMAD.MOV.U32 R0, RZ, RZ, R3 ;  /* 0x000000ffff007224 */ /* 0x001fca00078e0003 */
[----:B------:R0:W-:Y:S04]  /*12c10*/  STL [R1+0xa88], R0 ;  /* 0x000a880001007387 */ /* 0x0001e80000100800 */
[----:B----4-:R1:W-:Y:S01]  /*12c20*/  STL [R1+0xa94], R12 ;  /* 0x000a940c01007387 */ /* 0x0103e20000100800 */
[----:B0-----:R-:W-:-:S03]  /*12c30*/  IMAD.MOV.U32 R0, RZ, RZ, R13 ;  /* 0x000000ffff007224 */ /* 0x001fc600078e000d */
[----:B------:R-:W4:Y:S04]  /*12c40*/  LDL.64 R2, [R1+0xd10] ;  /* 0x000d100001027983 */ /* 0x000f280000100a00 */
[----:B-1----:R-:W2:Y:S04]  /*12c50*/  LDL.LU.64 R12, [R1+0xe40] ;  /* 0x000e4000010c7983 */ /* 0x002ea80000300a00 */
[----:B--2---:R-:W-:Y:S04]  /*12c60*/  STL [R1+0xa9c], R12 ;  /* 0x000a9c0c01007387 */ /* 0x004fe80000100800 */
[----:B------:R0:W-:Y:S02]  /*12c70*/  STL [R1+0xa90], R0 ;  /* 0x000a900001007387 */ /* 0x0001e40000100800 */
[----:B0-----:R-:W-:-:S02]  /*12c80*/  IMAD.MOV.U32 R0, RZ, RZ, R13 ;  /* 0x000000ffff007224 */ /* 0x001fc400078e000d */
[----:B------:R-:W2:Y:S04]  /*12c90*/  LDL.LU.64 R12, [R1+0xe38] ;  /* 0x000e3800010c7983 */ /* 0x000ea80000300a00 */
[----:B------:R-:W-:Y:S04]  /*12ca0*/  STL [R1+0xaa4], R28 ;  /* 0x000aa41c01007387 */ /* 0x000fe80000100800 */
[----:B------:R0:W-:Y:S04]  /*12cb0*/  STL [R1+0xa98], R0 ;  /* 0x000a980001007387 */ /* 0x0001e80000100800 */
[----:B------:R-:W-:Y:S01]  /*12cc0*/  STL [R1+0xaac], R26 ;  /* 0x000aac1a01007387 */ /* 0x000fe20000100800 */
[----:B0-----:R-:W-:-:S05]  /*12cd0*/  IMAD.MOV.U32 R0, RZ, RZ, R29 ;  /* 0x000000ffff007224 */ /* 0x001fca00078e001d */
        /* <DEDUP_REMOVED lines=10> */
[----:B---3--:R-:W-:Y:S01]  /*12d80*/  STL [R1+0xacc], R18 ;  /* 0x000acc1201007387 */ /* 0x008fe20000100800 */
[----:B0-----:R-:W-:-:S05]  /*12d90*/  IMAD.MOV.U32 R0, RZ, RZ, R21 ;  /* 0x000000ffff007224 */ /* 0x001fca00078e0015 */
[----:B------:R0:W-:Y:S04]  /*12da0*/  STL [R1+0xac0], R0 ;  /* 0x000ac00001007387 */ /* 0x0001e80000100800 */
[----:B------:R-:W-:Y:S01]  /*12db0*/  STL [R1+0xad4], R16 ;  /* 0x000ad41001007387 */ /* 0x000fe20000100800 */
[----:B0-----:R-:W-:-:S05]  /*12dc0*/  IMAD.MOV.U32 R0, RZ, RZ, R19 ;  /* 0x000000ffff007224 */ /* 0x001fca00078e0013 */
[----:B------:R0:W-:Y:S04]  /*12dd0*/  STL [R1+0xac8], R0 ;  /* 0x000ac80001007387 */ /* 0x0001e80000100800 */
[----:B-----5:R-:W-:Y:S01]  /*12de0*/  STL [R1+0xadc], R14 ;  /* 0x000adc0e01007387 */ /* 0x020fe20000100800 */
        /* <DEDUP_REMOVED lines=10> */
[----:B------:R0:W-:Y:S02]  /*12e90*/  STL [R1+0xae8], R0 ;  /* 0x000ae80001007387 */ /* 0x0001e40000100800 */
[----:B0-----:R-:W-:Y:S02]  /*12ea0*/  IMAD.MOV.U32 R0, RZ, RZ, R7 ;  /* 0x000000ffff007224 */ /* 0x001fe400078e0007 */
[----:B--2---:R-:W-:Y:S04]  /*12eb0*/  STL [R1+0xafc], R12 ;  /* 0x000afc0c01007387 */ /* 0x004fe80000100800 */
[----:B------:R0:W-:Y:S02]  /*12ec0*/  STL [R1+0xaf0], R0 ;  /* 0x000af00001007387 */ /* 0x0001e40000100800 */
[----:B0-----:R-:W0:Y:S02]  /*12ed0*/  S2R R0, SR_TID.X ;  /* 0x0000000000007919 */ /* 0x001e240000002100 */
[----:B------:R-:W-:Y:S04]  /*12ee0*/  STL [R1+0xaf8], R13 ;  /* 0x000af80d01007387 */ /* 0x000fe80000100800 */
[----:B------:R1:W-:Y:S01]  /*12ef0*/  STL [R1+0xb04], R4 ;  /* 0x000b040401007387 */ /* 0x0003e20000100800 */
[----:B0-----:R-:W-:-:S05]  /*12f00*/  LOP3.LUT R0, R0, 0x3f, RZ, 0xc0, !PT ;  /* 0x0000003f00007812 */ /* 0x001fca00078ec0ff */
[----:B------:R-:W-:Y:S02]  /*12f10*/  IMAD.SHL.U32 R28, R0, 0x2, RZ ;  /* 0x00000002001c7824 */ /* 0x000fe400078e00ff */
[----:B------:R-:W0:Y:S01]  /*12f20*/  LDC R0, c[0x0][0x23c] ;  /* 0x00008f00ff007b82 */ /* 0x000e220000000800 */
[----:B-1----:R-:W-:-:S05]  /*12f30*/  IMAD.MOV.U32 R4, RZ, RZ, R5 ;  /* 0x000000ffff047224 */ /* 0x002fca00078e0005 */
[----:B------:R-:W-:Y:S04]  /*12f40*/  STL [R1+0xb00], R4 ;  /* 0x000b000401007387 */ /* 0x000fe80000100800 */
[----:B----4-:R1:W-:Y:S02]  /*12f50*/  STL [R1+0xb0c], R2 ;  /* 0x000b0c0201007387 */ /* 0x0103e40000100800 */
[----:B-1----:R-:W-:-:S05]  /*12f60*/  IMAD.MOV.U32 R2, RZ, RZ, R3 ;  /* 0x000000ffff027224 */ /* 0x002fca00078e0003 */
[----:B------:R0:W-:Y:S04]  /*12f70*/  STL [R1+0xb08], R2 ;  /* 0x000b080201007387 */ /* 0x0001e80000100800 */
[----:B------:R1:W-:Y:S01]  /*12f80*/  STL [R1+0x260], RZ ;  /* 0x000260ff01007387 */ /* 0x0003e20000100800 */
[----:B0-----:R-:W-:Y:S02]  /*12f90*/  IMAD.SHL.U32 R2, R0, 0x80, RZ ;  /* 0x0000008000027824 */ /* 0x001fe400078e00ff */
[----:B------:R-:W0:Y:S01]  /*12fa0*/  LDC R0, c[0x0][0x230] ;  /* 0x00008c00ff007b82 */ /* 0x000e220000000800 */
[----:B------:R1:W-:Y:S04]  /*12fb0*/  STL [R1+0x264], RZ ;  /* 0x000264ff01007387 */ /* 0x0003e80000100800 */
        /* <DEDUP_REMOVED lines=16> */
[----:B------:R1:W-:Y:S01]  /*130c0*/  STL [R1+0x228], RZ ;  /* 0x000228ff01007387 */ /* 0x0003e20000100800 */
[----:B0-----:R-:W-:-:S03]  /*130d0*/  VIADD R0, R0, 0x7f ;  /* 0x0000007f00007836 */ /* 0x001fc60000000000 */
[----:B------:R1:W-:Y:S04]  /*130e0*/  STL [R1+0x22c], RZ ;  /* 0x00022cff01007387 */ /* 0x0003e80000100800 */
[----:B------:R1:W-:Y:S04]  /*130f0*/  STL [R1+0x200], RZ ;  /* 0x000200ff01007387 */ /* 0x0003e80000100800 */
[----:B------:R1:W-:Y:S04]  /*13100*/  STL [R1+0x204], RZ ;  /* 0x000204ff01007387 */ /* 0x0003e80000100800 */
[----:B------:R1:W-:Y:S04]  /*13110*/  STL [R1+0x208], RZ ;  /* 0x000208ff01007387 */ /* 0x0003e80000100800 */
[----:B------:R1:W-:Y:S01]  /*13120*/  STL [R1+0x20c], RZ ;  /* 0x00020cff01007387 */ /* 0x0003e20000100800 */
[----:B------:R-:W-:-:S03]  /*13130*/  SHF.R.S32.HI R3, RZ, 0x1f, R0 ;  /* 0x0000001fff037819 */ /* 0x000fc60000011400 */
[----:B------:R1:W-:Y:S04]  /*13140*/  STL [R1+0x1e0], RZ ;  /* 0x0001e0ff01007387 */ /* 0x0003e80000100800 */
[----:B------:R1:W-:Y:S04]  /*13150*/  STL [R1+0x1e4], RZ ;  /* 0x0001e4ff01007387 */ /* 0x0003e80000100800 */
[----:B------:R1:W-:Y:S04]  /*13160*/  STL [R1+0x1e8], RZ ;  /* 0x0001e8ff01007387 */ /* 0x0003e80000100800 */
[----:B------:R1:W-:Y:S01]  /*13170*/  STL [R1+0x1ec], RZ ;  /* 0x0001ecff01007387 */ /* 0x0003e20000100800 */
[----:B------:R-:W-:-:S03]  /*13180*/  LEA.HI R3, R3, R0, RZ, 0x7 ;  /* 0x0000000003037211 */ /* 0x000fc600078f38ff */
        /* <DEDUP_REMOVED lines=13> */
[----:B------:R-:W2:Y:S04]  /*13260*/  LDL R5, [R1+0x294] ;  /* 0x0002940001057983 */ /* 0x000ea80000100800 */
[----:B------:R-:W3:Y:S04]  /*13270*/  LDL R3, [R1+0x308] ;  /* 0x0003080001037983 */ /* 0x000ee80000100800 */
        /* <DEDUP_REMOVED lines=15> */
[----:B------:R-:W-:-:S03]  /*13370*/  SHF.L.U64.HI R0, R2, 0x1, R0 ;  /* 0x0000000102007819 */ /* 0x000fc60000010200 */
[----:B------:R1:W-:Y:S01]  /*13380*/  STL [R1+0x188], RZ ;  /* 0x000188ff01007387 */ /* 0x0003e20000100800 */
[----:B------:R-:W-:-:S03]  /*13390*/  LOP3.LUT R4, R28, 0x20, RZ, 0x3c, !PT ;  /* 0x000000201c047812 */ /* 0x000fc600078e3cff */
[----:B------:R1:W-:Y:S01]  /*133a0*/  STL [R1+0x18c], RZ ;  /* 0x00018cff01007387 */ /* 0x0003e20000100800 */
[----:B------:R-:W-:-:S03]  /*133b0*/  LOP3.LUT R2, R28, 0x30, RZ, 0x3c, !PT ;  /* 0x000000301c027812 */ /* 0x000fc600078e3cff */
[----:B------:R1:W-:Y:S01]  /*133c0*/  STL [R1+0x210], RZ ;  /* 0x000210ff01007387 */ /* 0x0003e20000100800 */
[----:B------:R-:W-:-:S03]  /*133d0*/  LOP3.LUT R4, R28, 0x50, RZ, 0x3c, !PT ;  /* 0x000000501c047812 */ /* 0x000fc600078e3cff */
[----:B------:R1:W-:Y:S01]  /*133e0*/  STL [R1+0x214], RZ ;  /* 0x000214ff01007387 */ /* 0x0003e20000100800 */
[----:B------:R-:W-:-:S03]  /*133f0*/  LOP3.LUT R2, R28, 0x60, RZ, 0x3c, !PT ;  /* 0x000000601c027812 */ /* 0x000fc600078e3cff */
[----:B------:R1:W-:Y:S04]  /*13400*/  STL [R1+0x218], RZ ;  /* 0x000218ff01007387 */ /* 0x0003e80000100800 */
[----:B------:R1:W-:Y:S04]  /*13410*/  STL [R1+0x21c], RZ ;  /* 0x00021cff01007387 */ /* 0x0003e80000100800 */
[----:B------:R1:W-:Y:S04]  /*13420*/  STL [R1+0x1b0], RZ ;  /* 0x0001b0ff01007387 */ /* 0x0003e80000100800 */
[----:B------:R1:W-:Y:S04]  /*13430*/  STL [R1+0x1b4], RZ ;  /* 0x0001b4ff01007387 */ /* 0x0003e80000100800 */
[----:B------:R1:W-:Y:S04]  /*13440*/  STL [R1+0x1b8], RZ ;  /* 0x0001b8ff01007387 */ /* 0x0003e80000100800 */
[----:B------:R1:W-:Y:S01]  /*13450*/  STL [R1+0x1bc], RZ ;  /* 0x0001bcff01007387 */ /* 0x0003e20000100800 */
[----:B------:R-:W-:Y:S01]  /*13460*/  USHF.L.U32 UR6, UR6, 0x7, URZ ;  /* 0x0000000706067899 */ /* 0x000fe2000800063f */
[----:B------:R-:W-:-:S02]  /*13470*/  LOP3.LUT R6, R28, 0x10, RZ, 0x3c, !PT ;  /* 0x000000101c067812 */ /* 0x000fc400078e3cff */
[C---:B------:R-:W-:Y:S01]  /*13480*/  LOP3.LUT R6, R28.reuse, 0x40, RZ, 0x3c, !PT ;  /* 0x000000401c067812 */ /* 0x040fe200078e3cff */
[----:B------:R-:W-:Y:S01]  /*13490*/  USHF.R.S32.HI UR7, URZ, 0x1f, UR6 ;  /* 0x0000001f3f077899 */ /* 0x000fe20008011406 */
[----:B------:R-:W-:Y:S01]  /*134a0*/  LOP3.LUT R6, R28, 0x70, RZ, 0x3c, !PT ;  /* 0x000000701c067812 */ /* 0x000fe200078e3cff */
[----:B------:R-:W-:Y:S01]  /*134b0*/  UMOV UR4, URZ ;  /* 0x0000003f00047c82 */ /* 0x000fe20008000000 */
[----:B------:R-:W-:Y:S02]  /*134c0*/  USHF.L.U32 UR10, UR6, 0x1, URZ ;  /* 0x00000001060a7899 */ /* 0x000fe4000800063f */
[----:B------:R-:W-:Y:S01]  /*134d0*/  USHF.L.U64.HI UR7, UR6, 0x1, UR7 ;  /* 0x0000000106077899 */ /* 0x000fe20008010207 */
[----:B--2---:R-:W-:Y:S02]  /*134e0*/  LOP3.LUT R4, R5, 0x40, RZ, 0x3c, !PT ;  /* 0x0000004005047812 */ /* 0x004fe400078e3cff */
[----:B---3--:R-:W-:-:S03]  /*134f0*/  LOP3.LUT R2, R3, 0x20, RZ, 0x3c, !PT ;  /* 0x0000002003027812 */ /* 0x008fc600078e3cff */
[----:B------:R1:W-:Y:S04]  /*13500*/  STL [R1+0xe2c], R4 ;  /* 0x000e2c0401007387 */ /* 0x0003e80000100800 */
[----:B------:R1:W-:Y:S02]  /*13510*/  STL [R1+0x304], R2 ;  /* 0x0003040201007387 */ /* 0x0003e40000100800 */
.L_x_2:
[----:B-----5:R-:W2:Y:S04]  /*13520*/  LDL R3, [R1+0xb10] ;  /* 0x000b100001037983 */ /* 0x020ea80000100800 */
[----:B-1----:R-:W2:Y:S01]  /*13530*/  LDL R2, [R1+0xb20] ;  /* 0x000b200001027983 */ /* 0x002ea20000100800 */
[----:B------:R-:W-:Y:S01]  /*13540*/  UIMAD UR6, UR4, -0x80, UR11 ;  /* 0xffffff80040678a4 */ /* 0x000fe2000f8e020b */
[----:B------:R-:W-:Y:S02]  /*13550*/  PRMT R20, RZ, 0x7610, R20 ;  /* 0x00007610ff147816 */ /* 0x000fe40000000014 */
[----:B------:R0:W-:Y:S04]  /*13560*/  STL [R1+0x1ca8], R22 ;  /* 0x001ca81601007387 */ /* 0x0001e80000100800 */
[----:B------:R-:W-:Y:S04]  /*13570*/  STL [R1+0x1ca4], R10 ;  /* 0x001ca40a01007387 */ /* 0x000fe80000100800 */
[----:B------:R-:W-:Y:S01]  /*13580*/  STL [R1+0x1ca0], R29 ;  /* 0x001ca01d01007387 */ /* 0x000fe20000100800 */
[----:B0-----:R-:W-:-:S03]  /*13590*/  PRMT R22, RZ, 0x7610, R22 ;  /* 0x00007610ff167816 */ /* 0x001fc60000000016 */
        /* <DEDUP_REMOVED lines=35> */
[----:B------:R-:W0:Y:S03]  /*137d0*/  S2R R12, SR_TID.X ;  /* 0x00000000000c7919 */ /* 0x000e260000002100 */
        /* <DEDUP_REMOVED lines=8> */
[----:B0-----:R-:W-:-:S02]  /*13860*/  SHF.R.U32.HI R6, RZ, 0x5, R12 ;  /* 0x00000005ff067819 */ /* 0x001fc4000001160c */
[----:B------:R-:W-:Y:S01]  /*13870*/  SHF.R.U32.HI R7, RZ, 0x5, R12 ;  /* 0x00000005ff077819 */ /* 0x000fe2000001160c */
[----:B------:R-:W-:Y:S01]  /*13880*/  STL [R1+0x1b4c], R28 ;  /* 0x001b4c1c01007387 */ /* 0x000fe20000100800 */
[----:B------:R-:W-:Y:S02]  /*13890*/  SGXT.U32 R6, R6, 0x1 ;  /* 0x000000010606781a */ /* 0x000fe40000000000 */
[----:B------:R-:W-:Y:S01]  /*138a0*/  SGXT.U32 R7, R7, 0x1 ;  /* 0x000000010707781a */ /* 0x000fe20000000000 */
[----:B------:R-:W-:Y:S01]  /*138b0*/  STL [R1+0x1b50], R28 ;  /* 0x001b501c01007387 */ /* 0x000fe20000100800 */
[----:B------:R-:W-:Y:S02]  /*138c0*/  LOP3.LUT R6, R6, 0x2, RZ, 0xfc, !PT ;  /* 0x0000000206067812 */ /* 0x000fe400078efcff */
[----:B------:R-:W-:Y:S01]  /*138d0*/  LOP3.LUT R7, R7, 0x4, RZ, 0xfc, !PT ;  /* 0x0000000407077812 */ /* 0x000fe200078efcff */
[----:B------:R-:W-:Y:S01]  /*138e0*/  STL [R1+0x1b54], R28 ;  /* 0x001b541c01007387 */ /* 0x000fe20000100800 */
[----:B------:R-:W-:-:S02]  /*138f0*/  ISETP.GE.AND P0, PT, R6, UR6, PT ;  /* 0x0000000606007c0c */ /* 0x000fc4000bf06270 */
[----:B------:R-:W-:Y:S01]  /*13900*/  ISETP.GE.AND P1, PT, R7, UR6, PT ;  /* 0x0000000607007c0c */ /* 0x000fe2000bf26270 */
[----:B------:R-:W-:Y:S01]  /*13910*/  STL [R1+0x1b58], R28 ;  /* 0x001b581c01007387 */ /* 0x000fe20000100800 */
[----:B------:R-:W-:Y:S02]  /*13920*/  SHF.R.U32.HI R7, RZ, 0x5, R12 ;  /* 0x00000005ff077819 */ /* 0x000fe4000001160c */
[----:B------:R-:W-:Y:S01]  /*13930*/  PRMT R10, RZ, 0x7610, R10 ;  /* 0x00007610ff0a7816 */ /* 0x000fe2000000000a */
[----:B------:R-:W-:Y:S01]  /*13940*/  STL [R1+0x1b5c], R28 ;  /* 0x001b5c1c01007387 */ /* 0x000fe20000100800 */
[----:B------:R-:W-:Y:S02]  /*13950*/  SGXT.U32 R7, R7, 0x1 ;  /* 0x000000010707781a */ /* 0x000fe40000000000 */
[----:B------:R-:W-:Y:S01]  /*13960*/  SHF.R.U32.HI R12, RZ, 0x5, R12 ;  /* 0x00000005ff0c7819 */ /* 0x000fe2000001160c */
[----:B------:R-:W-:Y:S01]  /*13970*/  STL [R1+0x1b60], R28 ;  /* 0x001b601c01007387 */ /* 0x000fe20000100800 */
[----:B------:R-:W-:-:S02]  /*13980*/  LOP3.LUT R7, R7, 0x6, RZ, 0xfc, !PT ;  /* 0x0000000607077812 */ /* 0x000fc400078efcff */
[----:B------:R-:W-:Y:S01]  /*13990*/  SGXT.U32 R12, R12, 0x1 ;  /* 0x000000010c0c781a */ /* 0x000fe20000000000 */
[----:B------:R-:W-:Y:S01]  /*139a0*/  STL [R1+0x1b64], R28 ;  /* 0x001b641c01007387 */ /* 0x000fe20000100800 */
[----:B------:R-:W-:Y:S02]  /*139b0*/  ISETP.GE.AND P2, PT, R7, UR6, PT ;  /* 0x0000000607007c0c */ /* 0x000fe4000bf46270 */
[----:B------:R-:W-:Y:S01]  /*139c0*/  LOP3.LUT R12, R12, 0x8, RZ, 0xfc, !PT ;  /* 0x000000080c0c7812 */ /* 0x000fe200078efcff */
[----:B------:R-:W-:Y:S03]  /*139d0*/  STL [R1+0x1b68], R28 ;  /* 0x001b681c01007387 */ /* 0x000fe60000100800 */
[----:B------:R-:W-:Y:S01]  /*139e0*/  ISETP.GE.AND P3, PT, R12, UR6, PT ;  /* 0x000000060c007c0c */ /* 0x000fe2000bf66270 */
        /* <DEDUP_REMOVED lines=41> */
[----:B--2---:R0:W2:Y:S04]  /*13c80*/  @!P0 LDG.E.U16 R20, desc[UR8][R2.64] ;  /* 0x0000000802148981 */ /* 0x0040a8000c1e1500 */
[----:B------:R-:W3:Y:S04]  /*13c90*/  LDL R7, [R1+0xb14] ;  /* 0x000b140001077983 */ /* 0x000ee80000100800 */
[----:B------:R-:W4:Y:S04]  /*13ca0*/  LDL R6, [R1+0xb68] ;  /* 0x000b680001067983 */ /* 0x000f280000100800 */
[----:B------:R-:W0:Y:S04]  /*13cb0*/  LDL R2, [R1+0xb1c] ;  /* 0x000b1c0001027983 */ /* 0x000e280000100800 */
[----:B------:R-:W0:Y:S02]  /*13cc0*/  LDL R3, [R1+0xb70] ;  /* 0x000b700001037983 */ /* 0x000e240000100800 */
[----:B0-----:R-:W-:-:S04]  /*13cd0*/  @!P1 LOP3.LUT R3, R3, R2, RZ, 0x3c, !PT ;  /* 0x0000000203039212 */ /* 0x001fc800078e3cff */
[----:B------:R-:W-:-:S04]  /*13ce0*/  @!P1 LOP3.LUT R2, R3, R2, RZ, 0x3c, !PT ;  /* 0x0000000203029212 */ /* 0x000fc800078e3cff */
[----:B------:R-:W-:-:S05]  /*13cf0*/  @!P1 LOP3.LUT R3, R3, R2, RZ, 0x3c, !PT ;  /* 0x0000000203039212 */ /* 0x000fca00078e3cff */
[----:B------:R-:W3:Y:S04]  /*13d00*/  @!P1 LDG.E.U16 R22, desc[UR8][R2.64] ;  /* 0x0000000802169981 */ /* 0x000ee8000c1e1500 */
[----:B--2---:R-:W-:Y:S04]  /*13d10*/  STL [R1+0x1bf8], R20 ;  /* 0x001bf81401007387 */ /* 0x004fe80000100800 */
[----:B------:R-:W-:Y:S04]  /*13d20*/  STL [R1+0x1c00], R20 ;  /* 0x001c001401007387 */ /* 0x000fe80000100800 */
[----:B------:R-:W-:Y:S04]  /*13d30*/  STL [R1+0x1c08], R20 ;  /* 0x001c081401007387 */ /* 0x000fe80000100800 */
[----:B------:R-:W-:Y:S04]  /*13d40*/  STL [R1+0x1c10], R20 ;  /* 0x001c101401007387 */ /* 0x000fe80000100800 */
[----:B------:R-:W-:Y:S04]  /*13d50*/  STL [R1+0x1c18], R20 ;  /* 0x001c181401007387 */ /* 0x000fe80000100800 */
[----:B------:R-:W2:Y:S04]  /*13d60*/  LDL R2, [R1+0xb18] ;  /* 0x000b180001027983 */ /* 0x000ea80000100800 */
[----:B---3--:R0:W-:Y:S04]  /*13d70*/  STL [R1+0x58], R22 ;  /* 0x0000581601007387 */ /* 0x0081e80000100800 */
[----:B------:R-:W2:Y:S01]  /*13d80*/  LDL R3, [R1+0xb6c] ;  /* 0x000b6c0001037983 */ /* 0x000ea20000100800 */
[----:B------:R-:W1:Y:S02]  /*13d90*/  S2R R12, SR_TID.X ;  /* 0x00000000000c7919 */ /* 0x000e640000002100 */
[----:B-1----:R-:W-:-:S04]  /*13da0*/  SHF.R.U32.HI R12, RZ, 0x5, R12 ;  /* 0x00000005ff0c7819 */ /* 0x002fc8000001160c */
[----:B------:R-:W-:Y:S02]  /*13db0*/  SGXT.U32 R12, R12, 0x1 ;  /* 0x000000010c0c781a */ /* 0x000fe40000000000 */
[----:B--2---:R-:W-:-:S04]  /*13dc0*/  @!P2 LOP3.LUT R3, R3, R2, RZ, 0x3c, !PT ;  /* 0x000000020303a212 */ /* 0x004fc800078e3cff */
[----:B------:R-:W-:-:S04]  /*13dd0*/  @!P2 LOP3.LUT R2, R3, R2, RZ, 0x3c, !PT ;  /* 0x000000020302a212 */ /* 0x000fc800078e3cff */
[----:B------:R-:W-:-:S05]  /*13de0*/  @!P2 LOP3.LUT R3, R3, R2, RZ, 0x3c, !PT ;  /* 0x000000020303a212 */ /* 0x000fca00078e3cff */
[----:B------:R4:W2:Y:S01]  /*13df0*/  @!P2 LDG.E.U16 R10, desc[UR8][R2.64] ;  /* 0x00000008020aa981 */ /* 0x0008a2000c1e1500 */
[----:B------:R-:W-:-:S04]  /*13e00*/  LOP3.LUT R12, R12, 0xa, RZ, 0xfc, !PT ;  /* 0x0000000a0c0c7812 */ /* 0x000fc800078efcff */
[----:B------:R-:W-:Y:S02]  /*13e10*/  ISETP.GE.AND P0, PT, R12, UR6, PT ;  /* 0x000000060c007c0c */ /* 0x000fe4000bf06270 */
[----:B------:R-:W0:Y:S01]  /*13e20*/  S2R R12, SR_TID.X ;  /* 0x00000000000c7919 */ /* 0x000e220000002100 */
[----:B------:R-:W-:Y:S01]  /*13e30*/  PRMT R14, RZ, 0x7610, R14 ;  /* 0x00007610ff0e7816 */ /* 0x000fe2000000000e */
[----:B----4-:R-:W-:Y:S02]  /*13e40*/  @!P3 IMAD.MOV.U32 R2, RZ, RZ, R6 ;  /* 0x000000ffff02b224 */ /* 0x010fe400078e0006 */
[----:B------:R-:W-:-:S05]  /*13e50*/  @!P3 IMAD.MOV.U32 R3, RZ, RZ, R7 ;  /* 0x000000ffff03b224 */ /* 0x000fca00078e0007 */
[----:B------:R-:W3:Y:S01]  /*13e60*/  @!P3 LDG.E.U16 R14, desc[UR8][R2.64] ;  /* 0x00000008020eb981 */ /* 0x000ee2000c1e1500 */
[----:B0-----:R-:W-:-:S04]  /*13e70*/  SHF.R.U32.HI R22, RZ, 0x5, R12 ;  /* 0x00000005ff167819 */ /* 0x001fc8000001160c */
[----:B------:R-:W-:-:S04]  /*13e80*/  SGXT.U32 R22, R22, 0x1 ;  /* 0x000000011616781a */ /* 0x000fc80000000000 */
[----:B------:R-:W-:-:S04]  /*13e90*/  LOP3.LUT R22, R22, 0xc, RZ, 0xfc, !PT ;  /* 0x0000000c16167812 */ /* 0x000fc800078efcff */
[----:B------:R-:W-:Y:S02]  /*13ea0*/  ISETP.GE.AND P1, PT, R22, UR6, PT ;  /* 0x0000000616007c0c */ /* 0x000fe4000bf26270 */
[----:B------:R-:W4:Y:S04]  /*13eb0*/  LDL.LU R22, [R1+0x1ca8] ;  /* 0x001ca80001167983 */ /* 0x000f280000300800 */
[----:B--2---:R0:W-:Y:S04]  /*13ec0*/  STL [R1+0x300], R10 ;  /* 0x0003000a01007387 */ /* 0x0041e80000100800 */
[----:B0-----:R-:W2:Y:S04]  /*13ed0*/  LDL.LU R10, [R1+0x1ca4] ;  /* 0x001ca400010a7983 */ /* 0x001ea80000300800 */
[----:B------:R-:W2:Y:S04]  /*13ee0*/  LDL R2, [R1+0xb64] ;  /* 0x000b640001027983 */ /* 0x000ea80000100800 */
[----:B------:R-:W2:Y:S04]  /*13ef0*/  LDL R3, [R1+0xb84] ;  /* 0x000b840001037983 */ /* 0x000ea80000100800 */
[----:B------:R-:W2:Y:S04]  /*13f00*/  LDL R7, [R1+0xb78] ;  /* 0x000b780001077983 */ /* 0x000ea80000100800 */
[----:B------:R-:W2:Y:S04]  /*13f10*/  LDL R6, [R1+0xb88] ;  /* 0x000b880001067983 */ /* 0x000ea80000100800 */
[----:B---3--:R-:W-:Y:S04]  /*13f20*/  STL [R1+0x1c1c], R14 ;  /* 0x001c1c0e01007387 */ /* 0x008fe80000100800 */
[----:B------:R-:W-:Y:S01]  /*13f30*/  STL [R1+0x1c28], R14 ;  /* 0x001c280e01007387 */ /* 0x000fe20000100800 */
[----:B----4-:R-:W-:-:S02]  /*13f40*/  PRMT R22, RZ, 0x7610, R22 ;  /* 0x00007610ff167816 */ /* 0x010fc40000000016 */
[----:B--2---:R-:W-:-:S04]  /*13f50*/  @!P0 LOP3.LUT R3, R3, R2, RZ, 0x3c, !PT ;  /* 0x0000000203038212 */ /* 0x004fc800078e3cff */
[----:B------:R-:W-:-:S04]  /*13f60*/  @!P0 LOP3.LUT R2, R3, R2, RZ, 0x3c, !PT ;  /* 0x0000000203028212 */ /* 0x000fc800078e3cff */
[----:B------:R-:W-:-:S05]  /*13f70*/  @!P0 LOP3.LUT R3, R3, R2, RZ, 0x3c, !PT ;  /* 0x0000000203038212 */ /* 0x000fca00078e3cff */
[----:B------:R0:W2:Y:S04]  /*13f80*/  @!P0 LDG.E.U16 R22, desc[UR8][R2.64] ;  /* 0x0000000802168981 */ /* 0x0000a8000c1e1500 */
[----:B------:R-:W0:Y:S04]  /*13f90*/  LDL R2, [R1+0xb60] ;  /* 0x000b600001027983 */ /* 0x000e280000100800 */
[----:B------:R-:W0:Y:S01]  /*13fa0*/  LDL R3, [R1+0xb80] ;  /* 0x000b800001037983 */ /* 0x000e220000100800 */
[----:B------:R-:W-:Y:S02]  /*13fb0*/  PRMT R29, RZ, 0x7610, R29 ;  /* 0x00007610ff1d7816 */ /* 0x000fe4000000001d */
[----:B0-----:R-:W-:-:S04]  /*13fc0*/  @!P1 LOP3.LUT R3, R3, R2, RZ, 0x3c, !PT ;  /* 0x0000000203039212 */ /* 0x001fc800078e3cff */
[----:B------:R-:W-:-:S04]  /*13fd0*/  @!P1 LOP3.LUT R2, R3, R2, RZ, 0x3c, !PT ;  /* 0x0000000203029212 */ /* 0x000fc800078e3cff */
[----:B------:R-:W-:-:S05]  /*13fe0*/  @!P1 LOP3.LUT R3, R3, R2, RZ, 0x3c, !PT ;  /* 0x0000000203039212 */ /* 0x000fca00078e3cff */
[----:B------:R-:W3:Y:S04]  /*13ff0*/  @!P1 LDG.E.U16 R29, desc[UR8][R2.64] ;  /* 0x00000008021d9981 */ /* 0x000ee8000c1e1500 */
[----:B--2---:R-:W-:Y:S04]  /*14000*/  STL [R1+0x1b14], R22 ;  /* 0x001b141601007387 */ /* 0x004fe80000100800 */
[----:B------:R-:W2:Y:S01]  /*14010*/  LDL R2, [R1+0xb5c] ;  /* 0x000b5c0001027983 */ /* 0x000ea20000100800 */
[----:B------:R-:W-:-:S04]  /*14020*/  SHF.R.U32.HI R12, RZ, 0x5, R12 ;  /* 0x00000005ff0c7819 */ /* 0x000fc8000001160c */
[----:B------:R-:W-:Y:S01]  /*14030*/  SGXT.U32 R12, R12, 0x1 ;  /* 0x000000010c0c781a */ /* 0x000fe20000000000 */
[----:B---3--:R0:W-:Y:S04]  /*14040*/  STL [R1+0x54], R29 ;  /* 0x0000541d01007387 */ /* 0x0081e80000100800 */
[----:B------:R-:W2:Y:S01]  /*14050*/  LDL R3, [R1+0xb7c] ;  /* 0x000b7c0001037983 */ /* 0x000ea20000100800 */
[----:B------:R-:W-:-:S04]  /*14060*/  LOP3.LUT R12, R12, 0xe, RZ, 0xfc, !PT ;  /* 0x0000000e0c0c7812 */ /* 0x000fc800078efcff */
[----:B------:R-:W-:Y:S02]  /*14070*/  ISETP.GE.AND P2, PT, R12, UR6, PT ;  /* 0x000000060c007c0c */ /* 0x000fe4000bf46270 */
[----:B------:R-:W-:Y:S01]  /*14080*/  PRMT R9, RZ, 0x7610, R9 ;  /* 0x00007610ff097816 */ /* 0x000fe20000000009 */
[----:B------:R-:W1:Y:S02]  /*14090*/  S2R R12, SR_TID.X ;  /* 0x00000000000c7919 */ /* 0x000e640000002100 */
[----:B-1----:R-:W-:-:S04]  /*140a0*/  SHF.R.U32.HI R12, RZ, 0x5, R12 ;  /* 0x00000005ff0c7819 */ /* 0x002fc8000001160c */
[----:B------:R-:W-:-:S04]  /*140b0*/  SGXT.U32 R12, R12, 0x1 ;  /* 0x000000010c0c781a */ /* 0x000fc80000000000 */
[----:B------:R-:W-:-:S04]  /*140c0*/  LOP3.LUT R12, R12, 0x10, RZ, 0xfc, !PT ;  /* 0x000000100c0c7812 */ /* 0x000fc800078efcff */
[----:B------:R-:W-:Y:S02]  /*140d0*/  ISETP.GE.AND P3, PT, R12, UR6, PT ;  /* 0x000000060c007c0c */ /* 0x000fe4000bf66270 */
[----:B------:R-:W1:Y:S01]  /*140e0*/  S2R R12, SR_TID.X ;  /* 0x00000000000c7919 */ /* 0x000e620000002100 */
[----:B--2---:R-:W-:-:S04]  /*140f0*/  @!P2 LOP3.LUT R3, R3, R2, RZ, 0x3c, !PT ;  /* 0x000000020303a212 */ /* 0x004fc800078e3cff */
[----:B------:R-:W-:-:S04]  /*14100*/  @!P2 LOP3.LUT R2, R3, R2, RZ, 0x3c, !PT ;  /* 0x000000020302a212 */ /* 0x000fc800078e3cff */
[----:B------:R-:W-:-:S05]  /*14110*/  @!P2 LOP3.LUT R3, R3, R2, RZ, 0x3c, !PT ;  /* 0x000000020303a212 */ /* 0x000fca00078e3cff */
[----:B------:R2:W3:Y:S01]  /*14120*/  @!P2 LDG.E.U16 R9, desc[UR8][R2.64] ;  /* 0x000000080209a981 */ /* 0x0004e2000c1e1500 */
[----:B-1----:R-:W-:-:S04]  /*14130*/  SHF.R.U32.HI R12, RZ, 0x5, R12 ;  /* 0x00000005ff0c7819 */ /* 0x002fc8000001160c */
[----:B------:R-:W-:-:S04]  /*14140*/  SGXT.U32 R12, R12, 0x1 ;  /* 0x000000010c0c781a */ /* 0x000fc80000000000 */
[----:B------:R-:W-:-:S04]  /*14150*/  LOP3.LUT R12, R12, 0x12, RZ, 0xfc, !PT ;  /* 0x000000120c0c7812 */ /* 0x000fc800078efcff */
[----:B------:R-:W-:Y:S02]  /*14160*/  ISETP.GE.AND P0, PT, R12, UR6, PT ;  /* 0x000000060c007c0c */ /* 0x000fe4000bf06270 */
[----:B------:R-:W0:Y:S01]  /*14170*/  S2R R12, SR_TID.X ;  /* 0x00000000000c7919 */ /* 0x000e220000002100 */
[----:B------:R-:W-:Y:S01]  /*14180*/  PRMT R10, RZ, 0x7610, R10 ;  /* 0x00007610ff0a7816 */ /* 0x000fe2000000000a */
[----:B--2---:R-:W-:Y:S02]  /*14190*/  @!P3 IMAD.MOV.U32 R2, RZ, RZ, R6 ;  /* 0x000000ffff02b224 */ /* 0x004fe400078e0006 */
[----:B------:R-:W-:-:S05]  /*141a0*/  @!P3 IMAD.MOV.U32 R3, RZ, RZ, R7 ;  /* 0x000000ffff03b224 */ /* 0x000fca00078e0007 */
[----:B------:R1:W2:Y:S01]  /*141b0*/  @!P3 LDG.E.U16 R10, desc[UR8][R2.64] ;  /* 0x00000008020ab981 */ /* 0x0002a2000c1e1500 */
[----:B0-----:R-:W-:-:S04]  /*141c0*/  SHF.R.U32.HI R29, RZ, 0x5, R12 ;  /* 0x00000005ff1d7819 */ /* 0x001fc8000001160c */
[----:B------:R-:W-:-:S04]  /*141d0*/  SGXT.U32 R29, R29, 0x1 ;  /* 0x000000011d1d781a */ /* 0x000fc80000000000 */
[----:B------:R-:W-:-:S04]  /*141e0*/  LOP3.LUT R29, R29, 0x14, RZ, 0xfc, !PT ;  /* 0x000000141d1d7812 */ /* 0x000fc800078efcff */
[----:B------:R-:W-:Y:S02]  /*141f0*/  ISETP.GE.AND P1, PT, R29, UR6, PT ;  /* 0x000000061d007c0c */ /* 0x000fe4000bf26270 */
[----:B------:R-:W4:Y:S04]  /*14200*/  LDL.LU R29, [R1+0x1ca0] ;  /* 0x001ca000011d7983 */ /* 0x000f280000300800 */
[----:B---3--:R0:W-:Y:S04]  /*14210*/  STL [R1+0x2fc], R9 ;  /* 0x0002fc0901007387 */ /* 0x0081e80000100800 */
[----:B0-----:R-:W3:Y:S04]  /*14220*/  LDL.LU R9, [R1+0x1c9c] ;  /* 0x001c9c0001097983 */ /* 0x001ee80000300800 */
[----:B------:R-:W1:Y:S04]  /*14230*/  LDL R2, [R1+0xb58] ;  /* 0x000b580001027983 */ /* 0x000e680000100800 */
[----:B------:R-:W1:Y:S01]  /*14240*/  LDL R3, [R1+0xb74] ;  /* 0x000b740001037983 */ /* 0x000e620000100800 */
[----:B------:R-:W-:-:S02]  /*14250*/  PRMT R13, RZ, 0x7610, R13 ;  /* 0x00007610ff0d7816 */ /* 0x000fc4000000000d */
[----:B------:R-:W-:Y:S01]  /*14260*/  SHF.R.U32.HI R12, RZ, 0x5, R12 ;  /* 0x00000005ff0c7819 */ /* 0x000fe2000001160c */
[----:B------:R-:W2:Y:S01]  /*14270*/  LDL R6, [R1+0xb44] ;  /* 0x000b440001067983 */ /* 0x000ea20000100800 */
[----:B----4-:R-:W-:Y:S02]  /*14280*/  PRMT R29, RZ, 0x7610, R29 ;  /* 0x00007610ff1d7816 */ /* 0x010fe4000000001d */
[----:B-1----:R-:W-:-:S04]  /*14290*/  @!P0 LOP3.LUT R3, R3, R2, RZ, 0x3c, !PT ;  /* 0x0000000203038212 */ /* 0x002fc800078e3cff */
[----:B------:R-:W-:-:S04]  /*142a0*/  @!P0 LOP3.LUT R2, R3, R2, RZ, 0x3c, !PT ;  /* 0x0000000203028212 */ /* 0x000fc800078e3cff */
[----:B------:R-:W-:-:S05]  /*142b0*/  @!P0 LOP3.LUT R3, R3, R2, RZ, 0x3c, !PT ;  /* 0x0000000203038212 */ /* 0x000fca00078e3cff */
[----:B------:R0:W4:Y:S04]  /*142c0*/  @!P0 LDG.E.U16 R29, desc[UR8][R2.64] ;  /* 0x00000008021d8981 */ /* 0x000128000c1e1500 */
[----:B------:R-:W0:Y:S04]  /*142d0*/  LDL R2, [R1+0xb50] ;  /* 0x000b500001027983 */ /* 0x000e280000100800 */
[----:B------:R-:W0:Y:S02]  /*142e0*/  LDL R3, [R1+0xb54] ;  /* 0x000b540001037983 */ /* 0x000e240000100800 */
[----:B0-----:R-:W-:-:S04]  /*142f0*/  @!P1 LOP3.LUT R3, R3, R2, RZ, 0x3c, !PT ;  /* 0x0000000203039212 */ /* 0x001fc800078e3cff */
[----:B------:R-:W-:-:S04]  /*14300*/  @!P1 LOP3.LUT R2, R3, R2, RZ, 0x3c, !PT ;  /* 0x0000000203029212 */ /* 0x000fc800078e3cff */
[----:B------:R-:W-:-:S05]  /*14310*/  @!P1 LOP3.LUT R3, R3, R2, RZ, 0x3c, !PT ;  /* 0x0000000203039212 */ /* 0x000fca00078e3cff */
[----:B------:R-:W3:Y:S01]  /*14320*/  @!P1 LDG.E.U16 R13, desc[UR8][R2.64] ;  /* 0x00000008020d9981 */ /* 0x000ee2000c1e1500 */
[----:B------:R-:W-:-:S04]  /*14330*/  SGXT.U32 R12, R12, 0x1 ;  /* 0x000000010c0c781a */ /* 0x000fc80000000000 */
[----:B------:R-:W-:-:S04]  /*14340*/  LOP3.LUT R12, R12, 0x16, RZ, 0xfc, !PT ;  /* 0x000000160c0c7812 */ /* 0x000fc800078efcff */
[----:B------:R-:W-:Y:S02]  /*14350*/  ISETP.GE.AND P2, PT, R12, UR6, PT ;  /* 0x000000060c007c0c */ /* 0x000fe4000bf46270 */
[----:B------:R-:W2:Y:S04]  /*14360*/  LDL R12, [R1+0xb40] ;  /* 0x000b4000010c7983 */ /* 0x000ea80000100800 */
[----:B----4-:R-:W-:Y:S04]  /*14370*/  STL [R1+0x1b10], R29 ;  /* 0x001b101d01007387 */ /* 0x010fe80000100800 */
[----:B------:R-:W4:Y:S04]  /*14380*/  LDL R2, [R1+0xb48] ;  /* 0x000b480001027983 */ /* 0x000f280000100800 */
[----:B---3--:R-:W-:Y:S04]  /*14390*/  STL [R1+0x50], R13 ;  /* 0x0000500d01007387 */ /* 0x008fe80000100800 */
[----:B------:R-:W4:Y:S01]  /*143a0*/  LDL R3, [R1+0xb4c] ;  /* 0x000b4c0001037983 */ /* 0x000f220000100800 */
[----:B------:R-:W-:Y:S01]  /*143b0*/  PRMT R8, RZ, 0x7610, R8 ;  /* 0x00007610ff087816 */ /* 0x000fe20000000008 */
[----:B------:R-:W0:Y:S02]  /*143c0*/  S2R R7, SR_TID.X ;  /* 0x0000000000077919 */ /* 0x000e240000002100 */
[----:B0-----:R-:W-:-:S04]  /*143d0*/  SHF.R.U32.HI R7, RZ, 0x5, R7 ;  /* 0x00000005ff077819 */ /* 0x001fc80000011607 */
[----:B------:R-:W-:-:S04]  /*143e0*/  SGXT.U32 R7, R7, 0x1 ;  /* 0x000000010707781a */ /* 0x000fc80000000000 */
[----:B------:R-:W-:-:S04]  /*143f0*/  LOP3.LUT R7, R7, 0x18, RZ, 0xfc, !PT ;  /* 0x0000001807077812 */ /* 0x000fc800078efcff */
[----:B------:R-:W-:Y:S02]  /*14400*/  ISETP.GE.AND P3, PT, R7, UR6, PT ;  /* 0x0000000607007c0c */ /* 0x000fe4000bf66270 */
[----:B------:R-:W0:Y:S01]  /*14410*/  S2R R7, SR_TID.X ;  /* 0x0000000000077919 */ /* 0x000e220000002100 */
[----:B----4-:R-:W-:-:S04]  /*14420*/  @!P2 LOP3.LUT R3, R3, R2, RZ, 0x3c, !PT ;  /* 0x000000020303a212 */ /* 0x010fc800078e3cff */
[----:B------:R-:W-:-:S04]  /*14430*/  @!P2 LOP3.LUT R2, R3, R2, RZ, 0x3c, !PT ;  /* 0x000000020302a212 */ /* 0x000fc800078e3cff */
[----:B------:R-:W-:-:S05]  /*14440*/  @!P2 LOP3.LUT R3, R3, R2, RZ, 0x3c, !PT ;  /* 0x000000020303a212 */ /* 0x000fca00078e3cff */
[----:B------:R2:W3:Y:S01]  /*14450*/  @!P2 LDG.E.U16 R8, desc[UR8][R2.64] ;  /* 0x000000080208a981 */ /* 0x0004e2000c1e1500 */
[----:B0-----:R-:W-:-:S04]  /*14460*/  SHF.R.U32.HI R7, RZ, 0x5, R7 ;  /* 0x00000005ff077819 */ /* 0x001fc80000011607 */
        /* <DEDUP_REMOVED lines=17> */
[----:B------:R-:W0:Y:S01]  /*14580*/  S2R R13, SR_TID.X ;  /* 0x00000000000d7919 */ /* 0x000e220000002100 */
[----:B------:R-:W2:Y:S01]  /*14590*/  S2R R12, SR_TID.X ;  /* 0x00000000000c7919 */ /* 0x000ea20000002100 */
[----:B---3--:R-:W-:-:S02]  /*145a0*/  PRMT R8, RZ, 0x7610, R8 ;  /* 0x00007610ff087816 */ /* 0x008fc40000000008 */
[----:B-1----:R-:W-:-:S04]  /*145b0*/  @!P0 LOP3.LUT R3, R3, R2, RZ, 0x3c, !PT ;  /* 0x0000000203038212 */ /* 0x002fc800078e3cff */
[----:B------:R-:W-:-:S04]  /*145c0*/  @!P0 LOP3.LUT R2, R3, R2, RZ, 0x3c, !PT ;  /* 0x0000000203028212 */ /* 0x000fc800078e3cff */
[----:B------:R-:W-:-:S05]  /*145d0*/  @!P0 LOP3.LUT R3, R3, R2, RZ, 0x3c, !PT ;  /* 0x0000000203038212 */ /* 0x000fca00078e3cff */
[----:B------:R-:W3:Y:S01]  /*145e0*/  @!P0 LDG.E.U16 R8, desc[UR8][R2.64] ;  /* 0x0000000802088981 */ /* 0x000ee2000c1e1500 */
[----:B0-----:R-:W-:Y:S02]  /*145f0*/  SHF.R.U32.HI R13, RZ, 0x5, R13 ;  /* 0x00000005ff0d7819 */ /* 0x001fe4000001160d */
[----:B--2---:R-:W-:Y:S02]  /*14600*/  SHF.R.U32.HI R6, RZ, 0x5, R12 ;  /* 0x00000005ff067819 */ /* 0x004fe4000001160c */
[----:B------:R-:W-:Y:S02]  /*14610*/  SGXT.U32 R13, R13, 0x1 ;  /* 0x000000010d0d781a */ /* 0x000fe40000000000 */
[----:B------:R-:W-:Y:S02]  /*14620*/  SGXT.U32 R6, R6, 0x1 ;  /* 0x000000010606781a */ /* 0x000fe40000000000 */
[----:B------:R-:W-:Y:S02]  /*14630*/  LOP3.LUT R13, R13, 0x1e, RZ, 0xfc, !PT ;  /* 0x0000001e0d0d7812 */ /* 0x000fe400078efcff */
[----:B------:R-:W-:-:S02]  /*14640*/  LOP3.LUT R6, R6, 0x20, RZ, 0xfc, !PT ;  /* 0x0000002006067812 */ /* 0x000fc400078efcff */
[----:B------:R-:W-:Y:S02]  /*14650*/  ISETP.GE.AND P2, PT, R13, UR6, PT ;  /* 0x000000060d007c0c */ /* 0x000fe4000bf46270 */
[----:B------:R-:W2:Y:S01]  /*14660*/  LDL R13, [R1+0xb8c] ;  /* 0x000b8c00010d7983 */ /* 0x000ea20000100800 */
[----:B------:R-:W-:-:S03]  /*14670*/  ISETP.GE.AND P3, PT, R6, UR6, PT ;  /* 0x0000000606007c0c */ /* 0x000fc6000bf66270 */
[----:B------:R-:W2:Y:S04]  /*14680*/  LDL.LU R6, [R1+0x1c90] ;  /* 0x001c900001067983 */ /* 0x000ea80000300800 */
[----:B---3--:R0:W-:Y:S04]  /*14690*/  STL [R1+0x8], R8 ;  /* 0x0000080801007387 */ /* 0x0081e80000100800 */
[----:B0-----:R-:W3:Y:S04]  /*146a0*/  LDL.LU R8, [R1+0x1c8c] ;  /* 0x001c8c0001087983 */ /* 0x001ee80000300800 */
[----:B------:R-:W2:Y:S04]  /*146b0*/  LDL R2, [R1+0xb34] ;  /* 0x000b340001027983 */ /* 0x000ea80000100800 */
[----:B------:R-:W2:Y:S01]  /*146c0*/  LDL R3, [R1+0xb94] ;  /* 0x000b940001037983 */ /* 0x000ea20000100800 */
[----:B----4-:R-:W-:-:S02]  /*146d0*/  PRMT R7, RZ, 0x7610, R7 ;  /* 0x00007610ff077816 */ /* 0x010fc40000000007 */
[----:B--2---:R-:W-:-:S04]  /*146e0*/  @!P1 LOP3.LUT R3, R3, R2, RZ, 0x3c, !PT ;  /* 0x0000000203039212 */ /* 0x004fc800078e3cff */
[----:B------:R-:W-:-:S04]  /*146f0*/  @!P1 LOP3.LUT R2, R3, R2, RZ, 0x3c, !PT ;  /* 0x0000000203029212 */ /* 0x000fc800078e3cff */
[----:B------:R-:W-:-:S05]  /*14700*/  @!P1 LOP3.LUT R3, R3, R2, RZ, 0x3c, !PT ;  /* 0x0000000203039212 */ /* 0x000fca00078e3cff */
[----:B------:R-:W2:Y:S04]  /*14710*/  @!P1 LDG.E.U16 R7, desc[UR8][R2.64] ;  /* 0x0000000802079981 */ /* 0x000ea8000c1e1500 */
[----:B------:R-:W4:Y:S01]  /*14720*/  LDL R2, [R1+0xb30] ;  /* 0x000b300001027983 */ /* 0x000f220000100800 */
[----:B------:R-:W-:-:S04]  /*14730*/  SHF.R.U32.HI R12, RZ, 0x5, R12 ;  /* 0x00000005ff0c7819 */ /* 0x000fc8000001160c */
[----:B------:R-:W-:-:S04]  /*14740*/  SGXT.U32 R12, R12, 0x1 ;  /* 0x000000010c0c781a */ /* 0x000fc80000000000 */
[----:B------:R-:W-:-:S04]  /*14750*/  LOP3.LUT R12, R12, 0x22, RZ, 0xfc, !PT ;  /* 0x000000220c0c7812 */ /* 0x000fc800078efcff */
[----:B------:R-:W-:Y:S02]  /*14760*/  ISETP.GE.AND P0, PT, R12, UR6, PT ;  /* 0x000000060c007c0c */ /* 0x000fe4000bf06270 */
[----:B------:R-:W0:Y:S01]  /*14770*/  S2R R12, SR_TID.X ;  /* 0x00000000000c7919 */ /* 0x000e220000002100 */
[----:B--2---:R0:W-:Y:S04]  /*14780*/  STL [R1+0x4c], R7 ;  /* 0x00004c0701007387 */ /* 0x0041e80000100800 */
[----:B------:R-:W4:Y:S01]  /*14790*/  LDL R3, [R1+0xb90] ;  /* 0x000b900001037983 */ /* 0x000f220000100800 */
[----:B0-----:R-:W-:-:S04]  /*147a0*/  SHF.R.U32.HI R7, RZ, 0x5, R12 ;  /* 0x00000005ff077819 */ /* 0x001fc8000001160c */
[----:B------:R-:W-:Y:S02]  /*147b0*/  SGXT.U32 R7, R7, 0x1 ;  /* 0x000000010707781a */ /* 0x000fe40000000000 */
[----:B------:R-:W-:Y:S02]  /*147c0*/  PRMT R4, RZ, 0x7610, R4 ;  /* 0x00007610ff047816 */ /* 0x000fe40000000004 */
[----:B------:R-:W-:-:S04]  /*147d0*/  LOP3.LUT R7, R7, 0x24, RZ, 0xfc, !PT ;  /* 0x0000002407077812 */ /* 0x000fc800078efcff */
[----:B------:R-:W-:Y:S02]  /*147e0*/  ISETP.GE.AND P1, PT, R7, UR6, PT ;  /* 0x0000000607007c0c */ /* 0x000fe4000bf26270 */
[----:B------:R-:W2:Y:S01]  /*147f0*/  LDL.LU R7, [R1+0x1c88] ;  /* 0x001c880001077983 */ /* 0x000ea20000300800 */
[----:B----4-:R-:W-:-:S04]  /*14800*/  @!P2 LOP3.LUT R3, R3, R2, RZ, 0x3c, !PT ;  /* 0x000000020303a212 */ /* 0x010fc800078e3cff */
[----:B------:R-:W-:-:S04]  /*14810*/  @!P2 LOP3.LUT R2, R3, R2, RZ, 0x3c, !PT ;  /* 0x000000020302a212 */ /* 0x000fc800078e3cff */
[----:B------:R-:W-:-:S05]  /*14820*/  @!P2 LOP3.LUT R3, R3, R2, RZ, 0x3c, !PT ;  /* 0x000000020303a212 */ /* 0x000fca00078e3cff */
[----:B------:R0:W4:Y:S04]  /*14830*/  @!P2 LDG.E.U16 R4, desc[UR8][R2.64] ;  /* 0x000000080204a981 */ /* 0x000128000c1e1500 */
[----:B------:R-:W2:Y:S01]  /*14840*/  LDL R3, [R1+0xb2c] ;  /* 0x000b2c0001037983 */ /* 0x000ea20000100800 */
[----:B---3--:R-:W-:Y:S01]  /*14850*/  PRMT R8, RZ, 0x7610, R8 ;  /* 0x00007610ff087816 */ /* 0x008fe20000000008 */
[----:B0-----:R-:W-:Y:S02]  /*14860*/  @!P3 IMAD.MOV.U32 R2, RZ, RZ, R13 ;  /* 0x000000ffff02b224 */ /* 0x001fe400078e000d */
[----:B----4-:R0:W-:Y:S01]  /*14870*/  STL [R1+0x2f4], R4 ;  /* 0x0002f40401007387 */ /* 0x0101e20000100800 */
[----:B------:R-:W-:-:S03]  /*14880*/  PRMT R6, RZ, 0x7610, R6 ;  /* 0x00007610ff067816 */ /* 0x000fc60000000006 */
[----:B------:R-:W3:Y:S04]  /*14890*/  LDL R13, [R1+0xbc0] ;  /* 0x000bc000010d7983 */ /* 0x000ee80000100800 */
[----:B--2---:R1:W2:Y:S04]  /*148a0*/  @!P3 LDG.E.U16 R8, desc[UR8][R2.64] ;  /* 0x000000080208b981 */ /* 0x0042a8000c1e1500 */
[----:B0-----:R-:W4:Y:S04]  /*148b0*/  LDL R4, [R1+0xba0] ;  /* 0x000ba00001047983 */ /* 0x001f280000100800 */
[----:B------:R-:W1:Y:S04]  /*148c0*/  LDL R2, [R1+0xb28] ;  /* 0x000b280001027983 */ /* 0x000e680000100800 */
[----:B------:R-:W1:Y:S02]  /*148d0*/  LDL R3, [R1+0xba8] ;  /* 0x000ba80001037983 */ /* 0x000e640000100800 */
[----:B-1----:R-:W-:-:S04]  /*148e0*/  @!P0 LOP3.LUT R3, R3, R2, RZ, 0x3c, !PT ;  /* 0x0000000203038212 */ /* 0x002fc800078e3cff */
[----:B------:R-:W-:-:S04]  /*148f0*/  @!P0 LOP3.LUT R2, R3, R2, RZ, 0x3c, !PT ;  /* 0x0000000203028212 */ /* 0x000fc800078e3cff */
[----:B------:R-:W-:-:S05]  /*14900*/  @!P0 LOP3.LUT R3, R3, R2, RZ, 0x3c, !PT ;  /* 0x0000000203038212 */ /* 0x000fca00078e3cff */
[----:B------:R-:W3:Y:S04]  /*14910*/  @!P0 LDG.E.U16 R6, desc[UR8][R2.64] ;  /* 0x0000000802068981 */ /* 0x000ee8000c1e1500 */
[----:B------:R-:W2:Y:S04]  /*14920*/  LDL R2, [R1+0xb24] ;  /* 0x000b240001027983 */ /* 0x000ea80000100800 */
[----:B---3--:R0:W-:Y:S04]  /*14930*/  STL [R1+0x24], R6 ;  /* 0x0000240601007387 */ /* 0x0081e80000100800 */
[----:B------:R-:W2:Y:S01]  /*14940*/  LDL R3, [R1+0xba4] ;  /* 0x000ba40001037983 */ /* 0x000ea20000100800 */
[----:B------:R-:W-:-:S02]  /*14950*/  PRMT R7, RZ, 0x7610, R7 ;  /* 0x00007610ff077816 */ /* 0x000fc40000000007 */
[----:B------:R-:W-:-:S04]  /*14960*/  SHF.R.U32.HI R12, RZ, 0x5, R12 ;  /* 0x00000005ff0c7819 */ /* 0x000fc8000001160c */
[----:B------:R-:W-:-:S04]  /*14970*/  SGXT.U32 R12, R12, 0x1 ;  /* 0x000000010c0c781a */ /* 0x000fc80000000000 */
[----:B------:R-:W-:-:S04]  /*14980*/  LOP3.LUT R12, R12, 0x26, RZ, 0xfc, !PT ;  /* 0x000000260c0c7812 */ /* 0x000fc800078efcff */
[----:B------:R-:W-:Y:S02]  /*14990*/  ISETP.GE.AND P2, PT, R12, UR6, PT ;  /* 0x000000060c007c0c */ /* 0x000fe4000bf46270 */
[----:B------:R-:W1:Y:S01]  /*149a0*/  S2R R12, SR_TID.X ;  /* 0x00000000000c7919 */ /* 0x000e620000002100 */
[----:B--2---:R-:W-:-:S04]  /*149b0*/  @!P1 LOP3.LUT R3, R3, R2, RZ, 0x3c, !PT ;  /* 0x0000000203039212 */ /* 0x004fc800078e3cff */
[----:B------:R-:W-:-:S04]  /*149c0*/  @!P1 LOP3.LUT R2, R3, R2, RZ, 0x3c, !PT ;  /* 0x0000000203029212 */ /* 0x000fc800078e3cff */
[----:B------:R-:W-:-:S05]  /*149d0*/  @!P1 LOP3.LUT R3, R3, R2, RZ, 0x3c, !PT ;  /* 0x0000000203039212 */ /* 0x000fca00078e3cff */
[----:B------:R-:W2:Y:S01]  /*149e0*/  @!P1 LDG.E.U16 R7, desc[UR8][R2.64] ;  /* 0x0000000802079981 */ /* 0x000ea2000c1e1500 */
[----:B-1----:R-:W-:-:S04]  /*149f0*/  SHF.R.U32.HI R12, RZ, 0x5, R12 ;  /* 0x00000005ff0c7819 */ /* 0x002fc8000001160c */
[----:B------:R-:W-:-:S04]  /*14a00*/  SGXT.U32 R12, R12, 0x1 ;  /* 0x000000010c0c781a */ /* 0x000fc80000000000 */
[----:B------:R-:W-:-:S04]  /*14a10*/  LOP3.LUT R12, R12, 0x28, RZ, 0xfc, !PT ;  /* 0x000000280c0c7812 */ /* 0x000fc800078efcff */
[----:B------:R-:W-:Y:S02]  /*14a20*/  ISETP.GE.AND P3, PT, R12, UR6, PT ;  /* 0x000000060c007c0c */ /* 0x000fe4000bf66270 */
[----:B------:R-:W0:Y:S02]  /*14a30*/  S2R R12, SR_TID.X ;  /* 0x00000000000c7919 */ /* 0x000e240000002100 */
[----:B0-----:R-:W-:-:S04]  /*14a40*/  SHF.R.U32.HI R6, RZ, 0x5, R12 ;  /* 0x00000005ff067819 */ /* 0x001fc8000001160c */
[----:B------:R-:W-:-:S04]  /*14a50*/  SGXT.U32 R6, R6, 0x1 ;  /* 0x000000010606781a */ /* 0x000fc80000000000 */
[----:B------:R-:W-:-:S04]  /*14a60*/  LOP3.LUT R6, R6, 0x2a, RZ, 0xfc, !PT ;  /* 0x0000002a06067812 */ /* 0x000fc800078efcff */
[----:B------:R-:W-:Y:S02]  /*14a70*/  ISETP.GE.AND P0, PT, R6, UR6, PT ;  /* 0x0000000606007c0c */ /* 0x000fe4000bf06270 */
[----:B------:R-:W3:Y:S04]  /*14a80*/  LDL.LU R6, [R1+0x1c84] ;  /* 0x001c840001067983 */ /* 0x000ee80000300800 */
[----:B--2---:R0:W-:Y:S04]  /*14a90*/  STL [R1+0x48], R7 ;  /* 0x0000480701007387 */ /* 0x0041e80000100800 */
[----:B0-----:R-:W2:Y:S04]  /*14aa0*/  LDL.LU R7, [R1+0x1c80] ;  /* 0x001c800001077983 */ /* 0x001ea80000300800 */
[----:B------:R-:W3:Y:S01]  /*14ab0*/  LDL R3, [R1+0xb98] ;  /* 0x000b980001037983 */ /* 0x000ee20000100800 */
[----:B------:R-:W-:-:S04]  /*14ac0*/  SHF.R.U32.HI R2, RZ, 0x5, R12 ;  /* 0x00000005ff027819 */ /* 0x000fc8000001160c */
[----:B------:R-:W-:-:S04]  /*14ad0*/  SGXT.U32 R2, R2, 0x1 ;  /* 0x000000010202781a */ /* 0x000fc80000000000 */
[----:B------:R-:W-:Y:S02]  /*14ae0*/  LOP3.LUT R2, R2, 0x2c, RZ, 0xfc, !PT ;  /* 0x0000002c02027812 */ /* 0x000fe400078efcff */
[----:B------:R-:W-:Y:S02]  /*14af0*/  PRMT R11, RZ, 0x7610, R11 ;  /* 0x00007610ff0b7816 */ /* 0x000fe4000000000b */
[----:B------:R-:W-:Y:S01]  /*14b00*/  ISETP.GE.AND P1, PT, R2, UR6, PT ;  /* 0x0000000602007c0c */ /* 0x000fe2000bf26270 */
[----:B----4-:R-:W-:-:S05]  /*14b10*/  @!P2 IMAD.MOV.U32 R2, RZ, RZ, R4 ;  /* 0x000000ffff02a224 */ /* 0x010fca00078e0004 */
[----:B---3--:R0:W3:Y:S04]  /*14b20*/  @!P2 LDG.E.U16 R11, desc[UR8][R2.64] ;  /* 0x00000008020ba981 */ /* 0x0080e8000c1e1500 */
[----:B------:R-:W4:Y:S01]  /*14b30*/  LDL R3, [R1+0xb9c] ;  /* 0x000b9c0001037983 */ /* 0x000f220000100800 */
[----:B--2---:R-:W-:Y:S01]  /*14b40*/  PRMT R7, RZ, 0x7610, R7 ;  /* 0x00007610ff077816 */ /* 0x004fe20000000007 */
[----:B0-----:R-:W-:Y:S02]  /*14b50*/  @!P3 IMAD.MOV.U32 R2, RZ, RZ, R13 ;  /* 0x000000ffff02b224 */ /* 0x001fe400078e000d */
[----:B---3--:R0:W-:Y:S04]  /*14b60*/  STL [R1+0x2f0], R11 ;  /* 0x0002f00b01007387 */ /* 0x0081e80000100800 */
[----:B----4-:R1:W2:Y:S01]  /*14b70*/  @!P3 LDG.E.U16 R7, desc[UR8][R2.64] ;  /* 0x000000080207b981 */ /* 0x0102a2000c1e1500 */
[----:B------:R-:W-:-:S02]  /*14b80*/  PRMT R6, RZ, 0x7610, R6 ;  /* 0x00007610ff067816 */ /* 0x000fc40000000006 */
[--C-:B------:R-:W-:Y:S01]  /*14b90*/  SHF.R.U32.HI R4, RZ, 0x5, R12.reuse ;  /* 0x00000005ff047819 */ /* 0x100fe2000001160c */
[----:B0-----:R-:W3:Y:S04]  /*14ba0*/  LDL R11, [R1+0xbc4] ;  /* 0x000bc400010b7983 */ /* 0x001ee80000100800 */
[----:B------:R-:W1:Y:S04]  /*14bb0*/  LDL R2, [R1+0xbac] ;  /* 0x000bac0001027983 */ /* 0x000e680000100800 */
[----:B------:R-:W1:Y:S01]  /*14bc0*/  LDL R3, [R1+0xbbc] ;  /* 0x000bbc0001037983 */ /* 0x000e620000100800 */
[----:B------:R-:W-:-:S02]  /*14bd0*/  SHF.R.U32.HI R13, RZ, 0x5, R12 ;  /* 0x00000005ff0d7819 */ /* 0x000fc4000001160c */
[----:B-1----:R-:W-:-:S04]  /*14be0*/  @!P0 LOP3.LUT R3, R3, R2, RZ, 0x3c, !PT ;  /* 0x0000000203038212 */ /* 0x002fc800078e3cff */
[----:B------:R-:W-:-:S04]  /*14bf0*/  @!P0 LOP3.LUT R2, R3, R2, RZ, 0x3c, !PT ;  /* 0x0000000203028212 */ /* 0x000fc800078e3cff */
[----:B------:R-:W-:-:S05]  /*14c00*/  @!P0 LOP3.LUT R3, R3, R2, RZ, 0x3c, !PT ;  /* 0x0000000203038212 */ /* 0x000fca00078e3cff */
[----:B------:R-:W4:Y:S01]  /*14c10*/  @!P0 LDG.E.U16 R6, desc[UR8][R2.64] ;  /* 0x0000000802068981 */ /* 0x000f22000c1e1500 */
[----:B------:R-:W-:Y:S02]  /*14c20*/  SGXT.U32 R4, R4, 0x1 ;  /* 0x000000010404781a */ /* 0x000fe40000000000 */
[----:B------:R-:W-:Y:S02]  /*14c30*/  SGXT.U32 R13, R13, 0x1 ;  /* 0x000000010d0d781a */ /* 0x000fe40000000000 */
[----:B------:R-:W-:Y:S02]  /*14c40*/  LOP3.LUT R4, R4, 0x2e, RZ, 0xfc, !PT ;  /* 0x0000002e04047812 */ /* 0x000fe400078efcff */
[----:B------:R-:W-:Y:S02]  /*14c50*/  LOP3.LUT R13, R13, 0x30, RZ, 0xfc, !PT ;  /* 0x000000300d0d7812 */ /* 0x000fe400078efcff */
[----:B------:R-:W-:Y:S02]  /*14c60*/  ISETP.GE.AND P2, PT, R4, UR6, PT ;  /* 0x0000000604007c0c */ /* 0x000fe4000bf46270 */
[----:B------:R-:W2:Y:S01]  /*14c70*/  LDL R4, [R1+0xbd4] ;  /* 0x000bd40001047983 */ /* 0x000ea20000100800 */
[----:B------:R-:W-:-:S03]  /*14c80*/  ISETP.GE.AND P3, PT, R13, UR6, PT ;  /* 0x000000060d007c0c */ /* 0x000fc6000bf66270 */
[----:B------:R-:W3:Y:S04]  /*14c90*/  LDL.LU R13, [R1+0x1c7c] ;  /* 0x001c7c00010d7983 */ /* 0x000ee80000300800 */
[----:B----4-:R0:W-:Y:S04]  /*14ca0*/  STL [R1+0x18], R6 ;  /* 0x0000180601007387 */ /* 0x0101e80000100800 */
[----:B0-----:R-:W4:Y:S04]  /*14cb0*/  LDL.LU R6, [R1+0x1c78] ;  /* 0x001c780001067983 */ /* 0x001f280000300800 */
[----:B------:R-:W2:Y:S04]  /*14cc0*/  LDL R2, [R1+0xbb0] ;  /* 0x000bb00001027983 */ /* 0x000ea80000100800 */
[----:B------:R-:W2:Y:S01]  /*14cd0*/  LDL R3, [R1+0xbb8] ;  /* 0x000bb80001037983 */ /* 0x000ea20000100800 */
[----:B------:R-:W-:-:S02]  /*14ce0*/  PRMT R5, RZ, 0x7610, R5 ;  /* 0x00007610ff057816 */ /* 0x000fc40000000005 */
[----:B--2---:R-:W-:-:S04]  /*14cf0*/  @!P1 LOP3.LUT R3, R3, R2, RZ, 0x3c, !PT ;  /* 0x0000000203039212 */ /* 0x004fc800078e3cff */
[----:B------:R-:W-:-:S04]  /*14d00*/  @!P1 LOP3.LUT R2, R3, R2, RZ, 0x3c, !PT ;  /* 0x0000000203029212 */ /* 0x000fc800078e3cff */
[----:B------:R-:W-:-:S05]  /*14d10*/  @!P1 LOP3.LUT R3, R3, R2, RZ, 0x3c, !PT ;  /* 0x0000000203039212 */ /* 0x000fca00078e3cff */
[----:B------:R-:W2:Y:S04]  /*14d20*/  @!P1 LDG.E.U16 R5, desc[UR8][R2.64] ;  /* 0x0000000802059981 */ /* 0x000ea8000c1e1500 */
[----:B------:R-:W4:Y:S04]  /*14d30*/  LDL R2, [R1+0xbb4] ;  /* 0x000bb40001027983 */ /* 0x000f280000100800 */
[----:B--2---:R0:W-:Y:S04]  /*14d40*/  STL [R1+0x44], R5 ;  /* 0x0000440501007387 */ /* 0x0041e80000100800 */
[----:B------:R-:W4:Y:S01]  /*14d50*/  LDL R3, [R1+0xbd8] ;  /* 0x000bd80001037983 */ /* 0x000f220000100800 */
[----:B---3--:R-:W-:-:S02]  /*14d60*/  PRMT R13, RZ, 0x7610, R13 ;  /* 0x00007610ff0d7816 */ /* 0x008fc4000000000d */
[----:B------:R-:W-:-:S04]  /*14d70*/  SHF.R.U32.HI R12, RZ, 0x5, R12 ;  /* 0x00000005ff0c7819 */ /* 0x000fc8000001160c */
[----:B------:R-:W-:-:S04]  /*14d80*/  SGXT.U32 R12, R12, 0x1 ;  /* 0x000000010c0c781a */ /* 0x000fc80000000000 */
[----:B------:R-:W-:-:S04]  /*14d90*/  LOP3.LUT R12, R12, 0x32, RZ, 0xfc, !PT ;  /* 0x000000320c0c7812 */ /* 0x000fc800078efcff */
[----:B------:R-:W-:Y:S02]  /*14da0*/  ISETP.GE.AND P0, PT, R12, UR6, PT ;  /* 0x000000060c007c0c */ /* 0x000fe4000bf06270 */
[----:B------:R-:W0:Y:S01]  /*14db0*/  S2R R12, SR_TID.X ;  /* 0x00000000000c7919 */ /* 0x000e220000002100 */
[----:B----4-:R-:W-:-:S04]  /*14dc0*/  @!P2 LOP3.LUT R3, R3, R2, RZ, 0x3c, !PT ;  /* 0x000000020303a212 */ /* 0x010fc800078e3cff */
[----:B------:R-:W-:-:S04]  /*14dd0*/  @!P2 LOP3.LUT R2, R3, R2, RZ, 0x3c, !PT ;  /* 0x000000020302a212 */ /* 0x000fc800078e3cff */
[----:B------:R-:W-:-:S05]  /*14de0*/  @!P2 LOP3.LUT R3, R3, R2, RZ, 0x3c, !PT ;  /* 0x000000020303a212 */ /* 0x000fca00078e3cff */
[----:B------:R1:W2:Y:S01]  /*14df0*/  @!P2 LDG.E.U16 R13, desc[UR8][R2.64] ;  /* 0x00000008020da981 */ /* 0x0002a2000c1e1500 */
[--C-:B0-----:R-:W-:Y:S02]  /*14e00*/  SHF.R.U32.HI R5, RZ, 0x5, R12.reuse ;  /* 0x00000005ff057819 */ /* 0x101fe4000001160c */
[----:B------:R-:W-:Y:S02]  /*14e10*/  SHF.R.U32.HI R12, RZ, 0x5, R12 ;  /* 0x00000005ff0c7819 */ /* 0x000fe4000001160c */
[----:B------:R-:W-:Y:S02]  /*14e20*/  SGXT.U32 R5, R5, 0x1 ;  /* 0x000000010505781a */ /* 0x000fe40000000000 */
[----:B------:R-:W-:Y:S02]  /*14e30*/  SGXT.U32 R12, R12, 0x1 ;  /* 0x000000010c0c781a */ /* 0x000fe40000000000 */
[----:B------:R-:W-:Y:S02]  /*14e40*/  LOP3.LUT R5, R5, 0x34, RZ, 0xfc, !PT ;  /* 0x0000003405057812 */ /* 0x000fe400078efcff */
[----:B------:R-:W-:Y:S01]  /*14e50*/  LOP3.LUT R12, R12, 0x36, RZ, 0xfc, !PT ;  /* 0x000000360c0c7812 */ /* 0x000fe200078efcff */
[----:B-1----:R-:W-:Y:S01]  /*14e60*/  @!P3 IMAD.MOV.U32 R2, RZ, RZ, R4 ;  /* 0x000000ffff02b224 */ /* 0x002fe200078e0004 */
[----:B------:R-:W-:Y:S01]  /*14e70*/  PRMT R6, RZ, 0x7610, R6 ;  /* 0x00007610ff067816 */ /* 0x000fe20000000006 */
[----:B------:R-:W-:Y:S01]  /*14e80*/  @!P3 IMAD.MOV.U32 R3, RZ, RZ, R11 ;  /* 0x000000ffff03b224 */ /* 0x000fe200078e000b */
[----:B------:R-:W-:-:S02]  /*14e90*/  ISETP.GE.AND P1, PT, R5, UR6, PT ;  /* 0x0000000605007c0c */ /* 0x000fc4000bf26270 */
[----:B------:R-:W3:Y:S01]  /*14ea0*/  LDL.LU R5, [R1+0x1c74] ;  /* 0x001c740001057983 */ /* 0x000ee20000300800 */
[----:B------:R-:W-:-:S03]  /*14eb0*/  ISETP.GE.AND P2, PT, R12, UR6, PT ;  /* 0x000000060c007c0c */ /* 0x000fc6000bf46270 */
[----:B------:R-:W4:Y:S04]  /*14ec0*/  LDL R12, [R1+0xbe0] ;  /* 0x000be000010c7983 */ /* 0x000f280000100800 */
[----:B------:R0:W4:Y:S04]  /*14ed0*/  @!P3 LDG.E.U16 R6, desc[UR8][R2.64] ;  /* 0x000000080206b981 */ /* 0x000128000c1e1500 */
[----:B--2---:R1:W-:Y:S04]  /*14ee0*/  STL [R1+0x2ec], R13 ;  /* 0x0002ec0d01007387 */ /* 0x0043e80000100800 */
[----:B------:R-:W0:Y:S04]  /*14ef0*/  LDL R2, [R1+0xbc8] ;  /* 0x000bc80001027983 */ /* 0x000e280000100800 */
[----:B------:R-:W0:Y:S01]  /*14f00*/  LDL R3, [R1+0xbd0] ;  /* 0x000bd00001037983 */ /* 0x000e220000100800 */
[----:B---3--:R-:W-:Y:S01]  /*14f10*/  PRMT R5, RZ, 0x7610, R5 ;  /* 0x00007610ff057816 */ /* 0x008fe20000000005 */
[----:B-1----:R-:W1:Y:S02]  /*14f20*/  S2R R13, SR_TID.X ;  /* 0x00000000000d7919 */ /* 0x002e640000002100 */
[----:B------:R-:W2:Y:S01]  /*14f30*/  LDL R11, [R1+0xbe8] ;  /* 0x000be800010b7983 */ /* 0x000ea20000100800 */
[----:B0-----:R-:W-:-:S04]  /*14f40*/  @!P0 LOP3.LUT R3, R3, R2, RZ, 0x3c, !PT ;  /* 0x0000000203038212 */ /* 0x001fc800078e3cff */
[----:B------:R-:W-:-:S04]  /*14f50*/  @!P0 LOP3.LUT R2, R3, R2, RZ, 0x3c, !PT ;  /* 0x0000000203028212 */ /* 0x000fc800078e3cff */
[----:B------:R-:W-:-:S05]  /*14f60*/  @!P0 LOP3.LUT R3, R3, R2, RZ, 0x3c, !PT ;  /* 0x0000000203038212 */ /* 0x000fca00078e3cff */
[----:B------:R-:W3:Y:S01]  /*14f70*/  @!P0 LDG.E.U16 R5, desc[UR8][R2.64] ;  /* 0x0000000802058981 */ /* 0x000ee2000c1e1500 */
[----:B-1----:R-:W-:-:S04]  /*14f80*/  SHF.R.U32.HI R4, RZ, 0x5, R13 ;  /* 0x00000005ff047819 */ /* 0x002fc8000001160d */
[----:B------:R-:W-:-:S04]  /*14f90*/  SGXT.U32 R4, R4, 0x1 ;  /* 0x000000010404781a */ /* 0x000fc80000000000 */
[----:B------:R-:W-:-:S04]  /*14fa0*/  LOP3.LUT R4, R4, 0x38, RZ, 0xfc, !PT ;  /* 0x0000003804047812 */ /* 0x000fc800078efcff */
[----:B------:R-:W-:Y:S02]  /*14fb0*/  ISETP.GE.AND P3, PT, R4, UR6, PT ;  /* 0x0000000604007c0c */ /* 0x000fe4000bf66270 */
[----:B------:R-:W4:Y:S04]  /*14fc0*/  LDL.LU R4, [R1+0x1c70] ;  /* 0x001c700001047983 */ /* 0x000f280000300800 */
[----:B---3--:R0:W-:Y:S04]  /*14fd0*/  STL [R1+0x10], R5 ;  /* 0x0000100501007387 */ /* 0x0081e80000100800 */
[----:B0-----:R-:W3:Y:S04]  /*14fe0*/  LDL.LU R5, [R1+0x1c6c] ;  /* 0x001c6c0001057983 */ /* 0x001ee80000300800 */
[----:B------:R-:W2:Y:S04]  /*14ff0*/  LDL R2, [R1+0xbcc] ;  /* 0x000bcc0001027983 */ /* 0x000ea80000100800 */
[----:B------:R-:W2:Y:S01]  /*15000*/  LDL R3, [R1+0xbf0] ;  /* 0x000bf00001037983 */ /* 0x000ea20000100800 */
[----:B------:R-:W-:-:S02]  /*15010*/  PRMT R15, RZ, 0x7610, R15 ;  /* 0x00007610ff0f7816 */ /* 0x000fc4000000000f */
[----:B--2---:R-:W-:-:S04]  /*15020*/  @!P1 LOP3.LUT R3, R3, R2, RZ, 0x3c, !PT ;  /* 0x0000000203039212 */ /* 0x004fc800078e3cff */
[----:B------:R-:W-:-:S04]  /*15030*/  @!P1 LOP3.LUT R2, R3, R2, RZ, 0x3c, !PT ;  /* 0x0000000203029212 */ /* 0x000fc800078e3cff */
[----:B------:R-:W-:-:S05]  /*15040*/  @!P1 LOP3.LUT R3, R3, R2, RZ, 0x3c, !PT ;  /* 0x0000000203039212 */ /* 0x000fca00078e3cff */
[----:B------:R0:W2:Y:S04]  /*15050*/  @!P1 LDG.E.U16 R15, desc[UR8][R2.64] ;  /* 0x00000008020f9981 */ /* 0x0000a8000c1e1500 */
[----:B------:R-:W0:Y:S04]  /*15060*/  LDL R2, [R1+0xbdc] ;  /* 0x000bdc0001027983 */ /* 0x000e280000100800 */
[----:B------:R-:W0:Y:S01]  /*15070*/  LDL R3, [R1+0xbec] ;  /* 0x000bec0001037983 */ /* 0x000e220000100800 */
[----:B------:R-:W-:Y:S02]  /*15080*/  PRMT R19, RZ, 0x7610, R19 ;  /* 0x00007610ff137816 */ /* 0x000fe40000000013 */
[----:B------:R-:W-:-:S04]  /*15090*/  SHF.R.U32.HI R13, RZ, 0x5, R13 ;  /* 0x00000005ff0d7819 */ /* 0x000fc8000001160d */
[----:B------:R-:W-:-:S04]  /*150a0*/  SGXT.U32 R13, R13, 0x1 ;  /* 0x000000010d0d781a */ /* 0x000fc80000000000 */
[----:B------:R-:W-:-:S04]  /*150b0*/  LOP3.LUT R13, R13, 0x3a, RZ, 0xfc, !PT ;  /* 0x0000003a0d0d7812 */ /* 0x000fc800078efcff */
[----:B------:R-:W-:Y:S02]  /*150c0*/  ISETP.GE.AND P0, PT, R13, UR6, PT ;  /* 0x000000060d007c0c */ /* 0x000fe4000bf06270 */
[----:B------:R-:W1:Y:S01]  /*150d0*/  S2R R13, SR_TID.X ;  /* 0x00000000000d7919 */ /* 0x000e620000002100 */
[----:B0-----:R-:W-:-:S04]  /*150e0*/  @!P2 LOP3.LUT R3, R3, R2, RZ, 0x3c, !PT ;  /* 0x000000020303a212 */ /* 0x001fc800078e3cff */
[----:B------:R-:W-:-:S04]  /*150f0*/  @!P2 LOP3.LUT R2, R3, R2, RZ, 0x3c, !PT ;  /* 0x000000020302a212 */ /* 0x000fc800078e3cff */
[----:B------:R-:W-:-:S05]  /*15100*/  @!P2 LOP3.LUT R3, R3, R2, RZ, 0x3c, !PT ;  /* 0x000000020303a212 */ /* 0x000fca00078e3cff */
[----:B------:R0:W2:Y:S01]  /*15110*/  @!P2 LDG.E.U16 R19, desc[UR8][R2.64] ;  /* 0x000000080213a981 */ /* 0x0000a2000c1e1500 */
[----:B-1----:R-:W-:-:S04]  /*15120*/  SHF.R.U32.HI R13, RZ, 0x5, R13 ;  /* 0x00000005ff0d7819 */ /* 0x002fc8000001160d */
[----:B------:R-:W-:Y:S02]  /*15130*/  SGXT.U32 R13, R13, 0x1 ;  /* 0x000000010d0d781a */ /* 0x000fe40000000000 */
[----:B---3--:R-:W-:Y:S02]  /*15140*/  PRMT R5, RZ, 0x7610, R5 ;  /* 0x00007610ff057816 */ /* 0x008fe40000000005 */
[----:B------:R-:W-:Y:S01]  /*15150*/  LOP3.LUT R13, R13, 0x3c, RZ, 0xfc, !PT ;  /* 0x0000003c0d0d7812 */ /* 0x000fe200078efcff */
[----:B0-----:R-:W-:Y:S02]  /*15160*/  @!P3 IMAD.MOV.U32 R2, RZ, RZ, R11 ;  /* 0x000000ffff02b224 */ /* 0x001fe400078e000b */
[----:B----4-:R-:W-:Y:S01]  /*15170*/  @!P3 IMAD.MOV.U32 R3, RZ, RZ, R12 ;  /* 0x000000ffff03b224 */ /* 0x010fe200078e000c */
[----:B--2---:R0:W-:Y:S01]  /*15180*/  STL [R1+0x40], R15 ;  /* 0x0000400f01007387 */ /* 0x0041e20000100800 */
[----:B------:R-:W-:-:S03]  /*15190*/  ISETP.GE.AND P1, PT, R13, UR6, PT ;  /* 0x000000060d007c0c */ /* 0x000fc6000bf26270 */
[----:B------:R-:W2:Y:S04]  /*151a0*/  LDL.LU R13, [R1+0x1c68] ;  /* 0x001c6800010d7983 */ /* 0x000ea80000300800 */
[----:B------:R1:W3:Y:S04]  /*151b0*/  @!P3 LDG.E.U16 R5, desc[UR8][R2.64] ;  /* 0x000000080205b981 */ /* 0x0002e8000c1e1500 */
[----:B------:R4:W-:Y:S04]  /*151c0*/  STL [R1+0x2e8], R19 ;  /* 0x0002e81301007387 */ /* 0x0009e80000100800 */
[----:B------:R-:W1:Y:S04]  /*151d0*/  LDL R2, [R1+0xbe4] ;  /* 0x000be40001027983 */ /* 0x000e680000100800 */
[----:B------:R-:W1:Y:S01]  /*151e0*/  LDL R3, [R1+0xc08] ;  /* 0x000c080001037983 */ /* 0x000e620000100800 */
[----:B------:R-:W-:Y:S01]  /*151f0*/  PRMT R27, RZ, 0x7610, R27 ;  /* 0x00007610ff1b7816 */ /* 0x000fe2000000001b */
[----:B0-----:R-:W0:Y:S02]  /*15200*/  S2R R15, SR_TID.X ;  /* 0x00000000000f7919 */ /* 0x001e240000002100 */
[----:B----4-:R-:W4:Y:S04]  /*15210*/  LDL R19, [R1+0xc00] ;  /* 0x000c000001137983 */ /* 0x010f280000100800 */
[----:B------:R-:W3:Y:S01]  /*15220*/  LDL R11, [R1+0xc20] ;  /* 0x000c2000010b7983 */ /* 0x000ee20000100800 */
[----:B-1----:R-:W-:-:S04]  /*15230*/  @!P0 LOP3.LUT R3, R3, R2, RZ, 0x3c, !PT ;  /* 0x0000000203038212 */ /* 0x002fc800078e3cff */
[----:B------:R-:W-:-:S04]  /*15240*/  @!P0 LOP3.LUT R2, R3, R2, RZ, 0x3c, !PT ;  /* 0x0000000203028212 */ /* 0x000fc800078e3cff */
[----:B------:R-:W-:-:S05]  /*15250*/  @!P0 LOP3.LUT R3, R3, R2, RZ, 0x3c, !PT ;  /* 0x0000000203038212 */ /* 0x000fca00078e3cff */
[----:B------:R-:W2:Y:S01]  /*15260*/  @!P0 LDG.E.U16 R27, desc[UR8][R2.64] ;  /* 0x00000008021b8981 */ /* 0x000ea2000c1e1500 */
[----:B0-----:R-:W-:-:S04]  /*15270*/  SHF.R.U32.HI R15, RZ, 0x5, R15 ;  /* 0x00000005ff0f7819 */ /* 0x001fc8000001160f */
[----:B------:R-:W-:-:S04]  /*15280*/  SGXT.U32 R15, R15, 0x1 ;  /* 0x000000010f0f781a */ /* 0x000fc80000000000 */
[----:B------:R-:W-:Y:S01]  /*15290*/  LOP3.LUT R15, R15, 0x3e, RZ, 0xfc, !PT ;  /* 0x0000003e0f0f7812 */ /* 0x000fe200078efcff */
[----:B------:R-:W4:Y:S03]  /*152a0*/  LDL R2, [R1+0xbf4] ;  /* 0x000bf40001027983 */ /* 0x000f260000100800 */
[----:B------:R-:W-:Y:S02]  /*152b0*/  ISETP.GE.AND P2, PT, R15, UR6, PT ;  /* 0x000000060f007c0c */ /* 0x000fe4000bf46270 */
[----:B------:R-:W3:Y:S04]  /*152c0*/  LDL R15, [R1+0xbfc] ;  /* 0x000bfc00010f7983 */ /* 0x000ee80000100800 */
[----:B--2---:R0:W-:Y:S04]  /*152d0*/  STL [R1+0xc], R27 ;  /* 0x00000c1b01007387 */ /* 0x0041e80000100800 */
[----:B------:R-:W4:Y:S01]  /*152e0*/  LDL R3, [R1+0xc04] ;  /* 0x000c040001037983 */ /* 0x000f220000100800 */
[----:B------:R-:W-:Y:S01]  /*152f0*/  PRMT R4, RZ, 0x7610, R4 ;  /* 0x00007610ff047816 */ /* 0x000fe20000000004 */
[----:B------:R-:W1:Y:S02]  /*15300*/  S2R R12, SR_TID.X ;  /* 0x00000000000c7919 */ /* 0x000e640000002100 */
[----:B-1----:R-:W-:-:S04]  /*15310*/  SHF.R.U32.HI R12, RZ, 0x5, R12 ;  /* 0x00000005ff0c7819 */ /* 0x002fc8000001160c */
[----:B------:R-:W-:Y:S02]  /*15320*/  SGXT.U32 R12, R12, 0x1 ;  /* 0x000000010c0c781a */ /* 0x000fe40000000000 */
[----:B----4-:R-:W-:-:S04]  /*15330*/  @!P1 LOP3.LUT R3, R3, R2, RZ, 0x3c, !PT ;  /* 0x0000000203039212 */ /* 0x010fc800078e3cff */
[----:B------:R-:W-:-:S04]  /*15340*/  @!P1 LOP3.LUT R2, R3, R2, RZ, 0x3c, !PT ;  /* 0x0000000203029212 */ /* 0x000fc800078e3cff */
[----:B------:R-:W-:-:S05]  /*15350*/  @!P1 LOP3.LUT R3, R3, R2, RZ, 0x3c, !PT ;  /* 0x0000000203039212 */ /* 0x000fca00078e3cff */
[----:B------:R-:W2:Y:S01]  /*15360*/  @!P1 LDG.E.U16 R4, desc[UR8][R2.64] ;  /* 0x0000000802049981 */ /* 0x000ea2000c1e1500 */
[----:B------:R-:W-:-:S04]  /*15370*/  LOP3.LUT R12, R12, 0x40, RZ, 0xfc, !PT ;  /* 0x000000400c0c7812 */ /* 0x000fc800078efcff */
[----:B------:R-:W-:Y:S02]  /*15380*/  ISETP.GE.AND P3, PT, R12, UR6, PT ;  /* 0x000000060c007c0c */ /* 0x000fe4000bf66270 */
[----:B------:R-:W0:Y:S02]  /*15390*/  S2R R12, SR_TID.X ;  /* 0x00000000000c7919 */ /* 0x000e240000002100 */
[----:B0-----:R-:W-:-:S04]  /*153a0*/  SHF.R.U32.HI R27, RZ, 0x5, R12 ;  /* 0x00000005ff1b7819 */ /* 0x001fc8000001160c */
[----:B------:R-:W-:-:S04]  /*153b0*/  SGXT.U32 R27, R27, 0x1 ;  /* 0x000000011b1b781a */ /* 0x000fc80000000000 */
[----:B------:R-:W-:-:S04]  /*153c0*/  LOP3.LUT R27, R27, 0x42, RZ, 0xfc, !PT ;  /* 0x000000421b1b7812 */ /* 0x000fc800078efcff */
[----:B------:R-:W-:Y:S02]  /*153d0*/  ISETP.GE.AND P0, PT, R27, UR6, PT ;  /* 0x000000061b007c0c */ /* 0x000fe4000bf06270 */
[----:B------:R-:W4:Y:S04]  /*153e0*/  LDL.LU R27, [R1+0x1c64] ;  /* 0x001c6400011b7983 */ /* 0x000f280000300800 */
        /* <DEDUP_REMOVED lines=8> */
[----:B------:R-:W-:-:S05]  /*15470*/  @!P2 IMAD.MOV.U32 R2, RZ, RZ, R19 ;  /* 0x000000ffff02a224 */ /* 0x000fca00078e0013 */
[----:B---3--:R0:W3:Y:S01]  /*15480*/  @!P2 LDG.E.U16 R13, desc[UR8][R2.64] ;  /* 0x00000008020da981 */ /* 0x0080e2000c1e1500 */
[----:B--2---:R-:W-:Y:S01]  /*15490*/  PRMT R4, RZ, 0x7610, R4 ;  /* 0x00007610ff047816 */ /* 0x004fe20000000004 */
[----:B0-----:R-:W-:Y:S02]  /*154a0*/  @!P3 IMAD.MOV.U32 R2, RZ, RZ, R11 ;  /* 0x000000ffff02b224 */ /* 0x001fe400078e000b */
[----:B------:R-:W-:-:S05]  /*154b0*/  @!P3 IMAD.MOV.U32 R3, RZ, RZ, R15 ;  /* 0x000000ffff03b224 */ /* 0x000fca00078e000f */
[----:B------:R0:W2:Y:S04]  /*154c0*/  @!P3 LDG.E.U16 R4, desc[UR8][R2.64] ;  /* 0x000000080204b981 */ /* 0x0000a8000c1e1500 */
[----:B---3--:R1:W-:Y:S04]  /*154d0*/  STL [R1+0x2e4], R13 ;  /* 0x0002e40d01007387 */ /* 0x0083e80000100800 */
[----:B------:R-:W0:Y:S04]  /*154e0*/  LDL R2, [R1+0xc0c] ;  /* 0x000c0c0001027983 */ /* 0x000e280000100800 */
[----:B------:R-:W0:Y:S01]  /*154f0*/  LDL R3, [R1+0xc1c] ;  /* 0x000c1c0001037983 */ /* 0x000e220000100800 */
[----:B------:R-:W-:-:S02]  /*15500*/  PRMT R18, RZ, 0x7610, R18 ;  /* 0x00007610ff127816 */ /* 0x000fc40000000012 */
[----:B------:R-:W-:Y:S01]  /*15510*/  SHF.R.U32.HI R19, RZ, 0x5, R12 ;  /* 0x00000005ff137819 */ /* 0x000fe2000001160c */
[----:B-1----:R-:W3:Y:S04]  /*15520*/  LDL R13, [R1+0xc14] ;  /* 0x000c1400010d7983 */ /* 0x002ee80000100800 */
[----:B------:R-:W3:Y:S04]  /*15530*/  LDL R12, [R1+0xc38] ;  /* 0x000c3800010c7983 */ /* 0x000ee80000100800 */
[----:B------:R-:W2:Y:S04]  /*15540*/  LDL R15, [R1+0xc24] ;  /* 0x000c2400010f7983 */ /* 0x000ea80000100800 */
[----:B------:R-:W2:Y:S01]  /*15550*/  LDL R11, [R1+0xc34] ;  /* 0x000c3400010b7983 */ /* 0x000ea20000100800 */
[----:B0-----:R-:W-:-:S04]  /*15560*/  @!P0 LOP3.LUT R3, R3, R2, RZ, 0x3c, !PT ;  /* 0x0000000203038212 */ /* 0x001fc800078e3cff */
[----:B------:R-:W-:-:S04]  /*15570*/  @!P0 LOP3.LUT R2, R3, R2, RZ, 0x3c, !PT ;  /* 0x0000000203028212 */ /* 0x000fc800078e3cff */
[----:B------:R-:W-:-:S05]  /*15580*/  @!P0 LOP3.LUT R3, R3, R2, RZ, 0x3c, !PT ;  /* 0x0000000203038212 */ /* 0x000fca00078e3cff */
[----:B------:R-:W4:Y:S04]  /*15590*/  @!P0 LDG.E.U16 R18, desc[UR8][R2.64] ;  /* 0x0000000802128981 */ /* 0x000f28000c1e1500 */
[----:B------:R-:W2:Y:S04]  /*155a0*/  LDL R2, [R1+0xc10] ;  /* 0x000c100001027983 */ /* 0x000ea80000100800 */
[----:B----4-:R0:W-:Y:S04]  /*155b0*/  STL [R1], R18 ;  /* 0x0000001201007387 */ /* 0x0101e80000100800 */
[----:B------:R-:W2:Y:S01]  /*155c0*/  LDL R3, [R1+0xc18] ;  /* 0x000c180001037983 */ /* 0x000ea20000100800 */
[----:B------:R-:W-:-:S04]  /*155d0*/  SGXT.U32 R19, R19, 0x1 ;  /* 0x000000011313781a */ /* 0x000fc80000000000 */
[----:B------:R-:W-:-:S04]  /*155e0*/  LOP3.LUT R19, R19, 0x46, RZ, 0xfc, !PT ;  /* 0x0000004613137812 */ /* 0x000fc800078efcff */
[----:B------:R-:W-:Y:S02]  /*155f0*/  ISETP.GE.AND P2, PT, R19, UR6, PT ;  /* 0x0000000613007c0c */ /* 0x000fe4000bf46270 */
[----:B------:R-:W-:Y:S02]  /*15600*/  PRMT R26, RZ, 0x7610, R26 ;  /* 0x00007610ff1a7816 */ /* 0x000fe4000000001a */
[----:B------:R-:W-:-:S09]  /*15610*/  PRMT R27, RZ, 0x7610, R27 ;  /* 0x00007610ff1b7816 */ /* 0x000fd2000000001b */
[----:B---3--:R-:W3:Y:S01]  /*15620*/  @!P2 LDG.E.U16 R27, desc[UR8][R12.64] ;  /* 0x000000080c1ba981 */ /* 0x008ee2000c1e1500 */
[----:B------:R-:W1:Y:S01]  /*15630*/  S2R R19, SR_TID.X ;  /* 0x0000000000137919 */ /* 0x000e620000002100 */
[----:B--2---:R-:W-:-:S04]  /*15640*/  @!P1 LOP3.LUT R3, R3, R2, RZ, 0x3c, !PT ;  /* 0x0000000203039212 */ /* 0x004fc800078e3cff */
[----:B------:R-:W-:-:S04]  /*15650*/  @!P1 LOP3.LUT R2, R3, R2, RZ, 0x3c, !PT ;  /* 0x0000000203029212 */ /* 0x000fc800078e3cff */
[----:B------:R-:W-:-:S05]  /*15660*/  @!P1 LOP3.LUT R3, R3, R2, RZ, 0x3c, !PT ;  /* 0x0000000203039212 */ /* 0x000fca00078e3cff */
[----:B------:R2:W4:Y:S01]  /*15670*/  @!P1 LDG.E.U16 R26, desc[UR8][R2.64] ;  /* 0x00000008021a9981 */ /* 0x000522000c1e1500 */
[----:B-1----:R-:W-:-:S04]  /*15680*/  SHF.R.U32.HI R19, RZ, 0x5, R19 ;  /* 0x00000005ff137819 */ /* 0x002fc80000011613 */
[----:B------:R-:W-:-:S04]  /*15690*/  SGXT.U32 R19, R19, 0x1 ;  /* 0x000000011313781a */ /* 0x000fc80000000000 */
[----:B------:R-:W-:-:S04]  /*156a0*/  LOP3.LUT R19, R19, 0x48, RZ, 0xfc, !PT ;  /* 0x0000004813137812 */ /* 0x000fc800078efcff */
[----:B------:R-:W-:Y:S02]  /*156b0*/  ISETP.GE.AND P3, PT, R19, UR6, PT ;  /* 0x0000000613007c0c */ /* 0x000fe4000bf66270 */
[----:B------:R-:W0:Y:S01]  /*156c0*/  S2R R19, SR_TID.X ;  /* 0x0000000000137919 */ /* 0x000e220000002100 */
[----:B--2---:R-:W-:-:S10]  /*156d0*/  PRMT R3, RZ, 0x7610, R3 ;  /* 0x00007610ff037816 */ /* 0x004fd40000000003 */
[----:B------:R-:W-:Y:S02]  /*156e0*/  @!P3 IMAD.MOV.U32 R12, RZ, RZ, R11 ;  /* 0x000000ffff0cb224 */ /* 0x000fe400078e000b */
[----:B------:R-:W-:-:S05]  /*156f0*/  @!P3 IMAD.MOV.U32 R13, RZ, RZ, R15 ;  /* 0x000000ffff0db224 */ /* 0x000fca00078e000f */
[----:B------:R1:W2:Y:S01]  /*15700*/  @!P3 LDG.E.U16 R3, desc[UR8][R12.64] ;  /* 0x000000080c03b981 */ /* 0x0002a2000c1e1500 */
[--C-:B0-----:R-:W-:Y:S02]  /*15710*/  SHF.R.U32.HI R18, RZ, 0x5, R19.reuse ;  /* 0x00000005ff127819 */ /* 0x101fe40000011613 */
[----:B------:R-:W-:Y:S02]  /*15720*/  SHF.R.U32.HI R19, RZ, 0x5, R19 ;  /* 0x00000005ff137819 */ /* 0x000fe40000011613 */
[----:B------:R-:W-:Y:S02]  /*15730*/  SGXT.U32 R18, R18, 0x1 ;  /* 0x000000011212781a */ /* 0x000fe40000000000 */
[----:B------:R-:W-:Y:S02]  /*15740*/  SGXT.U32 R19, R19, 0x1 ;  /* 0x000000011313781a */ /* 0x000fe40000000000 */
[----:B------:R-:W-:Y:S02]  /*15750*/  LOP3.LUT R18, R18, 0x4a, RZ, 0xfc, !PT ;  /* 0x0000004a12127812 */ /* 0x000fe400078efcff */
[----:B------:R-:W-:-:S02]  /*15760*/  LOP3.LUT R19, R19, 0x4c, RZ, 0xfc, !PT ;  /* 0x0000004c13137812 */ /* 0x000fc400078efcff */
[----:B------:R-:W-:Y:S02]  /*15770*/  ISETP.GE.AND P0, PT, R18, UR6, PT ;  /* 0x0000000612007c0c */ /* 0x000fe4000bf06270 */
[----:B------:R-:W2:Y:S01]  /*15780*/  LDL.LU R18, [R1+0x1c5c] ;  /* 0x001c5c0001127983 */ /* 0x000ea20000300800 */
[----:B------:R-:W-:-:S03]  /*15790*/  ISETP.GE.AND P1, PT, R19, UR6, PT ;  /* 0x0000000613007c0c */ /* 0x000fc6000bf26270 */
[----:B----4-:R0:W-:Y:S04]  /*157a0*/  STL [R1+0x38], R26 ;  /* 0x0000381a01007387 */ /* 0x0101e80000100800 */
[----:B------:R-:W4:Y:S04]  /*157b0*/  LDL.LU R19, [R1+0x1c58] ;  /* 0x001c580001137983 */ /* 0x000f280000300800 */
[----:B---3--:R3:W-:Y:S04]  /*157c0*/  STL [R1+0x2e0], R27 ;  /* 0x0002e01b01007387 */ /* 0x0087e80000100800 */
[----:B------:R-:W1:Y:S04]  /*157d0*/  LDL R12, [R1+0xc28] ;  /* 0x000c2800010c7983 */ /* 0x000e680000100800 */
[----:B------:R-:W1:Y:S01]  /*157e0*/  LDL R13, [R1+0xc30] ;  /* 0x000c3000010d7983 */ /* 0x000e620000100800 */
[----:B0-----:R-:W0:Y:S01]  /*157f0*/  S2R R26, SR_TID.X ;  /* 0x00000000001a7919 */ /* 0x001e220000002100 */
[----:B---3--:R-:W3:Y:S02]  /*15800*/  S2R R27, SR_TID.X ;  /* 0x00000000001b7919 */ /* 0x008ee40000002100 */
[----:B------:R-:W2:Y:S01]  /*15810*/  LDL R15, [R1+0xc44] ;  /* 0x000c4400010f7983 */ /* 0x000ea20000100800 */
[----:B----4-:R-:W-:-:S02]  /*15820*/  PRMT R19, RZ, 0x7610, R19 ;  /* 0x00007610ff137816 */ /* 0x010fc40000000013 */
[----:B-1----:R-:W-:-:S04]  /*15830*/  @!P0 LOP3.LUT R13, R13, R12, RZ, 0x3c, !PT ;  /* 0x0000000c0d0d8212 */ /* 0x002fc800078e3cff */
[----:B------:R-:W-:-:S04]  /*15840*/  @!P0 LOP3.LUT R12, R13, R12, RZ, 0x3c, !PT ;  /* 0x0000000c0d0c8212 */ /* 0x000fc800078e3cff */
[----:B------:R-:W-:-:S05]  /*15850*/  @!P0 LOP3.LUT R13, R13, R12, RZ, 0x3c, !PT ;  /* 0x0000000c0d0d8212 */ /* 0x000fca00078e3cff */
[----:B------:R-:W4:Y:S01]  /*15860*/  @!P0 LDG.E.U16 R19, desc[UR8][R12.64] ;  /* 0x000000080c138981 */ /* 0x000f22000c1e1500 */
[----:B0-----:R-:W-:Y:S02]  /*15870*/  SHF.R.U32.HI R26, RZ, 0x5, R26 ;  /* 0x00000005ff1a7819 */ /* 0x001fe4000001161a */
[----:B---3--:R-:W-:Y:S02]  /*15880*/  SHF.R.U32.HI R11, RZ, 0x5, R27 ;  /* 0x00000005ff0b7819 */ /* 0x008fe4000001161b */
[----:B------:R-:W-:Y:S02]  /*15890*/  SGXT.U32 R26, R26, 0x1 ;  /* 0x000000011a1a781a */ /* 0x000fe40000000000 */
[----:B------:R-:W-:Y:S02]  /*158a0*/  SGXT.U32 R11, R11, 0x1 ;  /* 0x000000010b0b781a */ /* 0x000fe40000000000 */
[----:B------:R-:W-:Y:S02]  /*158b0*/  LOP3.LUT R26, R26, 0x4e, RZ, 0xfc, !PT ;  /* 0x0000004e1a1a7812 */ /* 0x000fe400078efcff */
[----:B------:R-:W-:-:S02]  /*158c0*/  LOP3.LUT R11, R11, 0x50, RZ, 0xfc, !PT ;  /* 0x000000500b0b7812 */ /* 0x000fc400078efcff */
[----:B------:R-:W-:Y:S02]  /*158d0*/  ISETP.GE.AND P2, PT, R26, UR6, PT ;  /* 0x000000061a007c0c */ /* 0x000fe4000bf46270 */
[----:B------:R-:W-:Y:S01]  /*158e0*/  ISETP.GE.AND P3, PT, R11, UR6, PT ;  /* 0x000000060b007c0c */ /* 0x000fe2000bf66270 */
[----:B------:R-:W3:Y:S04]  /*158f0*/  LDL R26, [R1+0xc48] ;  /* 0x000c4800011a7983 */ /* 0x000ee80000100800 */
[----:B------:R-:W3:Y:S04]  /*15900*/  LDL R11, [R1+0xc60] ;  /* 0x000c6000010b7983 */ /* 0x000ee80000100800 */
        /* <DEDUP_REMOVED lines=20> */
[----:B------:R-:W3:Y:S01]  /*15a50*/  @!P2 LDG.E.U16 R18, desc[UR8][R12.64] ;  /* 0x000000080c12a981 */ /* 0x000ee2000c1e1500 */
[----:B-1----:R-:W-:-:S04]  /*15a60*/  SHF.R.U32.HI R27, RZ, 0x5, R27 ;  /* 0x00000005ff1b7819 */ /* 0x002fc8000001161b */
[----:B------:R-:W-:-:S04]  /*15a70*/  SGXT.U32 R27, R27, 0x1 ;  /* 0x000000011b1b781a */ /* 0x000fc80000000000 */
[----:B------:R-:W-:Y:S01]  /*15a80*/  LOP3.LUT R27, R27, 0x54, RZ, 0xfc, !PT ;  /* 0x000000541b1b7812 */ /* 0x000fe200078efcff */
[----:B--2---:R0:W-:Y:S03]  /*15a90*/  STL [R1+0x34], R25 ;  /* 0x0000341901007387 */ /* 0x0041e60000100800 */
[----:B------:R-:W-:Y:S02]  /*15aa0*/  ISETP.GE.AND P1, PT, R27, UR6, PT ;  /* 0x000000061b007c0c */ /* 0x000fe4000bf26270 */
[----:B------:R-:W2:Y:S01]  /*15ab0*/  LDL.LU R27, [R1+0x1c50] ;  /* 0x001c5000011b7983 */ /* 0x000ea20000300800 */
[----:B0-----:R-:W0:Y:S03]  /*15ac0*/  S2R R25, SR_TID.X ;  /* 0x0000000000197919 */ /* 0x001e260000002100 */
[----:B---3--:R1:W-:Y:S04]  /*15ad0*/  STL [R1+0x2dc], R18 ;  /* 0x0002dc1201007387 */ /* 0x0083e80000100800 */
[----:B-1----:R-:W3:Y:S04]  /*15ae0*/  LDL.LU R18, [R1+0x1c4c] ;  /* 0x001c4c0001127983 */ /* 0x002ee80000300800 */
[----:B------:R-:W3:Y:S01]  /*15af0*/  LDL R13, [R1+0xc40] ;  /* 0x000c4000010d7983 */ /* 0x000ee20000100800 */
[----:B0-----:R-:W-:-:S04]  /*15b00*/  SHF.R.U32.HI R12, RZ, 0x5, R25 ;  /* 0x00000005ff0c7819 */ /* 0x001fc80000011619 */
[----:B------:R-:W-:-:S04]  /*15b10*/  SGXT.U32 R12, R12, 0x1 ;  /* 0x000000010c0c781a */ /* 0x000fc80000000000 */
[----:B------:R-:W-:Y:S02]  /*15b20*/  LOP3.LUT R12, R12, 0x56, RZ, 0xfc, !PT ;  /* 0x000000560c0c7812 */ /* 0x000fe400078efcff */
[----:B----4-:R-:W-:Y:S02]  /*15b30*/  PRMT R19, RZ, 0x7610, R19 ;  /* 0x00007610ff137816 */ /* 0x010fe40000000013 */
[----:B------:R-:W-:Y:S01]  /*15b40*/  ISETP.GE.AND P2, PT, R12, UR6, PT ;  /* 0x000000060c007c0c */ /* 0x000fe2000bf46270 */
[----:B------:R-:W-:Y:S01]  /*15b50*/  @!P3 IMAD.MOV.U32 R12, RZ, RZ, R26 ;  /* 0x000000ffff0cb224 */ /* 0x000fe200078e001a */
[----:B--2---:R-:W-:-:S04]  /*15b60*/  PRMT R27, RZ, 0x7610, R27 ;  /* 0x00007610ff1b7816 */ /* 0x004fc8000000001b */
[----:B---3--:R0:W2:Y:S02]  /*15b70*/  @!P3 LDG.E.U16 R19, desc[UR8][R12.64] ;  /* 0x000000080c13b981 */ /* 0x0080a4000c1e1500 */
[----:B0-----:R-:W-:Y:S02]  /*15b80*/  @!P0 IMAD.MOV.U32 R12, RZ, RZ, R11 ;  /* 0x000000ffff0c8224 */ /* 0x001fe400078e000b */
[----:B------:R-:W-:Y:S01]  /*15b90*/  @!P0 IMAD.MOV.U32 R13, RZ, RZ, R15 ;  /* 0x000000ffff0d8224 */ /* 0x000fe200078e000f */
[----:B------:R-:W-:Y:S01]  /*15ba0*/  PRMT R17, RZ, 0x7610, R17 ;  /* 0x00007610ff117816 */ /* 0x000fe20000000011 */
[----:B------:R-:W0:Y:S03]  /*15bb0*/  S2R R26, SR_TID.X ;  /* 0x00000000001a7919 */ /* 0x000e260000002100 */
[----:B------:R1:W3:Y:S04]  /*15bc0*/  @!P0 LDG.E.U16 R27, desc[UR8][R12.64] ;  /* 0x000000080c1b8981 */ /* 0x0002e8000c1e1500 */
[----:B------:R-:W4:Y:S04]  /*15bd0*/  LDL R15, [R1+0xc6c] ;  /* 0x000c6c00010f7983 */ /* 0x000f280000100800 */
[----:B------:R-:W2:Y:S04]  /*15be0*/  LDL R11, [R1+0xc94] ;  /* 0x000c9400010b7983 */ /* 0x000ea80000100800 */
[----:B------:R-:W1:Y:S04]  /*15bf0*/  LDL R12, [R1+0xc54] ;  /* 0x000c5400010c7983 */ /* 0x000e680000100800 */
[----:B------:R-:W1:Y:S02]  /*15c00*/  LDL R13, [R1+0xc5c] ;  /* 0x000c5c00010d7983 */ /* 0x000e640000100800 */
[----:B-1----:R-:W-:-:S04]  /*15c10*/  @!P1 LOP3.LUT R13, R13, R12, RZ, 0x3c, !PT ;  /* 0x0000000c0d0d9212 */ /* 0x002fc800078e3cff */
[----:B------:R-:W-:-:S04]  /*15c20*/  @!P1 LOP3.LUT R12, R13, R12, RZ, 0x3c, !PT ;  /* 0x0000000c0d0c9212 */ /* 0x000fc800078e3cff */
[----:B------:R-:W-:-:S05]  /*15c30*/  @!P1 LOP3.LUT R13, R13, R12, RZ, 0x3c, !PT ;  /* 0x0000000c0d0d9212 */ /* 0x000fca00078e3cff */
[----:B------:R-:W4:Y:S01]  /*15c40*/  @!P1 LDG.E.U16 R17, desc[UR8][R12.64] ;  /* 0x000000080c119981 */ /* 0x000f22000c1e1500 */
[----:B0-----:R-:W-:-:S04]  /*15c50*/  SHF.R.U32.HI R26, RZ, 0x5, R26 ;  /* 0x00000005ff1a7819 */ /* 0x001fc8000001161a */
[----:B------:R-:W-:-:S04]  /*15c60*/  SGXT.U32 R26, R26, 0x1 ;  /* 0x000000011a1a781a */ /* 0x000fc80000000000 */
[----:B------:R-:W-:Y:S01]  /*15c70*/  LOP3.LUT R26, R26, 0x5a, RZ, 0xfc, !PT ;  /* 0x0000005a1a1a7812 */ /* 0x000fe200078efcff */
[----:B---3--:R-:W-:Y:S03]  /*15c80*/  STL [R1+0x1b08], R27 ;  /* 0x001b081b01007387 */ /* 0x008fe60000100800 */
[----:B------:R-:W-:Y:S01]  /*15c90*/  ISETP.GE.AND P0, PT, R26, UR6, PT ;  /* 0x000000061a007c0c */ /* 0x000fe2000bf06270 */
[----:B------:R-:W-:Y:S04]  /*15ca0*/  STL [R1+0x1b0c], R27 ;  /* 0x001b0c1b01007387 */ /* 0x000fe80000100800 */
        /* <DEDUP_REMOVED lines=19> */
[----:B------:R-:W-:-:S04]  /*15de0*/  SGXT.U32 R25, R25, 0x1 ;  /* 0x000000011919781a */ /* 0x000fc80000000000 */
[----:B------:R-:W-:-:S04]  /*15df0*/  LOP3.LUT R25, R25, 0x5c, RZ, 0xfc, !PT ;  /* 0x0000005c19197812 */ /* 0x000fc800078efcff */
[----:B------:R-:W-:Y:S02]  /*15e00*/  ISETP.GE.AND P1, PT, R25, UR6, PT ;  /* 0x0000000619007c0c */ /* 0x000fe4000bf26270 */
[----:B------:R-:W0:Y:S01]  /*15e10*/  S2R R25, SR_TID.X ;  /* 0x0000000000197919 */ /* 0x000e220000002100 */
[----:B------:R-:W-:Y:S02]  /*15e20*/  PRMT R18, RZ, 0x7610, R18 ;  /* 0x00007610ff127816 */ /* 0x000fe40000000012 */
[----:B---3--:R-:W-:Y:S02]  /*15e30*/  PRMT R26, RZ, 0x7610, R26 ;  /* 0x00007610ff1a7816 */ /* 0x008fe4000000001a */
[----:B0-----:R-:W-:-:S04]  /*15e40*/  SHF.R.U32.HI R25, RZ, 0x5, R25 ;  /* 0x00000005ff197819 */ /* 0x001fc80000011619 */
[----:B------:R-:W-:-:S04]  /*15e50*/  SGXT.U32 R25, R25, 0x1 ;  /* 0x000000011919781a */ /* 0x000fc80000000000 */
[----:B------:R-:W-:-:S04]  /*15e60*/  LOP3.LUT R25, R25, 0x5e, RZ, 0xfc, !PT ;  /* 0x0000005e19197812 */ /* 0x000fc800078efcff */
[----:B------:R-:W-:Y:S02]  /*15e70*/  ISETP.GE.AND P2, PT, R25, UR6, PT ;  /* 0x0000000619007c0c */ /* 0x000fe4000bf46270 */
[----:B------:R-:W2:Y:S01]  /*15e80*/  LDL.LU R25, [R1+0x1c40] ;  /* 0x001c400001197983 */ /* 0x000ea20000300800 */
[----:B----4-:R-:W-:-:S04]  /*15e90*/  @!P3 LOP3.LUT R13, R13, R12, RZ, 0x3c, !PT ;  /* 0x0000000c0d0db212 */ /* 0x010fc800078e3cff */
[----:B------:R-:W-:-:S04]  /*15ea0*/  @!P3 LOP3.LUT R12, R13, R12, RZ, 0x3c, !PT ;  /* 0x0000000c0d0cb212 */ /* 0x000fc800078e3cff */
[----:B------:R-:W-:-:S05]  /*15eb0*/  @!P3 LOP3.LUT R13, R13, R12, RZ, 0x3c, !PT ;  /* 0x0000000c0d0db212 */ /* 0x000fca00078e3cff */
[----:B------:R0:W3:Y:S02]  /*15ec0*/  @!P3 LDG.E.U16 R18, desc[UR8][R12.64] ;  /* 0x000000080c12b981 */ /* 0x0000e4000c1e1500 */
[----:B0-----:R-:W-:Y:S02]  /*15ed0*/  @!P0 IMAD.MOV.U32 R12, RZ, RZ, R11 ;  /* 0x000000ffff0c8224 */ /* 0x001fe400078e000b */
[----:B------:R-:W-:-:S05]  /*15ee0*/  @!P0 IMAD.MOV.U32 R13, RZ, RZ, R15 ;  /* 0x000000ffff0d8224 */ /* 0x000fca00078e000f */
[----:B------:R0:W4:Y:S04]  /*15ef0*/  @!P0 LDG.E.U16 R26, desc[UR8][R12.64] ;  /* 0x000000080c1a8981 */ /* 0x000128000c1e1500 */
[----:B------:R-:W0:Y:S04]  /*15f00*/  LDL R12, [R1+0xc70] ;  /* 0x000c7000010c7983 */ /* 0x000e280000100800 */
[----:B------:R-:W0:Y:S01]  /*15f10*/  LDL R13, [R1+0xc9c] ;  /* 0x000c9c00010d7983 */ /* 0x000e220000100800 */
[----:B------:R-:W-:Y:S01]  /*15f20*/  PRMT R16, RZ, 0x7610, R16 ;  /* 0x00007610ff107816 */ /* 0x000fe20000000010 */
[----:B-1----:R-:W1:Y:S01]  /*15f30*/  S2R R28, SR_TID.X ;  /* 0x00000000001c7919 */ /* 0x002e620000002100 */
[----:B------:R-:W2:Y:S01]  /*15f40*/  S2R R11, SR_TID.X ;  /* 0x00000000000b7919 */ /* 0x000ea20000002100 */
[----:B0-----:R-:W-:-:S04]  /*15f50*/  @!P1 LOP3.LUT R13, R13, R12, RZ, 0x3c, !PT ;  /* 0x0000000c0d0d9212 */ /* 0x001fc800078e3cff */
[----:B------:R-:W-:-:S04]  /*15f60*/  @!P1 LOP3.LUT R12, R13, R12, RZ, 0x3c, !PT ;  /* 0x0000000c0d0c9212 */ /* 0x000fc800078e3cff */
[----:B------:R-:W-:-:S05]  /*15f70*/  @!P1 LOP3.LUT R13, R13, R12, RZ, 0x3c, !PT ;  /* 0x0000000c0d0d9212 */ /* 0x000fca00078e3cff */
[----:B------:R-:W3:Y:S01]  /*15f80*/  @!P1 LDG.E.U16 R16, desc[UR8][R12.64] ;  /* 0x000000080c109981 */ /* 0x000ee2000c1e1500 */
[----:B-1----:R-:W-:Y:S02]  /*15f90*/  SHF.R.U32.HI R28, RZ, 0x5, R28 ;  /* 0x00000005ff1c7819 */ /* 0x002fe4000001161c */
[----:B--2---:R-:W-:Y:S02]  /*15fa0*/  SHF.R.U32.HI R15, RZ, 0x5, R11 ;  /* 0x00000005ff0f7819 */ /* 0x004fe4000001160b */
[----:B------:R-:W-:Y:S02]  /*15fb0*/  SGXT.U32 R28, R28, 0x1 ;  /* 0x000000011c1c781a */ /* 0x000fe40000000000 */
[----:B------:R-:W-:Y:S02]  /*15fc0*/  SGXT.U32 R15, R15, 0x1 ;  /* 0x000000010f0f781a */ /* 0x000fe40000000000 */
[----:B------:R-:W-:Y:S02]  /*15fd0*/  LOP3.LUT R28, R28, 0x60, RZ, 0xfc, !PT ;  /* 0x000000601c1c7812 */ /* 0x000fe400078efcff */
[----:B------:R-:W-:-:S02]  /*15fe0*/  LOP3.LUT R15, R15, 0x62, RZ, 0xfc, !PT ;  /* 0x000000620f0f7812 */ /* 0x000fc400078efcff */
[----:B------:R-:W-:Y:S02]  /*15ff0*/  ISETP.GE.AND P3, PT, R28, UR6, PT ;  /* 0x000000061c007c0c */ /* 0x000fe4000bf66270 */
[----:B------:R-:W-:Y:S01]  /*16000*/  ISETP.GE.AND P0, PT, R15, UR6, PT ;  /* 0x000000060f007c0c */ /* 0x000fe2000bf06270 */
[----:B------:R-:W2:Y:S04]  /*16010*/  LDL R28, [R1+0xcb4] ;  /* 0x000cb400011c7983 */ /* 0x000ea80000100800 */
[----:B------:R-:W4:Y:S04]  /*16020*/  LDL R15, [R1+0xcbc] ;  /* 0x000cbc00010f7983 */ /* 0x000f280000100800 */
        /* <DEDUP_REMOVED lines=8> */
[----:B------:R-:W2:Y:S01]  /*160b0*/  @!P2 LDG.E.U16 R24, desc[UR8][R12.64] ;  /* 0x000000080c18a981 */ /* 0x000ea2000c1e1500 */
[----:B------:R-:W-:-:S04]  /*160c0*/  SHF.R.U32.HI R11, RZ, 0x5, R11 ;  /* 0x00000005ff0b7819 */ /* 0x000fc8000001160b */
[----:B------:R-:W-:Y:S01]  /*160d0*/  SGXT.U32 R11, R11, 0x1 ;  /* 0x000000010b0b781a */ /* 0x000fe20000000000 */
[----:B--2---:R0:W-:Y:S04]  /*160e0*/  STL [R1+0x2d4], R24 ;  /* 0x0002d41801007387 */ /* 0x0041e80000100800 */
[----:B0-----:R-:W2:Y:S04]  /*160f0*/  LDL.LU R24, [R1+0x1c38] ;  /* 0x001c380001187983 */ /* 0x001ea80000300800 */
[----:B------:R-:W4:Y:S04]  /*16100*/  LDL R12, [R1+0xc78] ;  /* 0x000c7800010c7983 */ /* 0x000f280000100800 */
[----:B------:R-:W4:Y:S01]  /*16110*/  LDL R13, [R1+0xcac] ;  /* 0x000cac00010d7983 */ /* 0x000f220000100800 */
[----:B------:R-:W-:-:S04]  /*16120*/  LOP3.LUT R11, R11, 0x64, RZ, 0xfc, !PT ;  /* 0x000000640b0b7812 */ /* 0x000fc800078efcff */
[----:B------:R-:W-:Y:S02]  /*16130*/  ISETP.GE.AND P1, PT, R11, UR6, PT ;  /* 0x000000060b007c0c */ /* 0x000fe4000bf26270 */
[----:B------:R-:W0:Y:S01]  /*16140*/  S2R R11, SR_TID.X ;  /* 0x00000000000b7919 */ /* 0x000e220000002100 */
[----:B------:R-:W-:Y:S02]  /*16150*/  PRMT R17, RZ, 0x7610, R17 ;  /* 0x00007610ff117816 */ /* 0x000fe40000000011 */
        /* <DEDUP_REMOVED lines=8> */
[----:B------:R0:W4:Y:S02]  /*161e0*/  @!P3 LDG.E.U16 R17, desc[UR8][R12.64] ;  /* 0x000000080c11b981 */ /* 0x000124000c1e1500 */
[----:B0-----:R-:W0:Y:S02]  /*161f0*/  S2R R13, SR_TID.X ;  /* 0x00000000000d7919 */ /* 0x001e240000002100 */
[----:B0-----:R-:W-:Y:S02]  /*16200*/  SHF.R.U32.HI R12, RZ, 0x5, R13 ;  /* 0x00000005ff0c7819 */ /* 0x001fe4000001160d */
[----:B------:R-:W3:Y:S02]  /*16210*/  LDL R13, [R1+0xc80] ;  /* 0x000c8000010d7983 */ /* 0x000ee40000100800 */
[----:B------:R-:W-:-:S04]  /*16220*/  SGXT.U32 R12, R12, 0x1 ;  /* 0x000000010c0c781a */ /* 0x000fc80000000000 */
[----:B------:R-:W-:Y:S02]  /*16230*/  LOP3.LUT R12, R12, 0x68, RZ, 0xfc, !PT ;  /* 0x000000680c0c7812 */ /* 0x000fe400078efcff */
[----:B------:R-:W-:Y:S02]  /*16240*/  PRMT R25, RZ, 0x7610, R25 ;  /* 0x00007610ff197816 */ /* 0x000fe40000000019 */
[----:B------:R-:W-:Y:S01]  /*16250*/  ISETP.GE.AND P3, PT, R12, UR6, PT ;  /* 0x000000060c007c0c */ /* 0x000fe2000bf66270 */
[----:B------:R-:W-:Y:S01]  /*16260*/  @!P0 IMAD.MOV.U32 R12, RZ, RZ, R28 ;  /* 0x000000ffff0c8224 */ /* 0x000fe200078e001c */
[----:B------:R-:W-:Y:S01]  /*16270*/  PRMT R0, RZ, 0x7610, R0 ;  /* 0x00007610ff007816 */ /* 0x000fe20000000000 */
[----:B------:R-:W4:Y:S04]  /*16280*/  LDL R28, [R1+0xcd4] ;  /* 0x000cd400011c7983 */ /* 0x000f280000100800 */
[----:B---3--:R0:W3:Y:S02]  /*16290*/  @!P0 LDG.E.U16 R25, desc[UR8][R12.64] ;  /* 0x000000080c198981 */ /* 0x0080e4000c1e1500 */
[----:B0-----:R-:W0:Y:S02]  /*162a0*/  S2R R13, SR_TID.X ;  /* 0x00000000000d7919 */ /* 0x001e240000002100 */
[----:B0-----:R-:W-:-:S02]  /*162b0*/  SHF.R.U32.HI R12, RZ, 0x5, R13 ;  /* 0x00000005ff0c7819 */ /* 0x001fc4000001160d */
[----:B------:R-:W2:Y:S02]  /*162c0*/  LDL R13, [R1+0xc88] ;  /* 0x000c8800010d7983 */ /* 0x000ea40000100800 */
[----:B------:R-:W-:-:S04]  /*162d0*/  SGXT.U32 R12, R12, 0x1 ;  /* 0x000000010c0c781a */ /* 0x000fc80000000000 */
[----:B------:R-:W-:-:S04]  /*162e0*/  LOP3.LUT R12, R12, 0x6a, RZ, 0xfc, !PT ;  /* 0x0000006a0c0c7812 */ /* 0x000fc800078efcff */
[----:B------:R-:W-:Y:S01]  /*162f0*/  ISETP.GE.AND P4, PT, R12, UR6, PT ;  /* 0x000000060c007c0c */ /* 0x000fe2000bf86270 */
[----:B------:R-:W-:-:S05]  /*16300*/  @!P1 IMAD.MOV.U32 R12, RZ, RZ, R15 ;  /* 0x000000ffff0c9224 */ /* 0x000fca00078e000f */
[----:B--2---:R0:W2:Y:S04]  /*16310*/  @!P1 LDG.E.U16 R0, desc[UR8][R12.64] ;  /* 0x000000080c009981 */ /* 0x0040a8000c1e1500 */
[----:B------:R-:W0:Y:S04]  /*16320*/  LDL R12, [R1+0xc90] ;  /* 0x000c9000010c7983 */ /* 0x000e280000100800 */
[----:B------:R-:W0:Y:S01]  /*16330*/  LDL R13, [R1+0xcc4] ;  /* 0x000cc400010d7983 */ /* 0x000e220000100800 */
[----:B------:R-:W-:Y:S02]  /*16340*/  PRMT R20, RZ, 0x7610, R20 ;  /* 0x00007610ff147816 */ /* 0x000fe40000000014 */
[----:B0-----:R-:W-:-:S04]  /*16350*/  @!P2 LOP3.LUT R13, R13, R12, RZ, 0x3c, !PT ;  /* 0x0000000c0d0da212 */ /* 0x001fc800078e3cff */
[----:B------:R-:W-:-:S04]  /*16360*/  @!P2 LOP3.LUT R12, R13, R12, RZ, 0x3c, !PT ;  /* 0x0000000c0d0ca212 */ /* 0x000fc800078e3cff */
[----:B------:R-:W-:-:S05]  /*16370*/  @!P2 LOP3.LUT R13, R13, R12, RZ, 0x3c, !PT ;  /* 0x0000000c0d0da212 */ /* 0x000fca00078e3cff */
[----:B------:R-:W4:Y:S04]  /*16380*/  @!P2 LDG.E.U16 R20, desc[UR8][R12.64] ;  /* 0x000000080c14a981 */ /* 0x000f28000c1e1500 */
[----:B--2---:R0:W-:Y:S04]  /*16390*/  STL [R1+0x28], R0 ;  /* 0x0000280001007387 */ /* 0x0041e80000100800 */
[----:B------:R-:W2:Y:S04]  /*163a0*/  LDL R12, [R1+0xc98] ;  /* 0x000c9800010c7983 */ /* 0x000ea80000100800 */
[----:B0-----:R-:W3:Y:S01]  /*163b0*/  LDL R0, [R1+0xcdc] ;  /* 0x000cdc0001007983 */ /* 0x001ee20000100800 */
[----:B------:R-:W0:Y:S03]  /*163c0*/  S2R R15, SR_TID.X ;  /* 0x00000000000f7919 */ /* 0x000e260000002100 */
[----:B----4-:R1:W-:Y:S04]  /*163d0*/  STL [R1+0x2d0], R20 ;  /* 0x0002d01401007387 */ /* 0x0103e80000100800 */
[----:B------:R-:W2:Y:S01]  /*163e0*/  LDL R13, [R1+0xccc] ;  /* 0x000ccc00010d7983 */ /* 0x000ea20000100800 */
[----:B0-----:R-:W-:-:S04]  /*163f0*/  SHF.R.U32.HI R15, RZ, 0x5, R15 ;  /* 0x00000005ff0f7819 */ /* 0x001fc8000001160f */
[----:B------:R-:W-:-:S04]  /*16400*/  SGXT.U32 R15, R15, 0x1 ;  /* 0x000000010f0f781a */ /* 0x000fc80000000000 */
        /* <DEDUP_REMOVED lines=8> */
[----:B------:R-:W4:Y:S01]  /*16490*/  LDL.LU R15, [R1+0x1c30] ;  /* 0x001c3000010f7983 */ /* 0x000f220000300800 */
[----:B--2---:R-:W-:-:S04]  /*164a0*/  @!P3 LOP3.LUT R13, R13, R12, RZ, 0x3c, !PT ;  /* 0x0000000c0d0db212 */ /* 0x004fc800078e3cff */
[----:B------:R-:W-:-:S04]  /*164b0*/  @!P3 LOP3.LUT R12, R13, R12, RZ, 0x3c, !PT ;  /* 0x0000000c0d0cb212 */ /* 0x000fc800078e3cff */
[----:B------:R-:W-:-:S05]  /*164c0*/  @!P3 LOP3.LUT R13, R13, R12, RZ, 0x3c, !PT ;  /* 0x0000000c0d0db212 */ /* 0x000fca00078e3cff */
[----:B------:R0:W2:Y:S04]  /*164d0*/  @!P3 LDG.E.U16 R16, desc[UR8][R12.64] ;  /* 0x000000080c10b981 */ /* 0x0000a8000c1e1500 */
[----:B------:R-:W3:Y:S01]  /*164e0*/  LDL R13, [R1+0xca0] ;  /* 0x000ca000010d7983 */ /* 0x000ee20000100800 */
[----:B------:R-:W-:Y:S01]  /*164f0*/  PRMT R24, RZ, 0x7610, R24 ;  /* 0x00007610ff187816 */ /* 0x000fe20000000018 */
[----:B0-----:R-:W-:Y:S02]  /*16500*/  @!P4 IMAD.MOV.U32 R12, RZ, RZ, R28 ;  /* 0x000000ffff0cc224 */ /* 0x001fe400078e001c */
[----:B------:R-:W0:Y:S01]  /*16510*/  S2R R28, SR_TID.X ;  /* 0x00000000001c7919 */ /* 0x000e220000002100 */
[----:B------:R-:W-:Y:S02]  /*16520*/  PRMT R23, RZ, 0x7610, R23 ;  /* 0x00007610ff177816 */ /* 0x000fe40000000017 */
[----:B---3--:R0:W3:Y:S04]  /*16530*/  @!P4 LDG.E.U16 R24, desc[UR8][R12.64] ;  /* 0x000000080c18c981 */ /* 0x0080e8000c1e1500 */
[----:B------:R-:W4:Y:S01]  /*16540*/  LDL R13, [R1+0xca8] ;  /* 0x000ca800010d7983 */ /* 0x000f220000100800 */
[----:B0-----:R-:W-:-:S04]  /*16550*/  SHF.R.U32.HI R12, RZ, 0x5, R28 ;  /* 0x00000005ff0c7819 */ /* 0x001fc8000001161c */
[----:B------:R-:W-:-:S04]  /*16560*/  SGXT.U32 R12, R12, 0x1 ;  /* 0x000000010c0c781a */ /* 0x000fc80000000000 */
[----:B------:R-:W-:-:S04]  /*16570*/  LOP3.LUT R12, R12, 0x74, RZ, 0xfc, !PT ;  /* 0x000000740c0c7812 */ /* 0x000fc800078efcff */
[----:B------:R-:W-:Y:S01]  /*16580*/  ISETP.GE.AND P4, PT, R12, UR6, PT ;  /* 0x000000060c007c0c */ /* 0x000fe2000bf86270 */
[----:B------:R-:W-:Y:S01]  /*16590*/  @!P0 IMAD.MOV.U32 R12, RZ, RZ, R0 ;  /* 0x000000ffff0c8224 */ /* 0x000fe200078e0000 */
[----:B-1----:R-:W0:Y:S04]  /*165a0*/  S2R R20, SR_TID.X ;  /* 0x0000000000147919 */ /* 0x002e280000002100 */
[----:B----4-:R-:W4:Y:S01]  /*165b0*/  @!P0 LDG.E.U16 R23, desc[UR8][R12.64] ;  /* 0x000000080c178981 */ /* 0x010f22000c1e1500 */
[----:B0-----:R-:W-:Y:S02]  /*165c0*/  SHF.R.U32.HI R20, RZ, 0x5, R20 ;  /* 0x00000005ff147819 */ /* 0x001fe40000011614 */
[----:B------:R-:W-:Y:S02]  /*165d0*/  SHF.R.U32.HI R28, RZ, 0x5, R28 ;  /* 0x00000005ff1c7819 */ /* 0x000fe4000001161c */
[----:B------:R-:W-:-:S02]  /*165e0*/  SGXT.U32 R20, R20, 0x1 ;  /* 0x000000011414781a */ /* 0x000fc40000000000 */
[----:B------:R-:W-:Y:S02]  /*165f0*/  SGXT.U32 R28, R28, 0x1 ;  /* 0x000000011c1c781a */ /* 0x000fe40000000000 */
[----:B------:R-:W-:Y:S02]  /*16600*/  LOP3.LUT R20, R20, 0x70, RZ, 0xfc, !PT ;  /* 0x0000007014147812 */ /* 0x000fe400078efcff */
[----:B------:R-:W-:Y:S02]  /*16610*/  LOP3.LUT R28, R28, 0x72, RZ, 0xfc, !PT ;  /* 0x000000721c1c7812 */ /* 0x000fe400078efcff */
[----:B------:R-:W-:Y:S02]  /*16620*/  ISETP.GE.AND P2, PT, R20, UR6, PT ;  /* 0x0000000614007c0c */ /* 0x000fe4000bf46270 */
[----:B------:R-:W-:Y:S01]  /*16630*/  ISETP.GE.AND P3, PT, R28, UR6, PT ;  /* 0x000000061c007c0c */ /* 0x000fe2000bf66270 */
[----:B------:R-:W2:Y:S04]  /*16640*/  LDL R20, [R1+0xce8] ;  /* 0x000ce80001147983 */ /* 0x000ea80000100800 */
[----:B------:R-:W3:Y:S04]  /*16650*/  LDL R28, [R1+0xd08] ;  /* 0x000d0800011c7983 */ /* 0x000ee80000100800 */
[----:B----4-:R0:W-:Y:S04]  /*16660*/  STL [R1+0x20], R23 ;  /* 0x0000201701007387 */ /* 0x0101e80000100800 */
[----:B0-----:R-:W4:Y:S04]  /*16670*/  LDL.LU R23, [R1+0x1c2c] ;  /* 0x001c2c0001177983 */ /* 0x001f280000300800 */
[----:B------:R-:W2:Y:S04]  /*16680*/  LDL R12, [R1+0xcb0] ;  /* 0x000cb000010c7983 */ /* 0x000ea80000100800 */
[----:B------:R-:W2:Y:S01]  /*16690*/  LDL R13, [R1+0xcec] ;  /* 0x000cec00010d7983 */ /* 0x000ea20000100800 */
[----:B------:R-:W-:Y:S01]  /*166a0*/  PRMT R14, RZ, 0x7610, R14 ;  /* 0x00007610ff0e7816 */ /* 0x000fe2000000000e */
[----:B------:R-:W0:Y:S01]  /*166b0*/  S2R R0, SR_TID.X ;  /* 0x0000000000007919 */ /* 0x000e220000002100 */
[----:B--2---:R-:W-:-:S04]  /*166c0*/  @!P1 LOP3.LUT R13, R13, R12, RZ, 0x3c, !PT ;  /* 0x0000000c0d0d9212 */ /* 0x004fc800078e3cff */
[----:B------:R-:W-:-:S04]  /*166d0*/  @!P1 LOP3.LUT R12, R13, R12, RZ, 0x3c, !PT ;  /* 0x0000000c0d0c9212 */ /* 0x000fc800078e3cff */
[----:B------:R-:W-:-:S05]  /*166e0*/  @!P1 LOP3.LUT R13, R13, R12, RZ, 0x3c, !PT ;  /* 0x0000000c0d0d9212 */ /* 0x000fca00078e3cff */
[----:B------:R1:W2:Y:S04]  /*166f0*/  @!P1 LDG.E.U16 R14, desc[UR8][R12.64] ;  /* 0x000000080c0e9981 */ /* 0x0002a8000c1e1500 */
[----:B------:R-:W3:Y:S01]  /*16700*/  LDL R13, [R1+0xcb8] ;  /* 0x000cb800010d7983 */ /* 0x000ee20000100800 */
[----:B0-----:R-:W-:-:S04]  /*16710*/  SHF.R.U32.HI R0, RZ, 0x5, R0 ;  /* 0x00000005ff007819 */ /* 0x001fc80000011600 */
[----:B------:R-:W-:Y:S01]  /*16720*/  SGXT.U32 R0, R0, 0x1 ;  /* 0x000000010000781a */ /* 0x000fe20000000000 */
[----:B-1----:R-:W-:Y:S01]  /*16730*/  @!P2 IMAD.MOV.U32 R12, RZ, RZ, R20 ;  /* 0x000000ffff0ca224 */ /* 0x002fe200078e0014 */
[----:B------:R-:W-:Y:S02]  /*16740*/  PRMT R15, RZ, 0x7610, R15 ;  /* 0x00007610ff0f7816 */ /* 0x000fe4000000000f */
[----:B------:R-:W-:-:S04]  /*16750*/  LOP3.LUT R0, R0, 0x76, RZ, 0xfc, !PT ;  /* 0x0000007600007812 */ /* 0x000fc800078efcff */
[----:B------:R-:W-:Y:S02]  /*16760*/  ISETP.GE.AND P0, PT, R0, UR6, PT ;  /* 0x0000000600007c0c */ /* 0x000fe4000bf06270 */
[----:B------:R-:W3:Y:S04]  /*16770*/  LDL.LU R0, [R1+0xcd8] ;  /* 0x000cd80001007983 */ /* 0x000ee80000300800 */
[----:B--2---:R0:W-:Y:S01]  /*16780*/  STL [R1+0x2cc], R14 ;  /* 0x0002cc0e01007387 */ /* 0x0041e20000100800 */
[----:B----4-:R-:W-:-:S03]  /*16790*/  PRMT R23, RZ, 0x7610, R23 ;  /* 0x00007610ff177816 */ /* 0x010fc60000000017 */
[----:B------:R-:W2:Y:S04]  /*167a0*/  LDL R20, [R1+0xd00] ;  /* 0x000d000001147983 */ /* 0x000ea80000100800 */
[----:B---3--:R1:W3:Y:S04]  /*167b0*/  @!P2 LDG.E.U16 R15, desc[UR8][R12.64] ;  /* 0x000000080c0fa981 */ /* 0x0082e8000c1e1500 */
[----:B------:R-:W1:Y:S04]  /*167c0*/  LDL R12, [R1+0xcc0] ;  /* 0x000cc000010c7983 */ /* 0x000e680000100800 */
[----:B------:R-:W1:Y:S01]  /*167d0*/  LDL R13, [R1+0xd0c] ;  /* 0x000d0c00010d7983 */ /* 0x000e620000100800 */
[----:B0-----:R-:W0:Y:S02]  /*167e0*/  S2R R14, SR_TID.X ;  /* 0x00000000000e7919 */ /* 0x001e240000002100 */
[----:B0-----:R-:W-:-:S04]  /*167f0*/  SHF.R.U32.HI R14, RZ, 0x5, R14 ;  /* 0x00000005ff0e7819 */ /* 0x001fc8000001160e */
[----:B------:R-:W-:-:S04]  /*16800*/  SGXT.U32 R14, R14, 0x1 ;  /* 0x000000010e0e781a */ /* 0x000fc80000000000 */
[----:B------:R-:W-:-:S04]  /*16810*/  LOP3.LUT R14, R14, 0x78, RZ, 0xfc, !PT ;  /* 0x000000780e0e7812 */ /* 0x000fc800078efcff */
[----:B------:R-:W-:Y:S02]  /*16820*/  ISETP.GE.AND P1, PT, R14, UR6, PT ;  /* 0x000000060e007c0c */ /* 0x000fe4000bf26270 */
[----:B------:R-:W4:Y:S01]  /*16830*/  LDL.LU R14, [R1+0x1c28] ;  /* 0x001c2800010e7983 */ /* 0x000f220000300800 */
[----:B-1----:R-:W-:-:S04]  /*16840*/  @!P3 LOP3.LUT R13, R13, R12, RZ, 0x3c, !PT ;  /* 0x0000000c0d0db212 */ /* 0x002fc800078e3cff */
[----:B------:R-:W-:-:S04]  /*16850*/  @!P3 LOP3.LUT R12, R13, R12, RZ, 0x3c, !PT ;  /* 0x0000000c0d0cb212 */ /* 0x000fc800078e3cff */
[----:B------:R-:W-:-:S05]  /*16860*/  @!P3 LOP3.LUT R13, R13, R12, RZ, 0x3c, !PT ;  /* 0x0000000c0d0db212 */ /* 0x000fca00078e3cff */
[----:B------:R0:W3:Y:S04]  /*16870*/  @!P3 LDG.E.U16 R23, desc[UR8][R12.64] ;  /* 0x000000080c17b981 */ /* 0x0000e8000c1e1500 */
[----:B------:R-:W2:Y:S01]  /*16880*/  LDL R13, [R1+0xcc8] ;  /* 0x000cc800010d7983 */ /* 0x000ea20000100800 */
[----:B------:R-:W-:Y:S01]  /*16890*/  PRMT R21, RZ, 0x7610, R21 ;  /* 0x00007610ff157816 */ /* 0x000fe20000000015 */
[----:B0-----:R-:W-:-:S05]  /*168a0*/  @!P4 IMAD.MOV.U32 R12, RZ, RZ, R28 ;  /* 0x000000ffff0cc224 */ /* 0x001fca00078e001c */
[----:B--2---:R0:W2:Y:S04]  /*168b0*/  @!P4 LDG.E.U16 R21, desc[UR8][R12.64] ;  /* 0x000000080c15c981 */ /* 0x0040a8000c1e1500 */
[----:B------:R-:W0:Y:S04]  /*168c0*/  LDL R12, [R1+0xcd0] ;  /* 0x000cd000010c7983 */ /* 0x000e280000100800 */
[----:B------:R-:W0:Y:S01]  /*168d0*/  LDL R13, [R1+0xd04] ;  /* 0x000d0400010d7983 */ /* 0x000e220000100800 */
[----:B------:R-:W-:Y:S01]  /*168e0*/  PRMT R11, RZ, 0x7610, R11 ;  /* 0x00007610ff0b7816 */ /* 0x000fe2000000000b */
[----:B------:R-:W1:Y:S01]  /*168f0*/  S2R R28, SR_TID.X ;  /* 0x00000000001c7919 */ /* 0x000e620000002100 */
[----:B0-----:R-:W-:-:S04]  /*16900*/  @!P0 LOP3.LUT R13, R13, R12, RZ, 0x3c, !PT ;  /* 0x0000000c0d0d8212 */ /* 0x001fc800078e3cff */
[----:B------:R-:W-:-:S04]  /*16910*/  @!P0 LOP3.LUT R12, R13, R12, RZ, 0x3c, !PT ;  /* 0x0000000c0d0c8212 */ /* 0x000fc800078e3cff */
[----:B------:R-:W-:-:S05]  /*16920*/  @!P0 LOP3.LUT R13, R13, R12, RZ, 0x3c, !PT ;  /* 0x0000000c0d0d8212 */ /* 0x000fca00078e3cff */
[----:B------:R0:W4:Y:S02]  /*16930*/  @!P0 LDG.E.U16 R11, desc[UR8][R12.64] ;  /* 0x000000080c0b8981 */ /* 0x000124000c1e1500 */
[----:B0-----:R-:W0:Y:S02]  /*16940*/  S2R R13, SR_TID.X ;  /* 0x00000000000d7919 */ /* 0x001e240000002100 */
[----:B--2---:R1:W-:Y:S02]  /*16950*/  STL [R1+0x1c], R21 ;  /* 0x00001c1501007387 */ /* 0x0043e40000100800 */
[--C-:B-1----:R-:W-:Y:S02]  /*16960*/  SHF.R.U32.HI R21, RZ, 0x5, R28.reuse ;  /* 0x00000005ff157819 */ /* 0x102fe4000001161c */
[----:B------:R-:W-:Y:S02]  /*16970*/  SHF.R.U32.HI R28, RZ, 0x5, R28 ;  /* 0x00000005ff1c7819 */ /* 0x000fe4000001161c */
[----:B------:R-:W-:-:S02]  /*16980*/  SGXT.U32 R21, R21, 0x1 ;  /* 0x000000011515781a */ /* 0x000fc40000000000 */
[----:B------:R-:W-:Y:S02]  /*16990*/  SGXT.U32 R28, R28, 0x1 ;  /* 0x000000011c1c781a */ /* 0x000fe40000000000 */
[----:B------:R-:W-:Y:S02]  /*169a0*/  LOP3.LUT R21, R21, 0x7c, RZ, 0xfc, !PT ;  /* 0x0000007c15157812 */ /* 0x000fe400078efcff */
[----:B------:R-:W-:Y:S02]  /*169b0*/  LOP3.LUT R28, R28, 0x7a, RZ, 0xfc, !PT ;  /* 0x0000007a1c1c7812 */ /* 0x000fe400078efcff */
[----:B0-----:R-:W-:-:S04]  /*169c0*/  SHF.R.U32.HI R13, RZ, 0x5, R13 ;  /* 0x00000005ff0d7819 */ /* 0x001fc8000001160d */
[----:B------:R-:W-:-:S04]  /*169d0*/  SGXT.U32 R13, R13, 0x1 ;  /* 0x000000010d0d781a */ /* 0x000fc80000000000 */
[----:B------:R-:W-:Y:S01]  /*169e0*/  LOP3.LUT R13, R13, 0x7e, RZ, 0xfc, !PT ;  /* 0x0000007e0d0d7812 */ /* 0x000fe200078efcff */
[----:B------:R-:W-:Y:S01]  /*169f0*/  @!P1 IMAD.MOV.U32 R12, RZ, RZ, R20 ;  /* 0x000000ffff0c9224 */ /* 0x000fe200078e0014 */
[----:B------:R-:W-:Y:S02]  /*16a00*/  PRMT R2, RZ, 0x7610, R2 ;  /* 0x00007610ff027816 */ /* 0x000fe40000000002 */
[----:B------:R-:W-:Y:S01]  /*16a10*/  ISETP.GE.AND P4, PT, R13, UR6, PT ;  /* 0x000000060d007c0c */ /* 0x000fe2000bf86270 */
[----:B------:R-:W-:Y:S01]  /*16a20*/  @!P1 IMAD.MOV.U32 R13, RZ, RZ, R0 ;  /* 0x000000ffff0d9224 */ /* 0x000fe200078e0000 */
[----:B------:R-:W-:Y:S02]  /*16a30*/  ISETP.GE.AND P2, PT, R28, UR6, PT ;  /* 0x000000061c007c0c */ /* 0x000fe4000bf46270 */
[----:B------:R-:W2:Y:S01]  /*16a40*/  LDL.LU R28, [R1+0x1c24] ;  /* 0x001c2400011c7983 */ /* 0x000ea20000300800 */
[----:B------:R-:W-:-:S03]  /*16a50*/  ISETP.GE.AND P3, PT, R21, UR6, PT ;  /* 0x0000000615007c0c */ /* 0x000fc6000bf66270 */
[----:B------:R-:W3:Y:S04]  /*16a60*/  LDL.LU R21, [R1+0x1c20] ;  /* 0x001c200001157983 */ /* 0x000ee80000300800 */
[----:B------:R0:W2:Y:S04]  /*16a70*/  @!P1 LDG.E.U16 R2, desc[UR8][R12.64] ;  /* 0x000000080c029981 */ /* 0x0000a8000c1e1500 */
[----:B----4-:R-:W-:Y:S04]  /*16a80*/  STL [R1+0x2c8], R11 ;  /* 0x0002c80b01007387 */ /* 0x010fe80000100800 */
[----:B------:R1:W-:Y:S04]  /*16a90*/  STL [R1+0xf58], R0 ;  /* 0x000f580001007387 */ /* 0x0003e80000100800 */
[----:B-1----:R-:W4:Y:S04]  /*16aa0*/  LDL.LU R0, [R1+0xcf8] ;  /* 0x000cf80001007983 */ /* 0x002f280000300800 */
[----:B------:R-:W0:Y:S04]  /*16ab0*/  LDL R12, [R1+0xce4] ;  /* 0x000ce400010c7983 */ /* 0x000e280000100800 */
[----:B------:R-:W0:Y:S01]  /*16ac0*/  LDL R13, [R1+0xcfc] ;  /* 0x000cfc00010d7983 */ /* 0x000e220000100800 */
[----:B---3--:R-:W-:-:S02]  /*16ad0*/  PRMT R21, RZ, 0x7610, R21 ;  /* 0x00007610ff157816 */ /* 0x008fc40000000015 */
[----:B0-----:R-:W-:-:S04]  /*16ae0*/  @!P2 LOP3.LUT R13, R13, R12, RZ, 0x3c, !PT ;  /* 0x0000000c0d0da212 */ /* 0x001fc800078e3cff */
[----:B------:R-:W-:-:S04]  /*16af0*/  @!P2 LOP3.LUT R12, R13, R12, RZ, 0x3c, !PT ;  /* 0x0000000c0d0ca212 */ /* 0x000fc800078e3cff */
[----:B------:R-:W-:-:S05]  /*16b00*/  @!P2 LOP3.LUT R13, R13, R12, RZ, 0x3c, !PT ;  /* 0x0000000c0d0da212 */ /* 0x000fca00078e3cff */
[----:B------:R4:W3:Y:S04]  /*16b10*/  @!P2 LDG.E.U16 R21, desc[UR8][R12.64] ;  /* 0x000000080c15a981 */ /* 0x0008e8000c1e1500 */
[----:B------:R-:W2:Y:S01]  /*16b20*/  LDL R13, [R1+0xce0] ;  /* 0x000ce000010d7983 */ /* 0x000ea20000100800 */
[----:B------:R-:W-:Y:S01]  /*16b30*/  PRMT R14, RZ, 0x7610, R14 ;  /* 0x00007610ff0e7816 */ /* 0x000fe2000000000e */
[----:B----4-:R-:W-:Y:S02]  /*16b40*/  @!P3 IMAD.MOV.U32 R12, RZ, RZ, R0 ;  /* 0x000000ffff0cb224 */ /* 0x010fe400078e0000 */
        /* <DEDUP_REMOVED lines=10> */
[----:B--2---:R-:W2:Y:S04]  /*16bf0*/  @!P3 LDG.E.U16 R14, desc[UR8][R12.64] ;  /* 0x000000080c0eb981 */ /* 0x004ea8000c1e1500 */
        /* <DEDUP_REMOVED lines=39> */
[----:B--2---:R0:W-:Y:S04]  /*16e70*/  STL [R1+0x14], R14 ;  /* 0x0000140e01007387 */ /* 0x0041e80000100800 */
[----:B0-----:R-:W2:Y:S04]  /*16e80*/  LDL.LU R14, [R1+0x1c1c] ;  /* 0x001c1c00010e7983 */ /* 0x001ea80000300800 */
[----:B------:R-:W4:Y:S04]  /*16e90*/  LDL R12, [R1+0xcf0] ;  /* 0x000cf000010c7983 */ /* 0x000f280000100800 */
[----:B------:R-:W4:Y:S01]  /*16ea0*/  LDL R13, [R1+0xcf4] ;  /* 0x000cf400010d7983 */ /* 0x000f220000100800 */
[----:B------:R-:W-:Y:S01]  /*16eb0*/  PRMT R28, RZ, 0x7610, R28 ;  /* 0x00007610ff1c7816 */ /* 0x000fe2000000001c */
[----:B------:R-:W0:Y:S01]  /*16ec0*/  S2R R20, SR_TID.X ;  /* 0x0000000000147919 */ /* 0x000e220000002100 */
[----:B----4-:R-:W-:-:S04]  /*16ed0*/  @!P4 LOP3.LUT R13, R13, R12, RZ, 0x3c, !PT ;  /* 0x0000000c0d0dc212 */ /* 0x010fc800078e3cff */
[----:B------:R-:W-:-:S04]  /*16ee0*/  @!P4 LOP3.LUT R12, R13, R12, RZ, 0x3c, !PT ;  /* 0x0000000c0d0cc212 */ /* 0x000fc800078e3cff */
[----:B------:R-:W-:-:S05]  /*16ef0*/  @!P4 LOP3.LUT R13, R13, R12, RZ, 0x3c, !PT ;  /* 0x0000000c0d0dc212 */ /* 0x000fca00078e3cff */
[----:B------:R-:W4:Y:S01]  /*16f00*/  @!P4 LDG.E.U16 R28, desc[UR8][R12.64] ;  /* 0x000000080c1cc981 */ /* 0x000f22000c1e1500 */
[----:B0-----:R-:W-:-:S04]  /*16f10*/  LOP3.LUT R20, R20, 0x3f, RZ, 0xc0, !PT ;  /* 0x0000003f14147812 */ /* 0x001fc800078ec0ff */
[C---:B------:R-:W-:Y:S02]  /*16f20*/  ISETP.GE.AND P1, PT, R20.reuse, UR6, PT ;  /* 0x0000000614007c0c */ /* 0x040fe4000bf26270 */
[----:B------:R-:W-:-:S04]  /*16f30*/  LOP3.LUT R20, R20, 0x40, RZ, 0xfc, !PT ;  /* 0x0000004014147812 */ /* 0x000fc800078efcff */
[----:B------:R-:W-:Y:S02]  /*16f40*/  ISETP.GE.AND P2, PT, R20, UR6, PT ;  /* 0x0000000614007c0c */ /* 0x000fe4000bf46270 */
[----:B------:R-:W3:Y:S01]  /*16f50*/  LDL.LU R20, [R1+0x1c18] ;  /* 0x001c180001147983 */ /* 0x000ee20000300800 */
[----:B------:R-:W0:Y:S03]  /*16f60*/  S2R R11, SR_TID.X ;  /* 0x00000000000b7919 */ /* 0x000e260000002100 */
[----:B----4-:R1:W-:Y:S04]  /*16f70*/  STL [R1+0x2ac], R28 ;  /* 0x0002ac1c01007387 */ /* 0x0103e80000100800 */
[----:B-1----:R-:W4:Y:S04]  /*16f80*/  LDL.LU R28, [R1+0x1c14] ;  /* 0x001c1400011c7983 */ /* 0x002f280000300800 */
[----:B------:R-:W2:Y:S04]  /*16f90*/  LDL R12, [R1+0xc64] ;  /* 0x000c6400010c7983 */ /* 0x000ea80000100800 */
[----:B------:R-:W2:Y:S01]  /*16fa0*/  LDL R13, [R1+0xc7c] ;  /* 0x000c7c00010d7983 */ /* 0x000ea20000100800 */
[----:B0-----:R-:W-:-:S04]  /*16fb0*/  SHF.R.U32.HI R11, RZ, 0x5, R11 ;  /* 0x00000005ff0b7819 */ /* 0x001fc8000001160b */
[----:B------:R-:W-:-:S04]  /*16fc0*/  SGXT.U32 R11, R11, 0x1 ;  /* 0x000000010b0b781a */ /* 0x000fc80000000000 */
[----:B------:R-:W-:Y:S02]  /*16fd0*/  ISETP.GE.AND P0, PT, R11, UR6, PT ;  /* 0x000000060b007c0c */ /* 0x000fe4000bf06270 */
[----:B------:R-:W-:-:S11]  /*16fe0*/  PRMT R11, RZ, 0x7610, R11 ;  /* 0x00007610ff0b7816 */ /* 0x000fd6000000000b */
[----:B--2---:R-:W-:-:S04]  /*16ff0*/  @!P0 LOP3.LUT R13, R13, R12, RZ, 0x3c, !PT ;  /* 0x0000000c0d0d8212 */ /* 0x004fc800078e3cff */
[----:B------:R-:W-:-:S04]  /*17000*/  @!P0 LOP3.LUT R12, R13, R12, RZ, 0x3c, !PT ;  /* 0x0000000c0d0c8212 */ /* 0x000fc800078e3cff */
[----:B------:R-:W-:-:S05]  /*17010*/  @!P0 LOP3.LUT R13, R13, R12, RZ, 0x3c, !PT ;  /* 0x0000000c0d0d8212 */ /* 0x000fca00078e3cff */
[----:B------:R0:W2:Y:S04]  /*17020*/  @!P0 LDG.E.U16 R11, desc[UR8][R12.64] ;  /* 0x000000080c0b8981 */ /* 0x0000a8000c1e1500 */
[----:B------:R-:W0:Y:S04]  /*17030*/  LDL R12, [R1+0x318] ;  /* 0x00031800010c7983 */ /* 0x000e280000100800 */
[----:B------:R-:W0:Y:S01]  /*17040*/  LDL R13, [R1+0x31c] ;  /* 0x00031c00010d7983 */ /* 0x000e220000100800 */
[----:B---3--:R-:W-:Y:S01]  /*17050*/  PRMT R20, RZ, 0x7610, R20 ;  /* 0x00007610ff147816 */ /* 0x008fe20000000014 */
[----:B------:R-:W-:Y:S01]  /*17060*/  BAR.SYNC.DEFER_BLOCKING 0x0 ;  /* 0x0000000000007b1d */ /* 0x000fe20000010000 */
[----:B0-----:R-:W-:-:S04]  /*17070*/  @!P1 LOP3.LUT R13, R13, R12, RZ, 0x3c, !PT ;  /* 0x0000000c0d0d9212 */ /* 0x001fc800078e3cff */
[----:B------:R-:W-:-:S04]  /*17080*/  @!P1 LOP3.LUT R12, R13, R12, RZ, 0x3c, !PT ;  /* 0x0000000c0d0c9212 */ /* 0x000fc800078e3cff */
[----:B------:R-:W-:-:S05]  /*17090*/  @!P1 LOP3.LUT R13, R13, R12, RZ, 0x3c, !PT ;  /* 0x0000000c0d0d9212 */ /* 0x000fca00078e3cff */
[----:B------:R-:W3:Y:S04]  /*170a0*/  @!P1 LDG.E.U16 R20, desc[UR8][R12.64] ;  /* 0x000000080c149981 */ /* 0x000ee8000c1e1500 */
        /* <DEDUP_REMOVED lines=9> */
[----:B--2---:R0:W-:Y:S04]  /*17140*/  STL [R1+0x28c], R28 ;  /* 0x00028c1c01007387 */ /* 0x0041e80000100800 */
[----:B0-----:R-:W2:Y:S04]  /*17150*/  LDL.LU R28, [R1+0x1c0c] ;  /* 0x001c0c00011c7983 */ /* 0x001ea80000300800 */
[----:B------:R-:W4:Y:S04]  /*17160*/  LDL R12, [R1+0xb00] ;  /* 0x000b0000010c7983 */ /* 0x000f280000100800 */
[----:B------:R-:W4:Y:S01]  /*17170*/  LDL R13, [R1+0xb04] ;  /* 0x000b0400010d7983 */ /* 0x000f220000100800 */
[----:B---3--:R-:W-:-:S02]  /*17180*/  PRMT R20, RZ, 0x7610, R20 ;  /* 0x00007610ff147816 */ /* 0x008fc40000000014 */
[----:B----4-:R-:W-:-:S04]  /*17190*/  @!P2 LOP3.LUT R13, R13, R12, RZ, 0x3c, !PT ;  /* 0x0000000c0d0da212 */ /* 0x010fc800078e3cff */
[----:B------:R-:W-:-:S04]  /*171a0*/  @!P2 LOP3.LUT R12, R13, R12, RZ, 0x3c, !PT ;  /* 0x0000000c0d0ca212 */ /* 0x000fc800078e3cff */
[----:B------:R-:W-:-:S05]  /*171b0*/  @!P2 LOP3.LUT R13, R13, R12, RZ, 0x3c, !PT ;  /* 0x0000000c0d0da212 */ /* 0x000fca00078e3cff */
[----:B------:R-:W3:Y:S04]  /*171c0*/  @!P2 LDG.E.U16 R20, desc[UR8][R12.64] ;  /* 0x000000080c14a981 */ /* 0x000ee8000c1e1500 */
[----:B---3--:R0:W-:Y:S04]  /*171d0*/  STL [R1+0x29c], R20 ;  /* 0x00029c1401007387 */ /* 0x0081e80000100800 */
[----:B0-----:R-:W3:Y:S04]  /*171e0*/  LDL.LU R20, [R1+0x1c08] ;  /* 0x001c080001147983 */ /* 0x001ee80000300800 */
[----:B------:R-:W4:Y:S04]  /*171f0*/  LDL R12, [R1+0xa88] ;  /* 0x000a8800010c7983 */ /* 0x000f280000100800 */
[----:B------:R-:W4:Y:S01]  /*17200*/  LDL R13, [R1+0xa8c] ;  /* 0x000a8c00010d7983 */ /* 0x000f220000100800 */
[----:B--2---:R-:W-:-:S02]  /*17210*/  PRMT R28, RZ, 0x7610, R28 ;  /* 0x00007610ff1c7816 */ /* 0x004fc4000000001c */
[----:B----4-:R-:W-:-:S04]  /*17220*/  @!P1 LOP3.LUT R13, R13, R12, RZ, 0x3c, !PT ;  /* 0x0000000c0d0d9212 */ /* 0x010fc800078e3cff */
        /* <DEDUP_REMOVED lines=544> */
[----:B------:R-:W2:Y:S04]  /*19430*/  LDL R12, [R1+0x370] ;  /* 0x00037000010c7983 */ /* 0x000ea80000100800 */
[----:B------:R-:W2:Y:S01]  /*19440*/  LDL R13, [R1+0x374] ;  /* 0x00037400010d7983 */ /* 0x000ea20000100800 */
[----:B0-----:R-:W0:Y:S02]  /*19450*/  S2R R28, SR_TID.X ;  /* 0x00000000001c7919 */ /* 0x001e240000002100 */
[----:B0-----:R-:W-:-:S05]  /*19460*/  LOP3.LUT R28, R28, 0x3f, RZ, 0xc0, !PT ;  /* 0x0000003f1c1c7812 */ /* 0x001fca00078ec0ff */
[----:B------:R-:W-:-:S05]  /*19470*/  IMAD.SHL.U32 R28, R28, 0x2, RZ ;  /* 0x000000021c1c7824 */ /* 0x000fca00078e00ff */
[----:B------:R0:W-:Y:S02]  /*19480*/  STS.U16 [R28+UR5+0x8000], R11 ;  /* 0x0080000b1c007988 */ /* 0x0001e40008000405 */
[----:B0-----:R-:W-:Y:S02]  /*19490*/  PRMT R28, RZ, 0x7610, R28 ;  /* 0x00007610ff1c7816 */ /* 0x001fe4000000001c */
[----:B------:R-:W4:Y:S01]  /*194a0*/  LDL R11, [R1+0xae4] ;  /* 0x000ae400010b7983 */ /* 0x000f220000100800 */
[----:B--2---:R-:W-:-:S04]  /*194b0*/  @!P2 LOP3.LUT R13, R13, R12, RZ, 0x3c, !PT ;  /* 0x0000000c0d0da212 */ /* 0x004fc800078e3cff */
        /* <DEDUP_REMOVED lines=11> */
[----:B--2---:R-:W-:-:S04]  /*19570*/  @!P1 LOP3.LUT R13, R13, R12, RZ, 0x3c, !PT ;  /* 0x0000000c0d0d9212 */ /* 0x004fc800078e3cff */
[----:B------:R-:W-:-:S04]  /*19580*/  @!P1 LOP3.LUT R12, R13, R12, RZ, 0x3c, !PT ;  /* 0x0000000c0d0c9212 */ /* 0x000fc800078e3cff */
[----:B------:R-:W-:-:S05]  /*19590*/  @!P1 LOP3.LUT R13, R13, R12, RZ, 0x3c, !PT ;  /* 0x0000000c0d0d9212 */ /* 0x000fca00078e3cff */
[----:B------:R-:W2:Y:S04]  /*195a0*/  @!P1 LDG.E.U16 R28, desc[UR8][R12.64] ;  /* 0x000000080c1c9981 */ /* 0x000ea8000c1e1500 */
[----:B------:R-:W-:Y:S04]  /*195b0*/  STL [R1+0x1af0], R14 ;  /* 0x001af00e01007387 */ /* 0x000fe80000100800 */
[----:B--2---:R0:W-:Y:S02]  /*195c0*/  STL [R1+0xb4], R28 ;  /* 0x0000b41c01007387 */ /* 0x0041e40000100800 */
[----:B0-----:R-:W0:Y:S02]  /*195d0*/  S2R R28, SR_TID.X ;  /* 0x00000000001c7919 */ /* 0x001e240000002100 */
[----:B------:R-:W-:Y:S04]  /*195e0*/  STL [R1+0x1adc], R13 ;  /* 0x001adc0d01007387 */ /* 0x000fe80000100800 */
[----:B------:R-:W-:Y:S04]  /*195f0*/  STL [R1+0x1ae0], R13 ;  /* 0x001ae00d01007387 */ /* 0x000fe80000100800 */
[----:B------:R-:W-:Y:S01]  /*19600*/  STL [R1+0x1ae4], R13 ;  /* 0x001ae40d01007387 */ /* 0x000fe20000100800 */
[----:B0-----:R-:W-:-:S05]  /*19610*/  LOP3.LUT R28, R28, 0x3f, RZ, 0xc0, !PT ;  /* 0x0000003f1c1c7812 */ /* 0x001fca00078ec0ff */
[----:B------:R-:W-:-:S05]  /*19620*/  IMAD.SHL.U32 R28, R28, 0x2, RZ ;  /* 0x000000021c1c7824 */ /* 0x000fca00078e00ff */
[----:B------:R0:W-:Y:S04]  /*19630*/  STS.U16 [R28+UR5+0x8400], R10 ;  /* 0x0084000a1c007988 */ /* 0x0001e80008000405 */
[----:B0-----:R-:W4:Y:S01]  /*19640*/  LDL R10, [R1+0xae0] ;  /* 0x000ae000010a7983 */ /* 0x001f220000100800 */
[----:B------:R-:W-:Y:S02]  /*19650*/  PRMT R28, RZ, 0x7610, R28 ;  /* 0x00007610ff1c7816 */ /* 0x000fe4000000001c */
        /* <DEDUP_REMOVED lines=17> */
[----:B--2---:R0:W-:Y:S02]  /*19770*/  STL [R1+0xac], R28 ;  /* 0x0000ac1c01007387 */ /* 0x0041e40000100800 */
[----:B0-----:R-:W0:Y:S02]  /*19780*/  S2R R28, SR_TID.X ;  /* 0x00000000001c7919 */ /* 0x001e240000002100 */
[----:B------:R-:W-:Y:S04]  /*19790*/  STL [R1+0x1aec], R11 ;  /* 0x001aec0b01007387 */ /* 0x000fe80000100800 */
        /* <DEDUP_REMOVED lines=72> */
[----:B--2---:R-:W-:Y:S04]  /*19c20*/  STL [R1+0x94], R28 ;  /* 0x0000941c01007387 */ /* 0x004fe80000100800 */
[----:B------:R-:W2:Y:S04]  /*19c30*/  LDL R4, [R1+0x8e0] ;  /* 0x0008e00001047983 */ /* 0x000ea80000100800 */
[----:B------:R-:W2:Y:S01]  /*19c40*/  LDL R5, [R1+0x8e4] ;  /* 0x0008e40001057983 */ /* 0x000ea20000100800 */
[----:B------:R-:W-:-:S03]  /*19c50*/  PRMT R13, RZ, 0x7610, R13 ;  /* 0x00007610ff0d7816 */ /* 0x000fc6000000000d */
[----:B------:R-:W-:Y:S04]  /*19c60*/  STL [R1+0x1af8], R19 ;  /* 0x001af81301007387 */ /* 0x000fe80000100800 */
[----:B------:R-:W-:Y:S04]  /*19c70*/  STL [R1+0x1afc], R19 ;  /* 0x001afc1301007387 */ /* 0x000fe80000100800 */
[----:B------:R-:W-:Y:S04]  /*19c80*/  STL [R1+0x1b00], R19 ;  /* 0x001b001301007387 */ /* 0x000fe80000100800 */
[----:B------:R-:W-:Y:S01]  /*19c90*/  STL [R1+0x1b04], R19 ;  /* 0x001b041301007387 */ /* 0x000fe20000100800 */
[----:B--2---:R-:W-:-:S04]  /*19ca0*/  @!P2 LOP3.LUT R5, R5, R4, RZ, 0x3c, !PT ;  /* 0x000000040505a212 */ /* 0x004fc800078e3cff */
[----:B------:R-:W-:-:S04]  /*19cb0*/  @!P2 LOP3.LUT R4, R5, R4, RZ, 0x3c, !PT ;  /* 0x000000040504a212 */ /* 0x000fc800078e3cff */
[----:B------:R-:W-:-:S05]  /*19cc0*/  @!P2 LOP3.LUT R5, R5, R4, RZ, 0x3c, !PT ;  /* 0x000000040505a212 */ /* 0x000fca00078e3cff */
[----:B------:R-:W2:Y:S04]  /*19cd0*/  @!P2 LDG.E.U16 R13, desc[UR8][R4.64] ;  /* 0x00000008040da981 */ /* 0x000ea8000c1e1500 */
[----:B------:R-:W4:Y:S04]  /*19ce0*/  LDL R4, [R1+0x868] ;  /* 0x0008680001047983 */ /* 0x000f280000100800 */
[----:B------:R-:W4:Y:S01]  /*19cf0*/  LDL R5, [R1+0x86c] ;  /* 0x00086c0001057983 */ /* 0x000f220000100800 */
[----:B------:R-:W-:-:S03]  /*19d00*/  PRMT R3, RZ, 0x7610, R3 ;  /* 0x00007610ff037816 */ /* 0x000fc60000000003 */
[----:B--2---:R0:W-:Y:S01]  /*19d10*/  STL [R1+0x90], R13 ;  /* 0x0000900d01007387 */ /* 0x0041e20000100800 */
[----:B------:R-:W-:-:S03]  /*19d20*/  PRMT R27, RZ, 0x7610, R27 ;  /* 0x00007610ff1b7816 */ /* 0x000fc6000000001b */
[----:B0-----:R-:W2:Y:S01]  /*19d30*/  LDL R13, [R1+0x7e4] ;  /* 0x0007e400010d7983 */ /* 0x001ea20000100800 */
[----:B----4-:R-:W-:-:S04]  /*19d40*/  @!P1 LOP3.LUT R5, R5, R4, RZ, 0x3c, !PT ;  /* 0x0000000405059212 */ /* 0x010fc800078e3cff */
[----:B------:R-:W-:-:S04]  /*19d50*/  @!P1 LOP3.LUT R4, R5, R4, RZ, 0x3c, !PT ;  /* 0x0000000405049212 */ /* 0x000fc800078e3cff */
[----:B------:R-:W-:-:S05]  /*19d60*/  @!P1 LOP3.LUT R5, R5, R4, RZ, 0x3c, !PT ;  /* 0x0000000405059212 */ /* 0x000fca00078e3cff */
[----:B------:R-:W4:Y:S04]  /*19d70*/  @!P1 LDG.E.U16 R3, desc[UR8][R4.64] ;  /* 0x0000000804039981 */ /* 0x000f28000c1e1500 */
[----:B------:R-:W3:Y:S04]  /*19d80*/  LDL R4, [R1+0x860] ;  /* 0x0008600001047983 */ /* 0x000ee80000100800 */
[----:B------:R-:W3:Y:S04]  /*19d90*/  LDL R5, [R1+0x864] ;  /* 0x0008640001057983 */ /* 0x000ee80000100800 */
[----:B----4-:R0:W-:Y:S01]  /*19da0*/  STL [R1+0x8c], R3 ;  /* 0x00008c0301007387 */ /* 0x0101e20000100800 */
[----:B------:R-:W-:-:S03]  /*19db0*/  PRMT R9, RZ, 0x7610, R9 ;  /* 0x00007610ff097816 */ /* 0x000fc60000000009 */
[----:B0-----:R-:W4:Y:S01]  /*19dc0*/  LDL R3, [R1+0x76c] ;  /* 0x00076c0001037983 */ /* 0x001f220000100800 */
[----:B---3--:R-:W-:-:S04]  /*19dd0*/  @!P2 LOP3.LUT R5, R5, R4, RZ, 0x3c, !PT ;  /* 0x000000040505a212 */ /* 0x008fc800078e3cff */
[----:B------:R-:W-:-:S04]  /*19de0*/  @!P2 LOP3.LUT R4, R5, R4, RZ, 0x3c, !PT ;  /* 0x000000040504a212 */ /* 0x000fc800078e3cff */
[----:B------:R-:W-:-:S05]  /*19df0*/  @!P2 LOP3.LUT R5, R5, R4, RZ, 0x3c, !PT ;  /* 0x000000040505a212 */ /* 0x000fca00078e3cff */
[----:B------:R-:W3:Y:S04]  /*19e00*/  @!P2 LDG.E.U16 R27, desc[UR8][R4.64] ;  /* 0x00000008041ba981 */ /* 0x000ee8000c1e1500 */
[----:B------:R-:W2:Y:S04]  /*19e10*/  LDL R4, [R1+0x7e8] ;  /* 0x0007e80001047983 */ /* 0x000ea80000100800 */
[----:B------:R-:W2:Y:S04]  /*19e20*/  LDL R5, [R1+0x7ec] ;  /* 0x0007ec0001057983 */ /* 0x000ea80000100800 */
[----:B---3--:R0:W-:Y:S04]  /*19e30*/  STL [R1+0x88], R27 ;  /* 0x0000881b01007387 */ /* 0x0081e80000100800 */
[----:B0-----:R-:W3:Y:S01]  /*19e40*/  LDL.LU R27, [R1+0x8] ;  /* 0x00000800011b7983 */ /* 0x001ee20000300800 */
[----:B--2---:R-:W-:-:S04]  /*19e50*/  @!P1 LOP3.LUT R5, R5, R4, RZ, 0x3c, !PT ;  /* 0x0000000405059212 */ /* 0x004fc800078e3cff */
[----:B------:R-:W-:-:S04]  /*19e60*/  @!P1 LOP3.LUT R4, R5, R4, RZ, 0x3c, !PT ;  /* 0x0000000405049212 */ /* 0x000fc800078e3cff */
[----:B------:R-:W-:-:S05]  /*19e70*/  @!P1 LOP3.LUT R5, R5, R4, RZ, 0x3c, !PT ;  /* 0x0000000405059212 */ /* 0x000fca00078e3cff */
[----:B------:R0:W2:Y:S04]  /*19e80*/  @!P1 LDG.E.U16 R9, desc[UR8][R4.64] ;  /* 0x0000000804099981 */ /* 0x0000a8000c1e1500 */
[----:B------:R-:W4:Y:S01]  /*19e90*/  LDL R5, [R1+0x7e0] ;  /* 0x0007e00001057983 */ /* 0x000f220000100800 */
[----:B------:R-:W-:Y:S01]  /*19ea0*/  PRMT R10, RZ, 0x7610, R10 ;  /* 0x00007610ff0a7816 */ /* 0x000fe2000000000a */
[----:B0-----:R-:W-:Y:S01]  /*19eb0*/  @!P2 IMAD.MOV.U32 R4, RZ, RZ, R13 ;  /* 0x000000ffff04a224 */ /* 0x001fe200078e000d */
[----:B------:R-:W0:Y:S04]  /*19ec0*/  S2R R28, SR_TID.X ;  /* 0x00000000001c7919 */ /* 0x000e280000002100 */
[----:B----4-:R-:W4:Y:S01]  /*19ed0*/  @!P2 LDG.E.U16 R10, desc[UR8][R4.64] ;  /* 0x00000008040aa981 */ /* 0x010f22000c1e1500 */
[----:B0-----:R-:W-:-:S03]  /*19ee0*/  LOP3.LUT R28, R28, 0x3f, RZ, 0xc0, !PT ;  /* 0x0000003f1c1c7812 */ /* 0x001fc600078ec0ff */
[----:B--2---:R0:W-:Y:S02]  /*19ef0*/  STL [R1+0x84], R9 ;  /* 0x0000840901007387 */ /* 0x0041e40000100800 */
[----:B------:R-:W-:-:S05]  /*19f00*/  IMAD.SHL.U32 R28, R28, 0x2, RZ ;  /* 0x000000021c1c7824 */ /* 0x000fca00078e00ff */
[----:B------:R-:W-:Y:S04]  /*19f10*/  STS.U16 [R28+UR5+0x9e00], R2 ;  /* 0x009e00021c007988 */ /* 0x000fe80008000405 */
[----:B0-----:R-:W2:Y:S04]  /*19f20*/  LDL.LU R9, [R1+0x24] ;  /* 0x0000240001097983 */ /* 0x001ea80000300800 */
[----:B----4-:R0:W-:Y:S04]  /*19f30*/  STL [R1+0x80], R10 ;  /* 0x0000800a01007387 */ /* 0x0101e80000100800 */
[----:B0-----:R-:W4:Y:S04]  /*19f40*/  LDL.LU R10, [R1+0x18] ;  /* 0x00001800010a7983 */ /* 0x001f280000300800 */
[----:B------:R-:W3:Y:S01]  /*19f50*/  LDL R2, [R1+0x768] ;  /* 0x0007680001027983 */ /* 0x000ee20000100800 */
[----:B------:R-:W-:-:S02]  /*19f60*/  PRMT R12, RZ, 0x7610, R12 ;  /* 0x00007610ff0c7816 */ /* 0x000fc4000000000c */
[----:B---3--:R-:W-:-:S04]  /*19f70*/  @!P1 LOP3.LUT R3, R3, R2, RZ, 0x3c, !PT ;  /* 0x0000000203039212 */ /* 0x008fc800078e3cff */
[----:B------:R-:W-:-:S04]  /*19f80*/  @!P1 LOP3.LUT R2, R3, R2, RZ, 0x3c, !PT ;  /* 0x0000000203029212 */ /* 0x000fc800078e3cff */
[----:B------:R-:W-:-:S05]  /*19f90*/  @!P1 LOP3.LUT R3, R3, R2, RZ, 0x3c, !PT ;  /* 0x0000000203039212 */ /* 0x000fca00078e3cff */
[----:B------:R0:W3:Y:S04]  /*19fa0*/  @!P1 LDG.E.U16 R12, desc[UR8][R2.64] ;  /* 0x00000008020c9981 */ /* 0x0000e8000c1e1500 */
[----:B------:R-:W0:Y:S04]  /*19fb0*/  LDL R2, [R1+0x760] ;  /* 0x0007600001027983 */ /* 0x000e280000100800 */
[----:B------:R-:W0:Y:S01]  /*19fc0*/  LDL R3, [R1+0x764] ;  /* 0x0007640001037983 */ /* 0x000e220000100800 */
[----:B------:R-:W-:Y:S02]  /*19fd0*/  PRMT R22, RZ, 0x7610, R22 ;  /* 0x00007610ff167816 */ /* 0x000fe40000000016 */
[----:B0-----:R-:W-:-:S04]  /*19fe0*/  @!P2 LOP3.LUT R3, R3, R2, RZ, 0x3c, !PT ;  /* 0x000000020303a212 */ /* 0x001fc800078e3cff */
[----:B------:R-:W-:-:S04]  /*19ff0*/  @!P2 LOP3.LUT R2, R3, R2, RZ, 0x3c, !PT ;  /* 0x000000020302a212 */ /* 0x000fc800078e3cff */
[----:B------:R-:W-:-:S05]  /*1a000*/  @!P2 LOP3.LUT R3, R3, R2, RZ, 0x3c, !PT ;  /* 0x000000020303a212 */ /* 0x000fca00078e3cff */
[----:B------:R-:W2:Y:S04]  /*1a010*/  @!P2 LDG.E.U16 R22, desc[UR8][R2.64] ;  /* 0x000000080216a981 */ /* 0x000ea8000c1e1500 */
[----:B---3--:R0:W-:Y:S04]  /*1a020*/  STL [R1+0x7c], R12 ;  /* 0x00007c0c01007387 */ /* 0x0081e80000100800 */
[----:B0-----:R-:W3:Y:S04]  /*1a030*/  LDL.LU R12, [R1+0x10] ;  /* 0x00001000010c7983 */ /* 0x001ee80000300800 */
[----:B--2---:R0:W-:Y:S04]  /*1a040*/  STL [R1+0x78], R22 ;  /* 0x0000781601007387 */ /* 0x0041e80000100800 */
[----:B0-----:R-:W2:Y:S04]  /*1a050*/  LDL.LU R22, [R1+0x1b14] ;  /* 0x001b140001167983 */ /* 0x001ea80000300800 */
[----:B------:R-:W4:Y:S04]  /*1a060*/  LDL R2, [R1+0x6e8] ;  /* 0x0006e80001027983 */ /* 0x000f280000100800 */
[----:B------:R-:W4:Y:S01]  /*1a070*/  LDL R3, [R1+0x6ec] ;  /* 0x0006ec0001037983 */ /* 0x000f220000100800 */
[----:B------:R-:W-:-:S02]  /*1a080*/  PRMT R29, RZ, 0x7610, R29 ;  /* 0x00007610ff1d7816 */ /* 0x000fc4000000001d */
[----:B----4-:R-:W-:-:S04]  /*1a090*/  @!P1 LOP3.LUT R3, R3, R2, RZ, 0x3c, !PT ;  /* 0x0000000203039212 */ /* 0x010fc800078e3cff */
[----:B------:R-:W-:-:S04]  /*1a0a0*/  @!P1 LOP3.LUT R2, R3, R2, RZ, 0x3c, !PT ;  /* 0x0000000203029212 */ /* 0x000fc800078e3cff */
[----:B------:R-:W-:-:S05]  /*1a0b0*/  @!P1 LOP3.LUT R3, R3, R2, RZ, 0x3c, !PT ;  /* 0x0000000203039212 */ /* 0x000fca00078e3cff */
[----:B------:R-:W4:Y:S04]  /*1a0c0*/  @!P1 LDG.E.U16 R29, desc[UR8][R2.64] ;  /* 0x00000008021d9981 */ /* 0x000f28000c1e1500 */
[----:B----4-:R0:W-:Y:S04]  /*1a0d0*/  STL [R1+0x74], R29 ;  /* 0x0000741d01007387 */ /* 0x0101e80000100800 */
[----:B0-----:R-:W4:Y:S04]  /*1a0e0*/  LDL.LU R29, [R1+0x1b10] ;  /* 0x001b1000011d7983 */ /* 0x001f280000300800 */
[----:B------:R-:W3:Y:S04]  /*1a0f0*/  LDL R2, [R1+0x6e0] ;  /* 0x0006e00001027983 */ /* 0x000ee80000100800 */
[----:B------:R-:W3:Y:S01]  /*1a100*/  LDL R3, [R1+0x6e4] ;  /* 0x0006e40001037983 */ /* 0x000ee20000100800 */
[----:B------:R-:W-:-:S02]  /*1a110*/  PRMT R14, RZ, 0x7610, R14 ;  /* 0x00007610ff0e7816 */ /* 0x000fc4000000000e */
[----:B---3--:R-:W-:-:S04]  /*1a120*/  @!P2 LOP3.LUT R3, R3, R2, RZ, 0x3c, !PT ;  /* 0x000000020303a212 */ /* 0x008fc800078e3cff */
[----:B------:R-:W-:-:S04]  /*1a130*/  @!P2 LOP3.LUT R2, R3, R2, RZ, 0x3c, !PT ;  /* 0x000000020302a212 */ /* 0x000fc800078e3cff */
[----:B------:R-:W-:-:S05]  /*1a140*/  @!P2 LOP3.LUT R3, R3, R2, RZ, 0x3c, !PT ;  /* 0x000000020303a212 */ /* 0x000fca00078e3cff */
[----:B------:R-:W3:Y:S04]  /*1a150*/  @!P2 LDG.E.U16 R14, desc[UR8][R2.64] ;  /* 0x00000008020ea981 */ /* 0x000ee8000c1e1500 */
[----:B------:R-:W3:Y:S04]  /*1a160*/  LDL R2, [R1+0x668] ;  /* 0x0006680001027983 */ /* 0x000ee80000100800 */
[----:B------:R-:W3:Y:S01]  /*1a170*/  LDL R3, [R1+0x66c] ;  /* 0x00066c0001037983 */ /* 0x000ee20000100800 */
[----:B------:R-:W-:Y:S02]  /*1a180*/  LOP3.LUT R13, R28, 0x10, RZ, 0x3c, !PT ;  /* 0x000000101c0d7812 */ /* 0x000fe400078e3cff */
[----:B------:R-:W-:Y:S01]  /*1a190*/  PRMT R8, RZ, 0x7610, R8 ;  /* 0x00007610ff087816 */ /* 0x000fe20000000008 */
[----:B------:R-:W-:Y:S04]  /*1a1a0*/  STS.U16 [R28+UR5+0x9400], R19 ;  /* 0x009400131c007988 */ /* 0x000fe80008000405 */
[----:B------:R-:W-:Y:S04]  /*1a1b0*/  STS.U16 [R28+UR5+0x9600], R18 ;  /* 0x009600121c007988 */ /* 0x000fe80008000405 */
[----:B------:R-:W-:Y:S04]  /*1a1c0*/  STS.U16 [R28+UR5+0x9800], R17 ;  /* 0x009800111c007988 */ /* 0x000fe80008000405 */
[----:B------:R-:W-:Y:S04]  /*1a1d0*/  STS.U16 [R28+UR5+0x9a00], R16 ;  /* 0x009a00101c007988 */ /* 0x000fe80008000405 */
[----:B------:R-:W-:Y:S04]  /*1a1e0*/  STS.U16 [R28+UR5+0x9c00], R15 ;  /* 0x009c000f1c007988 */ /* 0x000fe80008000405 */
[----:B------:R-:W-:Y:S04]  /*1a1f0*/  STS.U16 [R13+UR5+0x8080], R20 ;  /* 0x008080140d007988 */ /* 0x000fe80008000405 */
[----:B--2---:R-:W-:Y:S04]  /*1a200*/  STS.U16 [R13+UR5+0x8280], R22 ;  /* 0x008280160d007988 */ /* 0x004fe80008000405 */
[----:B----4-:R-:W-:Y:S04]  /*1a210*/  STS.U16 [R13+UR5+0x8480], R29 ;  /* 0x0084801d0d007988 */ /* 0x010fe80008000405 */
[----:B------:R-:W-:Y:S04]  /*1a220*/  STS.U16 [R13+UR5+0x8680], R27 ;  /* 0x0086801b0d007988 */ /* 0x000fe80008000405 */
[----:B---3--:R0:W-:Y:S04]  /*1a230*/  STL [R1+0x70], R14 ;  /* 0x0000700e01007387 */ /* 0x0081e80000100800 */
[----:B0-----:R-:W2:Y:S01]  /*1a240*/  LDL.LU R14, [R1+0x4] ;  /* 0x00000400010e7983 */ /* 0x001ea20000300800 */
[----:B------:R-:W-:-:S03]  /*1a250*/  @!P1 LOP3.LUT R3, R3, R2, RZ, 0x3c, !PT ;  /* 0x0000000203039212 */ /* 0x000fc600078e3cff */
[----:B------:R-:W3:Y:S01]  /*1a260*/  LDL.LU R27, [R1+0x1b0c] ;  /* 0x001b0c00011b7983 */ /* 0x000ee20000300800 */
[----:B------:R-:W-:-:S04]  /*1a270*/  @!P1 LOP3.LUT R2, R3, R2, RZ, 0x3c, !PT ;  /* 0x0000000203029212 */ /* 0x000fc800078e3cff */
[----:B------:R-:W-:-:S05]  /*1a280*/  @!P1 LOP3.LUT R3, R3, R2, RZ, 0x3c, !PT ;  /* 0x0000000203039212 */ /* 0x000fca00078e3cff */
[----:B------:R-:W4:Y:S04]  /*1a290*/  @!P1 LDG.E.U16 R8, desc[UR8][R2.64] ;  /* 0x0000000802089981 */ /* 0x000f28000c1e1500 */
[----:B------:R-:W2:Y:S04]  /*1a2a0*/  LDL R2, [R1+0x660] ;  /* 0x0006600001027983 */ /* 0x000ea80000100800 */
[----:B------:R-:W2:Y:S01]  /*1a2b0*/  LDL R3, [R1+0x664] ;  /* 0x0006640001037983 */ /* 0x000ea20000100800 */
[----:B------:R-:W-:-:S03]  /*1a2c0*/  PRMT R19, RZ, 0x7610, R19 ;  /* 0x00007610ff137816 */ /* 0x000fc60000000013 */
[----:B------:R0:W-:Y:S04]  /*1a2d0*/  STS.U16 [R13+UR5+0x8880], R9 ;  /* 0x008880090d007988 */ /* 0x0001e80008000405 */
[----:B0-----:R-:W3:Y:S04]  /*1a2e0*/  LDL R9, [R1+0x568] ;  /* 0x0005680001097983 */ /* 0x001ee80000100800 */
[----:B----4-:R0:W-:Y:S01]  /*1a2f0*/  STL [R1+0x6c], R8 ;  /* 0x00006c0801007387 */ /* 0x0101e20000100800 */
[----:B------:R-:W-:-:S03]  /*1a300*/  PRMT R11, RZ, 0x7610, R11 ;  /* 0x00007610ff0b7816 */ /* 0x000fc6000000000b */
[----:B0-----:R-:W4:Y:S01]  /*1a310*/  LDL R8, [R1+0x56c] ;  /* 0x00056c0001087983 */ /* 0x001f220000100800 */
[----:B--2---:R-:W-:-:S04]  /*1a320*/  @!P2 LOP3.LUT R3, R3, R2, RZ, 0x3c, !PT ;  /* 0x000000020303a212 */ /* 0x004fc800078e3cff */
[----:B------:R-:W-:-:S04]  /*1a330*/  @!P2 LOP3.LUT R2, R3, R2, RZ, 0x3c, !PT ;  /* 0x000000020302a212 */ /* 0x000fc800078e3cff */
[----:B------:R-:W-:-:S05]  /*1a340*/  @!P2 LOP3.LUT R3, R3, R2, RZ, 0x3c, !PT ;  /* 0x000000020303a212 */ /* 0x000fca00078e3cff */
[----:B------:R-:W2:Y:S04]  /*1a350*/  @!P2 LDG.E.U16 R19, desc[UR8][R2.64] ;  /* 0x000000080213a981 */ /* 0x000ea8000c1e1500 */
[----:B------:R-:W4:Y:S04]  /*1a360*/  LDL R2, [R1+0x5e8] ;  /* 0x0005e80001027983 */ /* 0x000f280000100800 */
[----:B------:R-:W4:Y:S04]  /*1a370*/  LDL R3, [R1+0x5ec] ;  /* 0x0005ec0001037983 */ /* 0x000f280000100800 */
[----:B--2---:R0:W-:Y:S01]  /*1a380*/  STL [R1+0x68], R19 ;  /* 0x0000681301007387 */ /* 0x0041e20000100800 */
[----:B---3--:R-:W-:-:S03]  /*1a390*/  PRMT R27, RZ, 0x7610, R27 ;  /* 0x00007610ff1b7816 */ /* 0x008fc6000000001b */
[----:B------:R1:W-:Y:S01]  /*1a3a0*/  STS.U16 [R13+UR5+0x8a80], R10 ;  /* 0x008a800a0d007988 */ /* 0x0003e20008000405 */
[----:B----4-:R-:W-:-:S03]  /*1a3b0*/  @!P1 LOP3.LUT R3, R3, R2, RZ, 0x3c, !PT ;  /* 0x0000000203039212 */ /* 0x010fc600078e3cff */
[----:B0-----:R-:W2:Y:S01]  /*1a3c0*/  LDL R19, [R1+0x560] ;  /* 0x0005600001137983 */ /* 0x001ea20000100800 */
[----:B------:R-:W-:-:S03]  /*1a3d0*/  @!P1 LOP3.LUT R2, R3, R2, RZ, 0x3c, !PT ;  /* 0x0000000203029212 */ /* 0x000fc600078e3cff */
[----:B-1----:R-:W3:Y:S01]  /*1a3e0*/  LDL R10, [R1+0x564] ;  /* 0x00056400010a7983 */ /* 0x002ee20000100800 */
[----:B------:R-:W-:-:S05]  /*1a3f0*/  @!P1 LOP3.LUT R3, R3, R2, RZ, 0x3c, !PT ;  /* 0x0000000203039212 */ /* 0x000fca00078e3cff */
[----:B------:R0:W4:Y:S04]  /*1a400*/  @!P1 LDG.E.U16 R11, desc[UR8][R2.64] ;  /* 0x00000008020b9981 */ /* 0x000128000c1e1500 */
[----:B------:R-:W0:Y:S04]  /*1a410*/  LDL R2, [R1+0x5e0] ;  /* 0x0005e00001027983 */ /* 0x000e280000100800 */
[----:B------:R-:W0:Y:S02]  /*1a420*/  LDL R3, [R1+0x5e4] ;  /* 0x0005e40001037983 */ /* 0x000e240000100800 */
[----:B0-----:R-:W-:-:S04]  /*1a430*/  @!P2 LOP3.LUT R3, R3, R2, RZ, 0x3c, !PT ;  /* 0x000000020303a212 */ /* 0x001fc800078e3cff */
[----:B------:R-:W-:-:S04]  /*1a440*/  @!P2 LOP3.LUT R2, R3, R2, RZ, 0x3c, !PT ;  /* 0x000000020302a212 */ /* 0x000fc800078e3cff */
[----:B------:R-:W-:-:S05]  /*1a450*/  @!P2 LOP3.LUT R3, R3, R2, RZ, 0x3c, !PT ;  /* 0x000000020303a212 */ /* 0x000fca00078e3cff */
[----:B------:R-:W2:Y:S04]  /*1a460*/  @!P2 LDG.E.U16 R27, desc[UR8][R2.64] ;  /* 0x00000008021ba981 */ /* 0x000ea8000c1e1500 */
[----:B------:R0:W-:Y:S04]  /*1a470*/  STS.U16 [R13+UR5+0x8c80], R12 ;  /* 0x008c800c0d007988 */ /* 0x0001e80008000405 */
[----:B0-----:R-:W3:Y:S04]  /*1a480*/  LDL R12, [R1+0x4e8] ;  /* 0x0004e800010c7983 */ /* 0x001ee80000100800 */
[----:B----4-:R0:W-:Y:S04]  /*1a490*/  STL [R1+0x64], R11 ;  /* 0x0000640b01007387 */ /* 0x0101e80000100800 */
[----:B0-----:R-:W4:Y:S04]  /*1a4a0*/  LDL R11, [R1+0x4ec] ;  /* 0x0004ec00010b7983 */ /* 0x001f280000100800 */
[----:B--2---:R0:W-:Y:S04]  /*1a4b0*/  STL [R1+0x60], R27 ;  /* 0x0000601b01007387 */ /* 0x0041e80000100800 */
[----:B0-----:R-:W2:Y:S04]  /*1a4c0*/  LDL.LU R27, [R1+0x1b08] ;  /* 0x001b0800011b7983 */ /* 0x001ea80000300800 */
[----:B------:R-:W3:Y:S01]  /*1a4d0*/  LDL.LU R3, [R1+0xc] ;  /* 0x00000c0001037983 */ /* 0x000ee20000300800 */
[----:B------:R-:W-:Y:S01]  /*1a4e0*/  PRMT R28, RZ, 0x7610, R28 ;  /* 0x00007610ff1c7816 */ /* 0x000fe2000000001c */
[----:B------:R-:W-:-:S02]  /*1a4f0*/  @!P1 IMAD.MOV.U32 R2, RZ, RZ, R8 ;  /* 0x000000ffff029224 */ /* 0x000fc400078e0008 */
[----:B------:R-:W2:Y:S04]  /*1a500*/  LDL R8, [R1+0x4e4] ;  /* 0x0004e40001087983 */ /* 0x000ea80000100800 */
[----:B---3--:R0:W-:Y:S02]  /*1a510*/  STS.U16 [R13+UR5+0x8e80], R3 ;  /* 0x008e80030d007988 */ /* 0x0081e40008000405 */
[----:B0-----:R-:W-:Y:S02]  /*1a520*/  @!P1 IMAD.MOV.U32 R3, RZ, RZ, R9 ;  /* 0x000000ffff039224 */ /* 0x001fe400078e0009 */
[----:B------:R-:W3:Y:S04]  /*1a530*/  LDL R9, [R1+0x4e0] ;  /* 0x0004e00001097983 */ /* 0x000ee80000100800 */
[----:B------:R-:W4:Y:S04]  /*1a540*/  @!P1 LDG.E.U16 R28, desc[UR8][R2.64] ;  /* 0x00000008021c9981 */ /* 0x000f28000c1e1500 */
[----:B----4-:R-:W-:Y:S04]  /*1a550*/  STL [R1+0x5c], R28 ;  /* 0x00005c1c01007387 */ /* 0x010fe80000100800 */
[----:B------:R-:W4:Y:S01]  /*1a560*/  LDL.LU R3, [R1] ;  /* 0x0000000001037983 */ /* 0x000f220000300800 */
[----:B------:R-:W-:Y:S01]  /*1a570*/  PRMT R0, RZ, 0x7610, R0 ;  /* 0x00007610ff007816 */ /* 0x000fe20000000000 */
[----:B------:R-:W-:Y:S01]  /*1a580*/  @!P2 IMAD.MOV.U32 R2, RZ, RZ, R10 ;  /* 0x000000ffff02a224 */ /* 0x000fe200078e000a */
[----:B------:R-:W-:Y:S01]  /*1a590*/  PRMT R22, RZ, 0x7610, R22 ;  /* 0x00007610ff167816 */ /* 0x000fe20000000016 */
[----:B------:R-:W3:Y:S04]  /*1a5a0*/  LDL R10, [R1+0x468] ;  /* 0x00046800010a7983 */ /* 0x000ee80000100800 */
[----:B----4-:R0:W-:Y:S02]  /*1a5b0*/  STS.U16 [R13+UR5+0x9080], R3 ;  /* 0x009080030d007988 */ /* 0x0101e40008000405 */
[----:B0-----:R-:W-:-:S05]  /*1a5c0*/  @!P2 IMAD.MOV.U32 R3, RZ, RZ, R19 ;  /* 0x000000ffff03a224 */ /* 0x001fca00078e0013 */
[----:B------:R0:W4:Y:S01]  /*1a5d0*/  @!P2 LDG.E.U16 R0, desc[UR8][R2.64] ;  /* 0x000000080200a981 */ /* 0x000122000c1e1500 */
[----:B------:R-:W-:Y:S01]  /*1a5e0*/  PRMT R20, RZ, 0x7610, R20 ;  /* 0x00007610ff147816 */ /* 0x000fe20000000014 */
[----:B0-----:R-:W-:Y:S02]  /*1a5f0*/  @!P1 IMAD.MOV.U32 R2, RZ, RZ, R11 ;  /* 0x000000ffff029224 */ /* 0x001fe400078e000b */
[----:B------:R-:W-:-:S05]  /*1a600*/  @!P1 IMAD.MOV.U32 R3, RZ, RZ, R12 ;  /* 0x000000ffff039224 */ /* 0x000fca00078e000c */
[----:B------:R2:W4:Y:S02]  /*1a610*/  @!P1 LDG.E.U16 R22, desc[UR8][R2.64] ;  /* 0x0000000802169981 */ /* 0x000524000c1e1500 */
[----:B--2---:R-:W-:Y:S02]  /*1a620*/  @!P2 IMAD.MOV.U32 R2, RZ, RZ, R8 ;  /* 0x000000ffff02a224 */ /* 0x004fe400078e0008 */
[----:B---3--:R-:W-:-:S05]  /*1a630*/  @!P2 IMAD.MOV.U32 R3, RZ, RZ, R9 ;  /* 0x000000ffff03a224 */ /* 0x008fca00078e0009 */
[----:B------:R0:W2:Y:S04]  /*1a640*/  @!P2 LDG.E.U16 R20, desc[UR8][R2.64] ;  /* 0x000000080214a981 */ /* 0x0000a8000c1e1500 */
[----:B------:R1:W-:Y:S04]  /*1a650*/  STS.U16 [R13+UR5+0x9280], R14 ;  /* 0x0092800e0d007988 */ /* 0x0003e80008000405 */
[----:B----4-:R3:W-:Y:S04]  /*1a660*/  STL [R1], R0 ;  /* 0x0000000001007387 */ /* 0x0107e80000100800 */
[----:B-1----:R-:W4:Y:S04]  /*1a670*/  LDL R14, [R1+0x460] ;  /* 0x00046000010e7983 */ /* 0x002f280000100800 */
[----:B------:R-:W4:Y:S04]  /*1a680*/  LDL R12, [R1+0x464] ;  /* 0x00046400010c7983 */ /* 0x000f280000100800 */
[----:B---3--:R-:W3:Y:S04]  /*1a690*/  LDL R0, [R1+0x46c] ;  /* 0x00046c0001007983 */ /* 0x008ee80000100800 */
[----:B------:R-:W-:Y:S04]  /*1a6a0*/  STL [R1+0x1a9c], R22 ;  /* 0x001a9c1601007387 */ /* 0x000fe80000100800 */
[----:B------:R-:W4:Y:S04]  /*1a6b0*/  LDL R9, [R1+0x3e8] ;  /* 0x0003e80001097983 */ /* 0x000f280000100800 */
[----:B------:R-:W4:Y:S01]  /*1a6c0*/  LDL R8, [R1+0x3ec] ;  /* 0x0003ec0001087983 */ /* 0x000f220000100800 */
[----:B------:R-:W-:Y:S01]  /*1a6d0*/  PRMT R7, RZ, 0x7610, R7 ;  /* 0x00007610ff077816 */ /* 0x000fe20000000007 */
[----:B0-----:R-:W-:Y:S01]  /*1a6e0*/  @!P1 IMAD.MOV.U32 R3, RZ, RZ, R10 ;  /* 0x000000ffff039224 */ /* 0x001fe200078e000a */
[----:B------:R-:W-:Y:S01]  /*1a6f0*/  PRMT R6, RZ, 0x7610, R6 ;  /* 0x00007610ff067816 */ /* 0x000fe20000000006 */
[----:B--2---:R-:W-:Y:S04]  /*1a700*/  STL [R1+0x1aa0], R20 ;  /* 0x001aa01401007387 */ /* 0x004fe80000100800 */
[----:B------:R-:W2:Y:S01]  /*1a710*/  LDL R10, [R1+0x3e0] ;  /* 0x0003e000010a7983 */ /* 0x000ea20000100800 */
[----:B---3--:R-:W-:-:S03]  /*1a720*/  @!P1 IMAD.MOV.U32 R2, RZ, RZ, R0 ;  /* 0x000000ffff029224 */ /* 0x008fc600078e0000 */
[----:B------:R-:W3:Y:S04]  /*1a730*/  LDL R0, [R1+0x3e4] ;  /* 0x0003e40001007983 */ /* 0x000ee80000100800 */
[----:B------:R4:W3:Y:S01]  /*1a740*/  @!P1 LDG.E.U16 R7, desc[UR8][R2.64] ;  /* 0x0000000802079981 */ /* 0x0008e2000c1e1500 */
[----:B------:R-:W-:Y:S02]  /*1a750*/  PRMT R5, RZ, 0x7610, R5 ;  /* 0x00007610ff057816 */ /* 0x000fe40000000005 */
[----:B------:R-:W-:Y:S01]  /*1a760*/  PRMT R4, RZ, 0x7610, R4 ;  /* 0x00007610ff047816 */ /* 0x000fe20000000004 */
[----:B------:R-:W3:Y:S01]  /*1a770*/  LDL.LU R11, [R1+0x58] ;  /* 0x00005800010b7983 */ /* 0x000ee20000300800 */
[----:B----4-:R-:W-:Y:S02]  /*1a780*/  @!P2 IMAD.MOV.U32 R2, RZ, RZ, R12 ;  /* 0x000000ffff02a224 */ /* 0x010fe400078e000c */
[----:B------:R-:W-:-:S05]  /*1a790*/  @!P2 IMAD.MOV.U32 R3, RZ, RZ, R14 ;  /* 0x000000ffff03a224 */ /* 0x000fca00078e000e */
[----:B------:R0:W4:Y:S02]  /*1a7a0*/  @!P2 LDG.E.U16 R6, desc[UR8][R2.64] ;  /* 0x000000080206a981 */ /* 0x000124000c1e1500 */
[----:B0-----:R-:W-:Y:S02]  /*1a7b0*/  @!P1 IMAD.MOV.U32 R2, RZ, RZ, R8 ;  /* 0x000000ffff029224 */ /* 0x001fe400078e0008 */
[----:B------:R-:W-:-:S05]  /*1a7c0*/  @!P1 IMAD.MOV.U32 R3, RZ, RZ, R9 ;  /* 0x000000ffff039224 */ /* 0x000fca00078e0009 */
[----:B------:R2:W4:Y:S02]  /*1a7d0*/  @!P1 LDG.E.U16 R5, desc[UR8][R2.64] ;  /* 0x0000000802059981 */ /* 0x000524000c1e1500 */
[----:B--2---:R-:W-:Y:S02]  /*1a7e0*/  @!P2 IMAD.MOV.U32 R3, RZ, RZ, R10 ;  /* 0x000000ffff03a224 */ /* 0x004fe400078e000a */
[----:B---3--:R-:W-:-:S05]  /*1a7f0*/  @!P2 IMAD.MOV.U32 R2, RZ, RZ, R0 ;  /* 0x000000ffff02a224 */ /* 0x008fca00078e0000 */
[----:B------:R0:W2:Y:S04]  /*1a800*/  @!P2 LDG.E.U16 R4, desc[UR8][R2.64] ;  /* 0x000000080204a981 */ /* 0x0000a8000c1e1500 */
[----:B------:R-:W-:Y:S04]  /*1a810*/  STL [R1+0x1aa4], R7 ;  /* 0x001aa40701007387 */ /* 0x000fe80000100800 */
[----:B------:R-:W3:Y:S04]  /*1a820*/  LDL.LU R19, [R1+0x54] ;  /* 0x0000540001137983 */ /* 0x000ee80000300800 */
[----:B----4-:R-:W-:Y:S04]  /*1a830*/  STL [R1+0x1aa8], R6 ;  /* 0x001aa80601007387 */ /* 0x010fe80000100800 */
[----:B------:R-:W4:Y:S04]  /*1a840*/  LDL R9, [R1+0x368] ;  /* 0x0003680001097983 */ /* 0x000f280000100800 */
[----:B------:R-:W4:Y:S01]  /*1a850*/  LDL R8, [R1+0x36c] ;  /* 0x00036c0001087983 */ /* 0x000f220000100800 */
[----:B------:R-:W1:Y:S03]  /*1a860*/  S2R R28, SR_TID.X ;  /* 0x00000000001c7919 */ /* 0x000e660000002100 */
[----:B------:R-:W-:Y:S04]  /*1a870*/  STS.U16 [R13+UR5+0x9480], R27 ;  /* 0x0094801b0d007988 */ /* 0x000fe80008000405 */
[----:B------:R-:W-:Y:S04]  /*1a880*/  STS.U16 [R13+UR5+0x9680], R26 ;  /* 0x0096801a0d007988 */ /* 0x000fe80008000405 */
[----:B------:R-:W-:Y:S04]  /*1a890*/  STS.U16 [R13+UR5+0x9880], R25 ;  /* 0x009880190d007988 */ /* 0x000fe80008000405 */
[----:B------:R-:W3:Y:S04]  /*1a8a0*/  LDL.LU R12, [R1+0x50] ;  /* 0x00005000010c7983 */ /* 0x000ee80000300800 */
[----:B------:R-:W-:Y:S04]  /*1a8b0*/  STS.U16 [R13+UR5+0x9a80], R24 ;  /* 0x009a80180d007988 */ /* 0x000fe80008000405 */
[----:B------:R-:W-:Y:S01]  /*1a8c0*/  STL [R1+0x1aac], R5 ;  /* 0x001aac0501007387 */ /* 0x000fe20000100800 */
[----:B-1----:R-:W-:-:S03]  /*1a8d0*/  LOP3.LUT R28, R28, 0x3f, RZ, 0xc0, !PT ;  /* 0x0000003f1c1c7812 */ /* 0x002fc600078ec0ff */
[----:B------:R1:W-:Y:S02]  /*1a8e0*/  STS.U16 [R13+UR5+0x9c80], R23 ;  /* 0x009c80170d007988 */ /* 0x0003e40008000405 */
[----:B------:R-:W-:Y:S02]  /*1a8f0*/  IMAD.SHL.U32 R28, R28, 0x2, RZ ;  /* 0x000000021c1c7824 */ /* 0x000fe400078e00ff */
[----:B------:R-:W3:Y:S01]  /*1a900*/  LDL R0, [R1+0x364] ;  /* 0x0003640001007983 */ /* 0x000ee20000100800 */
[----:B0-----:R-:W-:-:S03]  /*1a910*/  PRMT R3, RZ, 0x7610, R3 ;  /* 0x00007610ff037816 */ /* 0x001fc60000000003 */
[----:B-1----:R-:W3:Y:S04]  /*1a920*/  LDL.LU R13, [R1+0x4c] ;  /* 0x00004c00010d7983 */ /* 0x002ee80000300800 */
[----:B------:R-:W3:Y:S04]  /*1a930*/  LDL.LU R10, [R1+0x48] ;  /* 0x00004800010a7983 */ /* 0x000ee80000300800 */
[----:B--2---:R0:W-:Y:S02]  /*1a940*/  STL [R1+0x1ab0], R4 ;  /* 0x001ab00401007387 */ /* 0x0041e40000100800 */
[----:B0-----:R-:W-:-:S05]  /*1a950*/  LOP3.LUT R4, R28, 0x10, RZ, 0x3c, !PT ;  /* 0x000000101c047812 */ /* 0x001fca00078e3cff */
[----:B------:R-:W-:Y:S04]  /*1a960*/  STL [R1+0x1ac8], R4 ;  /* 0x001ac80401007387 */ /* 0x000fe80000100800 */
[----:B------:R-:W2:Y:S04]  /*1a970*/  LDL.LU R14, [R1+0x44] ;  /* 0x00004400010e7983 */ /* 0x000ea80000300800 */
[----:B----4-:R3:W4:Y:S04]  /*1a980*/  @!P1 LDG.E.U16 R3, desc[UR8][R8.64] ;  /* 0x0000000808039981 */ /* 0x010728000c1e1500 */
[----:B------:R-:W2:Y:S01]  /*1a990*/  LDL R9, [R1+0x360] ;  /* 0x0003600001097983 */ /* 0x000ea20000100800 */
[----:B------:R-:W-:Y:S01]  /*1a9a0*/  PRMT R2, RZ, 0x7610, R2 ;  /* 0x00007610ff027816 */ /* 0x000fe20000000002 */
[----:B---3--:R-:W-:-:S05]  /*1a9b0*/  @!P2 IMAD.MOV.U32 R8, RZ, RZ, R0 ;  /* 0x000000ffff08a224 */ /* 0x008fca00078e0000 */
[----:B--2---:R-:W2:Y:S01]  /*1a9c0*/  @!P2 LDG.E.U16 R2, desc[UR8][R8.64] ;  /* 0x000000080802a981 */ /* 0x004ea2000c1e1500 */
[----:B------:R-:W-:-:S03]  /*1a9d0*/  LOP3.LUT R7, R28, 0x20, RZ, 0x3c, !PT ;  /* 0x000000201c077812 */ /* 0x000fc600078e3cff */
[----:B------:R-:W-:Y:S04]  /*1a9e0*/  STS.U16 [R4+UR5+0x9e80], R21 ;  /* 0x009e801504007988 */ /* 0x000fe80008000405 */
[----:B----4-:R-:W-:Y:S04]  /*1a9f0*/  STL [R1+0x1ab4], R3 ;  /* 0x001ab40301007387 */ /* 0x010fe80000100800 */
[----:B------:R0:W-:Y:S04]  /*1aa00*/  STS.U16 [R7+UR5+0x8100], R11 ;  /* 0x0081000b07007988 */ /* 0x0001e80008000405 */
[----:B0-----:R-:W3:Y:S04]  /*1aa10*/  LDL.LU R11, [R1+0x40] ;  /* 0x00004000010b7983 */ /* 0x001ee80000300800 */
[----:B------:R-:W4:Y:S04]  /*1aa20*/  LDL.LU R0, [R1+0x3c] ;  /* 0x00003c0001007983 */ /* 0x000f280000300800 */
[----:B------:R-:W3:Y:S04]  /*1aa30*/  LDL R8, [R1+0xad8] ;  /* 0x000ad80001087983 */ /* 0x000ee80000100800 */
[----:B------:R-:W3:Y:S04]  /*1aa40*/  LDL R9, [R1+0xadc] ;  /* 0x000adc0001097983 */ /* 0x000ee80000100800 */
[----:B------:R0:W-:Y:S04]  /*1aa50*/  STS.U16 [R7+UR5+0x8300], R19 ;  /* 0x0083001307007988 */ /* 0x0001e80008000405 */
[----:B--2---:R-:W-:Y:S04]  /*1aa60*/  STL [R1+0x1ab8], R2 ;  /* 0x001ab80201007387 */ /* 0x004fe80000100800 */
[----:B0-----:R-:W2:Y:S01]  /*1aa70*/  LDL.LU R19, [R1+0x1b04] ;  /* 0x001b040001137983 */ /* 0x001ea20000300800 */
[----:B---3--:R-:W-:-:S04]  /*1aa80*/  @!P1 LOP3.LUT R9, R9, R8, RZ, 0x3c, !PT ;  /* 0x0000000809099212 */ /* 0x008fc800078e3cff */
[----:B------:R-:W-:-:S04]  /*1aa90*/  @!P1 LOP3.LUT R8, R9, R8, RZ, 0x3c, !PT ;  /* 0x0000000809089212 */ /* 0x000fc800078e3cff */
[----:B------:R-:W-:Y:S02]  /*1aaa0*/  @!P1 LOP3.LUT R9, R9, R8, RZ, 0x3c, !PT ;  /* 0x0000000809099212 */ /* 0x000fe400078e3cff */
[----:B--2---:R-:W-:-:S06]  /*1aab0*/  PRMT R19, RZ, 0x7610, R19 ;  /* 0x00007610ff137816 */ /* 0x004fcc0000000013 */
[----:B------:R-:W2:Y:S04]  /*1aac0*/  @!P1 LDG.E.U16 R19, desc[UR8][R8.64] ;  /* 0x0000000808139981 */ /* 0x000ea8000c1e1500 */
[----:B--2---:R0:W-:Y:S04]  /*1aad0*/  STL [R1+0x58], R19 ;  /* 0x0000581301007387 */ /* 0x0041e80000100800 */
[----:B0-----:R-:W2:Y:S04]  /*1aae0*/  LDL.LU R19, [R1+0x1b00] ;  /* 0x001b000001137983 */ /* 0x001ea80000300800 */
[----:B------:R-:W3:Y:S04]  /*1aaf0*/  LDL R8, [R1+0xad0] ;  /* 0x000ad00001087983 */ /* 0x000ee80000100800 */
[----:B------:R-:W3:Y:S01]  /*1ab00*/  LDL R9, [R1+0xad4] ;  /* 0x000ad40001097983 */ /* 0x000ee20000100800 */
[----:B--2---:R-:W-:-:S02]  /*1ab10*/  PRMT R19, RZ, 0x7610, R19 ;  /* 0x00007610ff137816 */ /* 0x004fc40000000013 */
[----:B---3--:R-:W-:-:S04]  /*1ab20*/  @!P2 LOP3.LUT R9, R9, R8, RZ, 0x3c, !PT ;  /* 0x000000080909a212 */ /* 0x008fc800078e3cff */
[----:B------:R-:W-:-:S04]  /*1ab30*/  @!P2 LOP3.LUT R8, R9, R8, RZ, 0x3c, !PT ;  /* 0x000000080908a212 */ /* 0x000fc800078e3cff */
[----:B------:R-:W-:-:S05]  /*1ab40*/  @!P2 LOP3.LUT R9, R9, R8, RZ, 0x3c, !PT ;  /* 0x000000080909a212 */ /* 0x000fca00078e3cff */
[----:B------:R-:W2:Y:S04]  /*1ab50*/  @!P2 LDG.E.U16 R19, desc[UR8][R8.64] ;  /* 0x000000080813a981 */ /* 0x000ea8000c1e1500 */
[----:B------:R0:W-:Y:S04]  /*1ab60*/  STS.U16 [R7+UR5+0x8500], R12 ;  /* 0x0085000c07007988 */ /* 0x0001e80008000405 */
[----:B0-----:R-:W3:Y:S04]  /*1ab70*/  LDL.LU R12, [R1+0x38] ;  /* 0x00003800010c7983 */ /* 0x001ee80000300800 */
        /* <DEDUP_REMOVED lines=9> */
[----:B------:R0:W-:Y:S04]  /*1ac10*/  STS.U16 [R7+UR5+0x8700], R13 ;  /* 0x0087000d07007988 */ /* 0x0001e80008000405 */
[----:B0-----:R-:W4:Y:S04]  /*1ac20*/  LDL.LU R13, [R1+0x34] ;  /* 0x00003400010d7983 */ /* 0x001f280000300800 */
[----:B--2---:R0:W-:Y:S04]  /*1ac30*/  STL [R1+0x50], R19 ;  /* 0x0000501301007387 */ /* 0x0041e80000100800 */
[----:B0-----:R-:W2:Y:S04]  /*1ac40*/  LDL.LU R19, [R1+0x1af8] ;  /* 0x001af80001137983 */ /* 0x001ea80000300800 */
[----:B------:R-:W3:Y:S04]  /*1ac50*/  LDL R8, [R1+0xa50] ;  /* 0x000a500001087983 */ /* 0x000ee80000100800 */
[----:B------:R-:W3:Y:S01]  /*1ac60*/  LDL R9, [R1+0xa54] ;  /* 0x000a540001097983 */ /* 0x000ee20000100800 */
[----:B------:R-:W-:-:S02]  /*1ac70*/  PRMT R22, RZ, 0x7610, R22 ;  /* 0x00007610ff167816 */ /* 0x000fc40000000016 */
[----:B---3--:R-:W-:-:S04]  /*1ac80*/  @!P2 LOP3.LUT R9, R9, R8, RZ, 0x3c, !PT ;  /* 0x000000080909a212 */ /* 0x008fc800078e3cff */
[----:B------:R-:W-:-:S04]  /*1ac90*/  @!P2 LOP3.LUT R8, R9, R8, RZ, 0x3c, !PT ;  /* 0x000000080908a212 */ /* 0x000fc800078e3cff */
[----:B------:R-:W-:-:S05]  /*1aca0*/  @!P2 LOP3.LUT R9, R9, R8, RZ, 0x3c, !PT ;  /* 0x000000080909a212 */ /* 0x000fca00078e3cff */
[----:B------:R-:W3:Y:S04]  /*1acb0*/  @!P2 LDG.E.U16 R22, desc[UR8][R8.64] ;  /* 0x000000080816a981 */ /* 0x000ee8000c1e1500 */
[----:B------:R0:W-:Y:S04]  /*1acc0*/  STS.U16 [R7+UR5+0x8900], R10 ;  /* 0x0089000a07007988 */ /* 0x0001e80008000405 */
[----:B0-----:R-:W4:Y:S04]  /*1acd0*/  LDL.LU R10, [R1+0x1af4] ;  /* 0x001af400010a7983 */ /* 0x001f280000300800 */
[----:B------:R-:W2:Y:S04]  /*1ace0*/  LDL R8, [R1+0x9d8] ;  /* 0x0009d80001087983 */ /* 0x000ea80000100800 */
[----:B------:R-:W2:Y:S04]  /*1acf0*/  LDL R9, [R1+0x9dc] ;  /* 0x0009dc0001097983 */ /* 0x000ea80000100800 */
[----:B------:R-:W-:Y:S04]  /*1ad00*/  STS.U16 [R7+UR5+0x8b00], R14 ;  /* 0x008b000e07007988 */ /* 0x000fe80008000405 */
[----:B---3--:R0:W-:Y:S04]  /*1ad10*/  STL [R1+0x4c], R22 ;  /* 0x00004c1601007387 */ /* 0x0081e80000100800 */
[----:B0-----:R-:W3:Y:S04]  /*1ad20*/  LDL.LU R22, [R1+0x2c] ;  /* 0x00002c0001167983 */ /* 0x001ee80000300800 */
[----:B------:R-:W4:Y:S01]  /*1ad30*/  LDL.LU R14, [R1+0x1af0] ;  /* 0x001af000010e7983 */ /* 0x000f220000300800 */
[----:B--2---:R-:W-:-:S04]  /*1ad40*/  @!P1 LOP3.LUT R9, R9, R8, RZ, 0x3c, !PT ;  /* 0x0000000809099212 */ /* 0x004fc800078e3cff */
[----:B------:R-:W-:-:S04]  /*1ad50*/  @!P1 LOP3.LUT R8, R9, R8, RZ, 0x3c, !PT ;  /* 0x0000000809089212 */ /* 0x000fc800078e3cff */
[----:B------:R-:W-:Y:S02]  /*1ad60*/  @!P1 LOP3.LUT R9, R9, R8, RZ, 0x3c, !PT ;  /* 0x0000000809099212 */ /* 0x000fe400078e3cff */
[----:B----4-:R-:W-:-:S06]  /*1ad70*/  PRMT R14, RZ, 0x7610, R14 ;  /* 0x00007610ff0e7816 */ /* 0x010fcc000000000e */
[----:B------:R-:W2:Y:S04]  /*1ad80*/  @!P1 LDG.E.U16 R14, desc[UR8][R8.64] ;  /* 0x00000008080e9981 */ /* 0x000ea8000c1e1500 */
[----:B------:R-:W-:Y:S04]  /*1ad90*/  STS.U16 [R7+UR5+0x8d00], R11 ;  /* 0x008d000b07007988 */ /* 0x000fe80008000405 */
[----:B------:R-:W4:Y:S04]  /*1ada0*/  LDL R8, [R1+0x9d0] ;  /* 0x0009d00001087983 */ /* 0x000f280000100800 */
[----:B------:R-:W4:Y:S04]  /*1adb0*/  LDL R9, [R1+0x9d4] ;  /* 0x0009d40001097983 */ /* 0x000f280000100800 */
[----:B--2---:R0:W-:Y:S04]  /*1adc0*/  STL [R1+0x48], R14 ;  /* 0x0000480e01007387 */ /* 0x0041e80000100800 */
[----:B0-----:R-:W2:Y:S04]  /*1add0*/  LDL.LU R14, [R1+0x28] ;  /* 0x00002800010e7983 */ /* 0x001ea80000300800 */
[----:B------:R-:W3:Y:S01]  /*1ade0*/  LDL.LU R11, [R1+0x1aec] ;  /* 0x001aec00010b7983 */ /* 0x000ee20000300800 */
[----:B----4-:R-:W-:-:S04]  /*1adf0*/  @!P2 LOP3.LUT R9, R9, R8, RZ, 0x3c, !PT ;  /* 0x000000080909a212 */ /* 0x010fc800078e3cff */
[----:B------:R-:W-:-:S04]  /*1ae00*/  @!P2 LOP3.LUT R8, R9, R8, RZ, 0x3c, !PT ;  /* 0x000000080908a212 */ /* 0x000fc800078e3cff */
[----:B------:R-:W-:Y:S02]  /*1ae10*/  @!P2 LOP3.LUT R9, R9, R8, RZ, 0x3c, !PT ;  /* 0x000000080909a212 */ /* 0x000fe400078e3cff */
[----:B---3--:R-:W-:-:S06]  /*1ae20*/  PRMT R11, RZ, 0x7610, R11 ;  /* 0x00007610ff0b7816 */ /* 0x008fcc000000000b */
[----:B------:R-:W3:Y:S04]  /*1ae30*/  @!P2 LDG.E.U16 R11, desc[UR8][R8.64] ;  /* 0x00000008080ba981 */ /* 0x000ee8000c1e1500 */
[----:B------:R-:W4:Y:S04]  /*1ae40*/  LDL R8, [R1+0x958] ;  /* 0x0009580001087983 */ /* 0x000f280000100800 */
[----:B------:R-:W4:Y:S01]  /*1ae50*/  LDL R9, [R1+0x95c] ;  /* 0x00095c0001097983 */ /* 0x000f220000100800 */
[----:B------:R-:W-:-:S03]  /*1ae60*/  PRMT R15, RZ, 0x7610, R15 ;  /* 0x00007610ff0f7816 */ /* 0x000fc6000000000f */
[----:B------:R-:W-:Y:S04]  /*1ae70*/  STS.U16 [R7+UR5+0x8f00], R0 ;  /* 0x008f000007007988 */ /* 0x000fe80008000405 */
[----:B---3--:R0:W-:Y:S04]  /*1ae80*/  STL [R1+0x44], R11 ;  /* 0x0000440b01007387 */ /* 0x0081e80000100800 */
[----:B0-----:R-:W3:Y:S01]  /*1ae90*/  LDL R11, [R1+0x8d4] ;  /* 0x0008d400010b7983 */ /* 0x001ee20000100800 */
[----:B----4-:R-:W-:-:S03]  /*1aea0*/  @!P1 LOP3.LUT R9, R9, R8, RZ, 0x3c, !PT ;  /* 0x0000000809099212 */ /* 0x010fc600078e3cff */
[----:B------:R-:W4:Y:S01]  /*1aeb0*/  LDL.LU R0, [R1+0x20] ;  /* 0x0000200001007983 */ /* 0x000f220000300800 */
        /* <DEDUP_REMOVED lines=10> */
[----:B--2---:R0:W-:Y:S04]  /*1af60*/  STL [R1+0x40], R15 ;  /* 0x0000400f01007387 */ /* 0x0041e80000100800 */
[----:B------:R1:W-:Y:S04]  /*1af70*/  STS.U16 [R7+UR5+0x9100], R12 ;  /* 0x0091000c07007988 */ /* 0x0003e80008000405 */
[----:B0-----:R-:W2:Y:S04]  /*1af80*/  LDL R15, [R1+0x85c] ;  /* 0x00085c00010f7983 */ /* 0x001ea80000100800 */
[----:B-1----:R-:W4:Y:S04]  /*1af90*/  LDL.LU R12, [R1+0x14] ;  /* 0x00001400010c7983 */ /* 0x002f280000300800 */
[----:B------:R-:W-:Y:S04]  /*1afa0*/  STS.U16 [R7+UR5+0x9300], R13 ;  /* 0x0093000d07007988 */ /* 0x000fe80008000405 */
[----:B---3--:R0:W-:Y:S04]  /*1afb0*/  STL [R1+0x3c], R10 ;  /* 0x00003c0a01007387 */ /* 0x0081e80000100800 */
[----:B0-----:R-:W3:Y:S04]  /*1afc0*/  LDL.LU R10, [R1+0x1ae8] ;  /* 0x001ae800010a7983 */ /* 0x001ee80000300800 */
[----:B------:R-:W2:Y:S04]  /*1afd0*/  LDL R8, [R1+0x8d8] ;  /* 0x0008d80001087983 */ /* 0x000ea80000100800 */
[----:B------:R-:W2:Y:S04]  /*1afe0*/  LDL R9, [R1+0x8dc] ;  /* 0x0008dc0001097983 */ /* 0x000ea80000100800 */
[----:B------:R-:W4:Y:S01]  /*1aff0*/  LDL.LU R13, [R1+0x1ae4] ;  /* 0x001ae400010d7983 */ /* 0x000f220000300800 */
[----:B--2---:R-:W-:-:S04]  /*1b000*/  @!P1 LOP3.LUT R9, R9, R8, RZ, 0x3c, !PT ;  /* 0x0000000809099212 */ /* 0x004fc800078e3cff */
[C---:B------:R-:W-:Y:S02]  /*1b010*/  @!P1 LOP3.LUT R8, R9.reuse, R8, RZ, 0x3c, !PT ;  /* 0x0000000809089212 */ /* 0x040fe400078e3cff */
[----:B----4-:R-:W-:Y:S02]  /*1b020*/  PRMT R13, RZ, 0x7610, R13 ;  /* 0x00007610ff0d7816 */ /* 0x010fe4000000000d */
[----:B------:R-:W-:-:S05]  /*1b030*/  @!P1 LOP3.LUT R9, R9, R8, RZ, 0x3c, !PT ;  /* 0x0000000809099212 */ /* 0x000fca00078e3cff */
[----:B------:R-:W2:Y:S04]  /*1b040*/  @!P1 LDG.E.U16 R13, desc[UR8][R8.64] ;  /* 0x00000008080d9981 */ /* 0x000ea8000c1e1500 */
[----:B--2---:R0:W-:Y:S04]  /*1b050*/  STL [R1+0x38], R13 ;  /* 0x0000380d01007387 */ /* 0x0041e80000100800 */
[----:B0-----:R-:W2:Y:S04]  /*1b060*/  LDL.LU R13, [R1+0x1ae0] ;  /* 0x001ae000010d7983 */ /* 0x001ea80000300800 */
[----:B------:R-:W4:Y:S04]  /*1b070*/  LDL.LU R8, [R1+0x30] ;  /* 0x0000300001087983 */ /* 0x000f280000300800 */
[----:B------:R-:W3:Y:S01]  /*1b080*/  LDL R9, [R1+0x8d0] ;  /* 0x0008d00001097983 */ /* 0x000ee20000100800 */
[----:B--2---:R-:W-:-:S03]  /*1b090*/  PRMT R13, RZ, 0x7610, R13 ;  /* 0x00007610ff0d7816 */ /* 0x004fc6000000000d */
[----:B----4-:R0:W-:Y:S02]  /*1b0a0*/  STS.U16 [R7+UR5+0x9500], R8 ;  /* 0x0095000807007988 */ /* 0x0101e40008000405 */
[----:B0-----:R-:W-:Y:S02]  /*1b0b0*/  @!P2 IMAD.MOV.U32 R8, RZ, RZ, R11 ;  /* 0x000000ffff08a224 */ /* 0x001fe400078e000b */
[----:B------:R-:W2:Y:S04]  /*1b0c0*/  LDL.LU R11, [R1+0x300] ;  /* 0x00030000010b7983 */ /* 0x000ea80000300800 */
[----:B---3--:R-:W3:Y:S04]  /*1b0d0*/  @!P2 LDG.E.U16 R13, desc[UR8][R8.64] ;  /* 0x00000008080da981 */ /* 0x008ee8000c1e1500 */
[----:B---3--:R0:W-:Y:S04]  /*1b0e0*/  STL [R1+0x34], R13 ;  /* 0x0000340d01007387 */ /* 0x0081e80000100800 */
[----:B0-----:R-:W3:Y:S04]  /*1b0f0*/  LDL.LU R13, [R1+0x1adc] ;  /* 0x001adc00010d7983 */ /* 0x001ee80000300800 */
[----:B------:R-:W4:Y:S01]  /*1b100*/  LDL R9, [R1+0x858] ;  /* 0x0008580001097983 */ /* 0x000f220000100800 */
[----:B------:R-:W-:Y:S01]  /*1b110*/  @!P1 IMAD.MOV.U32 R8, RZ, RZ, R15 ;  /* 0x000000ffff089224 */ /* 0x000fe200078e000f */
[----:B---3--:R-:W-:-:S06]  /*1b120*/  PRMT R13, RZ, 0x7610, R13 ;  /* 0x00007610ff0d7816 */ /* 0x008fcc000000000d */
[----:B----4-:R0:W3:Y:S04]  /*1b130*/  @!P1 LDG.E.U16 R13, desc[UR8][R8.64] ;  /* 0x00000008080d9981 */ /* 0x0100e8000c1e1500 */
[----:B------:R-:W0:Y:S04]  /*1b140*/  LDL R8, [R1+0x850] ;  /* 0x0008500001087983 */ /* 0x000e280000100800 */
[----:B------:R-:W0:Y:S01]  /*1b150*/  LDL R9, [R1+0x854] ;  /* 0x0008540001097983 */ /* 0x000e220000100800 */
[----:B------:R-:W-:Y:S02]  /*1b160*/  PRMT R10, RZ, 0x7610, R10 ;  /* 0x00007610ff0a7816 */ /* 0x000fe4000000000a */
[----:B0-----:R-:W-:-:S04]  /*1b170*/  @!P2 LOP3.LUT R9, R9, R8, RZ, 0x3c, !PT ;  /* 0x000000080909a212 */ /* 0x001fc800078e3cff */
[----:B------:R-:W-:-:S04]  /*1b180*/  @!P2 LOP3.LUT R8, R9, R8, RZ, 0x3c, !PT ;  /* 0x000000080908a212 */ /* 0x000fc800078e3cff */
[----:B------:R-:W-:-:S05]  /*1b190*/  @!P2 LOP3.LUT R9, R9, R8, RZ, 0x3c, !PT ;  /* 0x000000080909a212 */ /* 0x000fca00078e3cff */
[----:B------:R-:W4:Y:S04]  /*1b1a0*/  @!P2 LDG.E.U16 R10, desc[UR8][R8.64] ;  /* 0x00000008080aa981 */ /* 0x000f28000c1e1500 */
[----:B------:R0:W-:Y:S04]  /*1b1b0*/  STS.U16 [R7+UR5+0x9700], R22 ;  /* 0x0097001607007988 */ /* 0x0001e80008000405 */
[----:B------:R1:W-:Y:S04]  /*1b1c0*/  STS.U16 [R7+UR5+0x9900], R14 ;  /* 0x0099000e07007988 */ /* 0x0003e80008000405 */
[----:B0-----:R-:W2:Y:S04]  /*1b1d0*/  LDL R22, [R1+0x7d4] ;  /* 0x0007d40001167983 */ /* 0x001ea80000100800 */
[----:B-1----:R-:W2:Y:S04]  /*1b1e0*/  LDL R14, [R1+0x758] ;  /* 0x00075800010e7983 */ /* 0x002ea80000100800 */
[----:B---3--:R0:W-:Y:S04]  /*1b1f0*/  STL [R1+0x30], R13 ;  /* 0x0000300d01007387 */ /* 0x0081e80000100800 */
[----:B0-----:R-:W3:Y:S04]  /*1b200*/  LDL R13, [R1+0x75c] ;  /* 0x00075c00010d7983 */ /* 0x001ee80000100800 */
        /* <DEDUP_REMOVED lines=10> */
[----:B------:R0:W-:Y:S04]  /*1b2b0*/  STS.U16 [R7+UR5+0x9b00], R0 ;  /* 0x009b000007007988 */ /* 0x0001e80008000405 */
[----:B0-----:R-:W3:Y:S04]  /*1b2c0*/  LDL.LU R0, [R1+0x1ad4] ;  /* 0x001ad40001007983 */ /* 0x001ee80000300800 */
[----:B--2---:R0:W-:Y:S04]  /*1b2d0*/  STL [R1+0x28], R28 ;  /* 0x0000281c01007387 */ /* 0x0041e80000100800 */
[----:B------:R-:W2:Y:S04]  /*1b2e0*/  LDL.LU R8, [R1+0x1c] ;  /* 0x00001c0001087983 */ /* 0x000ea80000300800 */
[----:B------:R-:W3:Y:S01]  /*1b2f0*/  LDL R9, [R1+0x7d0] ;  /* 0x0007d00001097983 */ /* 0x000ee20000100800 */
[----:B0-----:R-:W0:Y:S01]  /*1b300*/  S2R R28, SR_TID.X ;  /* 0x00000000001c7919 */ /* 0x001e220000002100 */
[----:B----4-:R-:W-:-:S02]  /*1b310*/  PRMT R10, RZ, 0x7610, R10 ;  /* 0x00007610ff0a7816 */ /* 0x010fc4000000000a */
[----:B0-----:R-:W-:-:S05]  /*1b320*/  LOP3.LUT R28, R28, 0x3f, RZ, 0xc0, !PT ;  /* 0x0000003f1c1c7812 */ /* 0x001fca00078ec0ff */
[----:B------:R-:W-:Y:S01]  /*1b330*/  IMAD.SHL.U32 R28, R28, 0x2, RZ ;  /* 0x000000021c1c7824 */ /* 0x000fe200078e00ff */
[----:B--2---:R0:W-:Y:S04]  /*1b340*/  STS.U16 [R7+UR5+0x9d00], R8 ;  /* 0x009d000807007988 */ /* 0x0041e80008000405 */
[----:B------:R1:W-:Y:S01]  /*1b350*/  STS.U16 [R7+UR5+0x9f00], R12 ;  /* 0x009f000c07007988 */ /* 0x0003e20008000405 */
[----:B0-----:R-:W-:-:S03]  /*1b360*/  @!P2 IMAD.MOV.U32 R8, RZ, RZ, R22 ;  /* 0x000000ffff08a224 */ /* 0x001fc600078e0016 */
[----:B------:R-:W2:Y:S01]  /*1b370*/  LDL R22, [R1+0x6dc] ;  /* 0x0006dc0001167983 */ /* 0x000ea20000100800 */
[----:B-1----:R-:W-:-:S03]  /*1b380*/  LOP3.LUT R7, R28, 0x30, RZ, 0x3c, !PT ;  /* 0x000000301c077812 */ /* 0x002fc600078e3cff */
[----:B---3--:R0:W3:Y:S01]  /*1b390*/  @!P2 LDG.E.U16 R10, desc[UR8][R8.64] ;  /* 0x00000008080aa981 */ /* 0x0080e2000c1e1500 */
[----:B------:R-:W-:Y:S01]  /*1b3a0*/  PRMT R28, RZ, 0x7610, R28 ;  /* 0x00007610ff1c7816 */ /* 0x000fe2000000001c */
[----:B0-----:R-:W-:Y:S02]  /*1b3b0*/  @!P1 IMAD.MOV.U32 R8, RZ, RZ, R13 ;  /* 0x000000ffff089224 */ /* 0x001fe400078e000d */
[----:B------:R-:W-:-:S05]  /*1b3c0*/  @!P1 IMAD.MOV.U32 R9, RZ, RZ, R14 ;  /* 0x000000ffff099224 */ /* 0x000fca00078e000e */
[----:B------:R-:W4:Y:S04]  /*1b3d0*/  @!P1 LDG.E.U16 R28, desc[UR8][R8.64] ;  /* 0x00000008081c9981 */ /* 0x000f28000c1e1500 */
[----:B---3--:R0:W-:Y:S04]  /*1b3e0*/  STL [R1+0x24], R10 ;  /* 0x0000240a01007387 */ /* 0x0081e80000100800 */
[----:B0-----:R-:W3:Y:S04]  /*1b3f0*/  LDL.LU R10, [R1+0x2f0] ;  /* 0x0002f000010a7983 */ /* 0x001ee80000300800 */
[----:B------:R-:W3:Y:S04]  /*1b400*/  LDL.LU R12, [R1+0x2ec] ;  /* 0x0002ec00010c7983 */ /* 0x000ee80000300800 */
[----:B------:R-:W3:Y:S04]  /*1b410*/  LDL R14, [R1+0x6d0] ;  /* 0x0006d000010e7983 */ /* 0x000ee80000100800 */
[----:B------:R-:W3:Y:S04]  /*1b420*/  LDL R13, [R1+0x6d4] ;  /* 0x0006d400010d7983 */ /* 0x000ee80000100800 */
[----:B----4-:R-:W-:Y:S04]  /*1b430*/  STL [R1+0x20], R28 ;  /* 0x0000201c01007387 */ /* 0x010fe80000100800 */
[----:B------:R-:W4:Y:S04]  /*1b440*/  LDL R8, [R1+0x750] ;  /* 0x0007500001087983 */ /* 0x000f280000100800 */
[----:B------:R-:W4:Y:S01]  /*1b450*/  LDL R9, [R1+0x754] ;  /* 0x0007540001097983 */ /* 0x000f220000100800 */
[----:B------:R-:W-:-:S03]  /*1b460*/  PRMT R4, RZ, 0x7610, R4 ;  /* 0x00007610ff047816 */ /* 0x000fc60000000004 */
[----:B------:R0:W-:Y:S04]  /*1b470*/  STS.U16 [R7+UR5+0x8180], R11 ;  /* 0x0081800b07007988 */ /* 0x0001e80008000405 */
[----:B0-----:R-:W3:Y:S01]  /*1b480*/  LDL.LU R11, [R1+0x2e8] ;  /* 0x0002e800010b7983 */ /* 0x001ee20000300800 */
[----:B----4-:R-:W-:-:S04]  /*1b490*/  @!P2 LOP3.LUT R9, R9, R8, RZ, 0x3c, !PT ;  /* 0x000000080909a212 */ /* 0x010fc800078e3cff */
[----:B------:R-:W-:-:S04]  /*1b4a0*/  @!P2 LOP3.LUT R8, R9, R8, RZ, 0x3c, !PT ;  /* 0x000000080908a212 */ /* 0x000fc800078e3cff */
[----:B------:R-:W-:-:S05]  /*1b4b0*/  @!P2 LOP3.LUT R9, R9, R8, RZ, 0x3c, !PT ;  /* 0x000000080909a212 */ /* 0x000fca00078e3cff */
[----:B------:R2:W4:Y:S04]  /*1b4c0*/  @!P2 LDG.E.U16 R4, desc[UR8][R8.64] ;  /* 0x000000080804a981 */ /* 0x000528000c1e1500 */
[----:B------:R-:W3:Y:S04]  /*1b4d0*/  LDL.LU R8, [R1+0x2fc] ;  /* 0x0002fc0001087983 */ /* 0x000ee80000300800 */
[----:B------:R-:W4:Y:S01]  /*1b4e0*/  LDL R9, [R1+0x6d8] ;  /* 0x0006d80001097983 */ /* 0x000f220000100800 */
[----:B------:R-:W-:Y:S02]  /*1b4f0*/  PRMT R20, RZ, 0x7610, R20 ;  /* 0x00007610ff147816 */ /* 0x000fe40000000014 */
[----:B------:R-:W-:Y:S01]  /*1b500*/  PRMT R6, RZ, 0x7610, R6 ;  /* 0x00007610ff067816 */ /* 0x000fe20000000006 */
[----:B---3--:R2:W-:Y:S02]  /*1b510*/  STS.U16 [R7+UR5+0x8380], R8 ;  /* 0x0083800807007988 */ /* 0x0085e40008000405 */
[----:B--2---:R-:W-:-:S05]  /*1b520*/  @!P1 IMAD.MOV.U32 R8, RZ, RZ, R22 ;  /* 0x000000ffff089224 */ /* 0x004fca00078e0016 */
[----:B----4-:R0:W2:Y:S02]  /*1b530*/  @!P1 LDG.E.U16 R20, desc[UR8][R8.64] ;  /* 0x0000000808149981 */ /* 0x0100a4000c1e1500 */
[----:B0-----:R-:W-:Y:S02]  /*1b540*/  @!P2 IMAD.MOV.U32 R8, RZ, RZ, R13 ;  /* 0x000000ffff08a224 */ /* 0x001fe400078e000d */
[----:B------:R-:W-:-:S05]  /*1b550*/  @!P2 IMAD.MOV.U32 R9, RZ, RZ, R14 ;  /* 0x000000ffff09a224 */ /* 0x000fca00078e000e */
[----:B------:R-:W3:Y:S04]  /*1b560*/  @!P2 LDG.E.U16 R6, desc[UR8][R8.64] ;  /* 0x000000080806a981 */ /* 0x000ee8000c1e1500 */
[----:B------:R0:W-:Y:S04]  /*1b570*/  STL [R1+0x1c], R4 ;  /* 0x00001c0401007387 */ /* 0x0001e80000100800 */
[----:B------:R-:W4:Y:S04]  /*1b580*/  LDL R22, [R1+0x650] ;  /* 0x0006500001167983 */ /* 0x000f280000100800 */
[----:B------:R-:W-:Y:S04]  /*1b590*/  STS.U16 [R7+UR5+0x8580], R15 ;  /* 0x0085800f07007988 */ /* 0x000fe80008000405 */
[----:B0-----:R-:W4:Y:S04]  /*1b5a0*/  LDL R4, [R1+0x65c] ;  /* 0x00065c0001047983 */ /* 0x001f280000100800 */
[----:B--2---:R0:W-:Y:S04]  /*1b5b0*/  STL [R1+0x18], R20 ;  /* 0x0000181401007387 */ /* 0x0041e80000100800 */
[----:B0-----:R-:W2:Y:S04]  /*1b5c0*/  LDL R20, [R1+0x654] ;  /* 0x0006540001147983 */ /* 0x001ea80000100800 */
[----:B------:R-:W2:Y:S04]  /*1b5d0*/  LDL.LU R15, [R1+0x2e4] ;  /* 0x0002e400010f7983 */ /* 0x000ea80000300800 */
[----:B------:R-:W4:Y:S04]  /*1b5e0*/  LDL.LU R8, [R1+0x2f4] ;  /* 0x0002f40001087983 */ /* 0x000f280000300800 */
[----:B------:R-:W2:Y:S04]  /*1b5f0*/  LDL R9, [R1+0x658] ;  /* 0x0006580001097983 */ /* 0x000ea80000100800 */
[----:B------:R-:W2:Y:S04]  /*1b600*/  LDL R14, [R1+0x5d8] ;  /* 0x0005d800010e7983 */ /* 0x000ea80000100800 */
[----:B---3--:R0:W-:Y:S04]  /*1b610*/  STL [R1+0x14], R6 ;  /* 0x0000140601007387 */ /* 0x0081e80000100800 */
[----:B0-----:R-:W3:Y:S01]  /*1b620*/  LDL R6, [R1+0x5dc] ;  /* 0x0005dc0001067983 */ /* 0x001ee20000100800 */
[----:B------:R-:W-:-:S02]  /*1b630*/  PRMT R3, RZ, 0x7610, R3 ;  /* 0x00007610ff037816 */ /* 0x000fc40000000003 */
[----:B------:R-:W-:Y:S01]  /*1b640*/  PRMT R2, RZ, 0x7610, R2 ;  /* 0x00007610ff027816 */ /* 0x000fe20000000002 */
[----:B------:R-:W3:Y:S01]  /*1b650*/  LDL.LU R13, [R1+0x2e0] ;  /* 0x0002e000010d7983 */ /* 0x000ee20000300800 */
[----:B------:R-:W-:-:S03]  /*1b660*/  PRMT R5, RZ, 0x7610, R5 ;  /* 0x00007610ff057816 */ /* 0x000fc60000000005 */
[----:B----4-:R0:W-:Y:S02]  /*1b670*/  STS.U16 [R7+UR5+0x8780], R8 ;  /* 0x0087800807007988 */ /* 0x0101e40008000405 */
[----:B0-----:R-:W-:Y:S02]  /*1b680*/  @!P1 IMAD.MOV.U32 R8, RZ, RZ, R4 ;  /* 0x000000ffff089224 */ /* 0x001fe400078e0004 */
[----:B------:R-:W4:Y:S04]  /*1b690*/  LDL R4, [R1+0x5d0] ;  /* 0x0005d00001047983 */ /* 0x000f280000100800 */
[----:B--2---:R0:W2:Y:S02]  /*1b6a0*/  @!P1 LDG.E.U16 R3, desc[UR8][R8.64] ;  /* 0x0000000808039981 */ /* 0x0040a4000c1e1500 */
[----:B0-----:R-:W-:-:S02]  /*1b6b0*/  @!P2 IMAD.MOV.U32 R8, RZ, RZ, R20 ;  /* 0x000000ffff08a224 */ /* 0x001fc400078e0014 */
[----:B------:R-:W-:-:S05]  /*1b6c0*/  @!P2 IMAD.MOV.U32 R9, RZ, RZ, R22 ;  /* 0x000000ffff09a224 */ /* 0x000fca00078e0016 */
[----:B------:R3:W4:Y:S02]  /*1b6d0*/  @!P2 LDG.E.U16 R2, desc[UR8][R8.64] ;  /* 0x000000080802a981 */ /* 0x000724000c1e1500 */
[----:B---3--:R-:W-:Y:S02]  /*1b6e0*/  @!P1 IMAD.MOV.U32 R8, RZ, RZ, R6 ;  /* 0x000000ffff089224 */ /* 0x008fe400078e0006 */
[----:B------:R-:W-:-:S05]  /*1b6f0*/  @!P1 IMAD.MOV.U32 R9, RZ, RZ, R14 ;  /* 0x000000ffff099224 */ /* 0x000fca00078e000e */
[----:B------:R-:W3:Y:S04]  /*1b700*/  @!P1 LDG.E.U16 R5, desc[UR8][R8.64] ;  /* 0x0000000808059981 */ /* 0x000ee8000c1e1500 */
[----:B------:R-:W-:Y:S04]  /*1b710*/  STS.U16 [R7+UR5+0x8980], R10 ;  /* 0x0089800a07007988 */ /* 0x000fe80008000405 */
[----:B------:R-:W-:Y:S04]  /*1b720*/  STS.U16 [R7+UR5+0x8b80], R12 ;  /* 0x008b800c07007988 */ /* 0x000fe80008000405 */
[----:B--2---:R0:W-:Y:S04]  /*1b730*/  STL [R1+0x10], R3 ;  /* 0x0000100301007387 */ /* 0x0041e80000100800 */
[----:B0-----:R-:W2:Y:S04]  /*1b740*/  LDL R3, [R1+0x5d4] ;  /* 0x0005d40001037983 */ /* 0x001ea80000100800 */
[----:B------:R-:W2:Y:S04]  /*1b750*/  LDL.LU R10, [R1+0x2dc] ;  /* 0x0002dc00010a7983 */ /* 0x000ea80000300800 */
[----:B------:R-:W2:Y:S04]  /*1b760*/  LDL R12, [R1+0x558] ;  /* 0x00055800010c7983 */ /* 0x000ea80000100800 */
[----:B----4-:R0:W-:Y:S04]  /*1b770*/  STL [R1+0xc], R2 ;  /* 0x00000c0201007387 */ /* 0x0101e80000100800 */
[----:B0-----:R-:W4:Y:S04]  /*1b780*/  LDL R2, [R1+0x55c] ;  /* 0x00055c0001027983 */ /* 0x001f280000100800 */
[----:B------:R-:W4:Y:S04]  /*1b790*/  LDL.LU R14, [R1+0x2d8] ;  /* 0x0002d800010e7983 */ /* 0x000f280000300800 */
[----:B------:R-:W4:Y:S04]  /*1b7a0*/  LDL R6, [R1+0x550] ;  /* 0x0005500001067983 */ /* 0x000f280000100800 */
[----:B---3--:R0:W-:Y:S04]  /*1b7b0*/  STL [R1+0x8], R5 ;  /* 0x0000080501007387 */ /* 0x0081e80000100800 */
[----:B0-----:R-:W3:Y:S01]  /*1b7c0*/  LDL R5, [R1+0x554] ;  /* 0x0005540001057983 */ /* 0x001ee20000100800 */
[----:B------:R-:W-:Y:S01]  /*1b7d0*/  PRMT R0, RZ, 0x7610, R0 ;  /* 0x00007610ff007816 */ /* 0x000fe20000000000 */
[----:B------:R-:W-:Y:S01]  /*1b7e0*/  @!P2 IMAD.MOV.U32 R9, RZ, RZ, R4 ;  /* 0x000000ffff09a224 */ /* 0x000fe200078e0004 */
[----:B------:R-:W-:Y:S01]  /*1b7f0*/  PRMT R26, RZ, 0x7610, R26 ;  /* 0x00007610ff1a7816 */ /* 0x000fe2000000001a */
[----:B------:R-:W3:Y:S01]  /*1b800*/  LDL R4, [R1+0x4d8] ;  /* 0x0004d80001047983 */ /* 0x000ee20000100800 */
[----:B------:R-:W-:Y:S01]  /*1b810*/  PRMT R24, RZ, 0x7610, R24 ;  /* 0x00007610ff187816 */ /* 0x000fe20000000018 */
[----:B--2---:R-:W-:-:S02]  /*1b820*/  @!P2 IMAD.MOV.U32 R8, RZ, RZ, R3 ;  /* 0x000000ffff08a224 */ /* 0x004fc400078e0003 */
[----:B------:R-:W2:Y:S04]  /*1b830*/  LDL R3, [R1+0x4dc] ;  /* 0x0004dc0001037983 */ /* 0x000ea80000100800 */
[----:B------:R0:W2:Y:S02]  /*1b840*/  @!P2 LDG.E.U16 R0, desc[UR8][R8.64] ;  /* 0x000000080800a981 */ /* 0x0000a4000c1e1500 */
[----:B0-----:R-:W-:Y:S02]  /*1b850*/  @!P1 IMAD.MOV.U32 R9, RZ, RZ, R12 ;  /* 0x000000ffff099224 */ /* 0x001fe400078e000c */
[----:B----4-:R-:W-:-:S05]  /*1b860*/  @!P1 IMAD.MOV.U32 R8, RZ, RZ, R2 ;  /* 0x000000ffff089224 */ /* 0x010fca00078e0002 */
[----:B------:R0:W4:Y:S02]  /*1b870*/  @!P1 LDG.E.U16 R26, desc[UR8][R8.64] ;  /* 0x00000008081a9981 */ /* 0x000124000c1e1500 */
[----:B0-----:R-:W-:Y:S02]  /*1b880*/  @!P2 IMAD.MOV.U32 R9, RZ, RZ, R6 ;  /* 0x000000ffff09a224 */ /* 0x001fe400078e0006 */
[----:B---3--:R-:W-:-:S05]  /*1b890*/  @!P2 IMAD.MOV.U32 R8, RZ, RZ, R5 ;  /* 0x000000ffff08a224 */ /* 0x008fca00078e0005 */
[----:B------:R0:W3:Y:S04]  /*1b8a0*/  @!P2 LDG.E.U16 R24, desc[UR8][R8.64] ;  /* 0x000000080818a981 */ /* 0x0000e8000c1e1500 */
[----:B------:R1:W-:Y:S04]  /*1b8b0*/  STS.U16 [R7+UR5+0x8d80], R11 ;  /* 0x008d800b07007988 */ /* 0x0003e80008000405 */
[----:B-1----:R-:W3:Y:S01]  /*1b8c0*/  LDL.LU R11, [R1+0x2d4] ;  /* 0x0002d400010b7983 */ /* 0x002ee20000300800 */
[----:B0-----:R-:W-:-:S03]  /*1b8d0*/  @!P1 IMAD.MOV.U32 R9, RZ, RZ, R4 ;  /* 0x000000ffff099224 */ /* 0x001fc600078e0004 */
[----:B------:R-:W-:Y:S04]  /*1b8e0*/  STS.U16 [R7+UR5+0x8f80], R15 ;  /* 0x008f800f07007988 */ /* 0x000fe80008000405 */
[----:B------:R-:W-:Y:S01]  /*1b8f0*/  STS.U16 [R7+UR5+0x9180], R13 ;  /* 0x0091800d07007988 */ /* 0x000fe20008000405 */
[----:B------:R-:W-:-:S03]  /*1b900*/  PRMT R18, RZ, 0x7610, R18 ;  /* 0x00007610ff127816 */ /* 0x000fc60000000012 */
[----:B--2---:R0:W-:Y:S04]  /*1b910*/  STL [R1+0x1a4c], R0 ;  /* 0x001a4c0001007387 */ /* 0x0041e80000100800 */
[----:B------:R-:W2:Y:S01]  /*1b920*/  LDL.LU R12, [R1+0x2d0] ;  /* 0x0002d000010c7983 */ /* 0x000ea20000300800 */
[----:B------:R-:W-:-:S05]  /*1b930*/  @!P1 IMAD.MOV.U32 R8, RZ, RZ, R3 ;  /* 0x000000ffff089224 */ /* 0x000fca00078e0003 */
[----:B------:R1:W2:Y:S04]  /*1b940*/  @!P1 LDG.E.U16 R18, desc[UR8][R8.64] ;  /* 0x0000000808129981 */ /* 0x0002a8000c1e1500 */
[----:B----4-:R-:W-:Y:S04]  /*1b950*/  STL [R1+0x1a50], R26 ;  /* 0x001a501a01007387 */ /* 0x010fe80000100800 */
[----:B------:R-:W1:Y:S04]  /*1b960*/  LDL R2, [R1+0x4d0] ;  /* 0x0004d00001027983 */ /* 0x000e680000100800 */
[----:B0-----:R-:W4:Y:S04]  /*1b970*/  LDL R0, [R1+0x4d4] ;  /* 0x0004d40001007983 */ /* 0x001f280000100800 */
[----:B------:R-:W2:Y:S04]  /*1b980*/  LDL.LU R13, [R1+0x2cc] ;  /* 0x0002cc00010d7983 */ /* 0x000ea80000300800 */
[----:B---3--:R-:W-:Y:S04]  /*1b990*/  STL [R1+0x1a54], R24 ;  /* 0x001a541801007387 */ /* 0x008fe80000100800 */
[----:B------:R-:W3:Y:S04]  /*1b9a0*/  LDL R6, [R1+0x458] ;  /* 0x0004580001067983 */ /* 0x000ee80000100800 */
[----:B------:R-:W2:Y:S01]  /*1b9b0*/  LDL R4, [R1+0x45c] ;  /* 0x00045c0001047983 */ /* 0x000ea20000100800 */
[----:B------:R-:W-:-:S03]  /*1b9c0*/  PRMT R16, RZ, 0x7610, R16 ;  /* 0x00007610ff107816 */ /* 0x000fc60000000010 */
[----:B------:R-:W-:Y:S04]  /*1b9d0*/  STS.U16 [R7+UR5+0x9380], R10 ;  /* 0x0093800a07007988 */ /* 0x000fe80008000405 */
[----:B------:R-:W-:Y:S04]  /*1b9e0*/  STS.U16 [R7+UR5+0x9580], R14 ;  /* 0x0095800e07007988 */ /* 0x000fe80008000405 */
[----:B------:R3:W-:Y:S04]  /*1b9f0*/  STS.U16 [R7+UR5+0x9780], R11 ;  /* 0x0097800b07007988 */ /* 0x0007e80008000405 */
[----:B------:R-:W2:Y:S04]  /*1ba00*/  LDL R3, [R1+0x454] ;  /* 0x0004540001037983 */ /* 0x000ea80000100800 */
[----:B------:R-:W2:Y:S01]  /*1ba10*/  LDL.LU R15, [R1+0x2c8] ;  /* 0x0002c800010f7983 */ /* 0x000ea20000300800 */
[----:B-1----:R-:W-:-:S02]  /*1ba20*/  @!P2 IMAD.MOV.U32 R9, RZ, RZ, R2 ;  /* 0x000000ffff09a224 */ /* 0x002fc400078e0002 */
[----:B----4-:R-:W-:-:S05]  /*1ba30*/  @!P2 IMAD.MOV.U32 R8, RZ, RZ, R0 ;  /* 0x000000ffff08a224 */ /* 0x010fca00078e0000 */
[----:B------:R0:W4:Y:S02]  /*1ba40*/  @!P2 LDG.E.U16 R16, desc[UR8][R8.64] ;  /* 0x000000080810a981 */ /* 0x000124000c1e1500 */
[----:B0-----:R-:W-:Y:S01]  /*1ba50*/  PRMT R8, RZ, 0x7610, R8 ;  /* 0x00007610ff087816 */ /* 0x001fe20000000008 */
[----:B---3--:R-:W-:Y:S02]  /*1ba60*/  @!P1 IMAD.MOV.U32 R11, RZ, RZ, R6 ;  /* 0x000000ffff0b9224 */ /* 0x008fe400078e0006 */
[----:B--2---:R-:W-:-:S05]  /*1ba70*/  @!P1 IMAD.MOV.U32 R10, RZ, RZ, R4 ;  /* 0x000000ffff0a9224 */ /* 0x004fca00078e0004 */
[----:B------:R0:W2:Y:S04]  /*1ba80*/  @!P1 LDG.E.U16 R8, desc[UR8][R10.64] ;  /* 0x000000080a089981 */ /* 0x0000a8000c1e1500 */
[----:B------:R-:W-:Y:S04]  /*1ba90*/  STL [R1+0x1a58], R18 ;  /* 0x001a581201007387 */ /* 0x000fe80000100800 */
[----:B------:R-:W3:Y:S04]  /*1baa0*/  LDL R5, [R1+0x450] ;  /* 0x0004500001057983 */ /* 0x000ee80000100800 */
[----:B------:R-:W3:Y:S04]  /*1bab0*/  LDL R2, [R1+0x3d8] ;  /* 0x0003d80001027983 */ /* 0x000ee80000100800 */
[----:B------:R-:W3:Y:S04]  /*1bac0*/  LDL R0, [R1+0x3dc] ;  /* 0x0003dc0001007983 */ /* 0x000ee80000100800 */
[----:B------:R-:W3:Y:S01]  /*1bad0*/  LDL.LU R14, [R1+0x2ac] ;  /* 0x0002ac00010e7983 */ /* 0x000ee20000300800 */
[----:B0-----:R-:W-:-:S03]  /*1bae0*/  @!P2 IMAD.MOV.U32 R10, RZ, RZ, R3 ;  /* 0x000000ffff0aa224 */ /* 0x001fc600078e0003 */
[----:B----4-:R-:W-:Y:S04]  /*1baf0*/  STL [R1+0x1a5c], R16 ;  /* 0x001a5c1001007387 */ /* 0x010fe80000100800 */
[----:B------:R-:W4:Y:S04]  /*1bb00*/  LDL.LU R20, [R1+0x28c] ;  /* 0x00028c0001147983 */ /* 0x000f280000300800 */
[----:B--2---:R0:W-:Y:S04]  /*1bb10*/  STL [R1+0x1a60], R8 ;  /* 0x001a600801007387 */ /* 0x0041e80000100800 */
[----:B------:R-:W2:Y:S01]  /*1bb20*/  LDL R4, [R1+0x3d4] ;  /* 0x0003d40001047983 */ /* 0x000ea20000100800 */
[----:B---3--:R-:W-:-:S03]  /*1bb30*/  @!P2 IMAD.MOV.U32 R11, RZ, RZ, R5 ;  /* 0x000000ffff0ba224 */ /* 0x008fc600078e0005 */
[----:B------:R-:W3:Y:S04]  /*1bb40*/  LDL R3, [R1+0x35c] ;  /* 0x00035c0001037983 */ /* 0x000ee80000100800 */
[----:B0-----:R-:W4:Y:S04]  /*1bb50*/  LDL R8, [R1+0x3d0] ;  /* 0x0003d00001087983 */ /* 0x001f280000100800 */
[----:B------:R-:W3:Y:S01]  /*1bb60*/  LDL R5, [R1+0x358] ;  /* 0x0003580001057983 */ /* 0x000ee20000100800 */
[----:B------:R-:W-:-:S03]  /*1bb70*/  PRMT R9, RZ, 0x7610, R9 ;  /* 0x00007610ff097816 */ /* 0x000fc60000000009 */
[----:B------:R0:W-:Y:S04]  /*1bb80*/  STS.U16 [R7+UR5+0x9980], R12 ;  /* 0x0099800c07007988 */ /* 0x0001e80008000405 */
[----:B------:R1:W3:Y:S04]  /*1bb90*/  @!P2 LDG.E.U16 R9, desc[UR8][R10.64] ;  /* 0x000000080a09a981 */ /* 0x0002e8000c1e1500 */
[----:B------:R1:W-:Y:S01]  /*1bba0*/  STS.U16 [R7+UR5+0x9b80], R13 ;  /* 0x009b800d07007988 */ /* 0x0003e20008000405 */
[----:B0-----:R-:W-:Y:S01]  /*1bbb0*/  @!P1 IMAD.MOV.U32 R12, RZ, RZ, R0 ;  /* 0x000000ffff0c9224 */ /* 0x001fe200078e0000 */
[----:B-1----:R-:W-:Y:S01]  /*1bbc0*/  PRMT R10, RZ, 0x7610, R10 ;  /* 0x00007610ff0a7816 */ /* 0x002fe2000000000a */
[----:B------:R-:W-:Y:S01]  /*1bbd0*/  @!P1 IMAD.MOV.U32 R13, RZ, RZ, R2 ;  /* 0x000000ffff0d9224 */ /* 0x000fe200078e0002 */
[----:B------:R-:W-:-:S04]  /*1bbe0*/  PRMT R11, RZ, 0x7610, R11 ;  /* 0x00007610ff0b7816 */ /* 0x000fc8000000000b */
[----:B------:R2:W3:Y:S04]  /*1bbf0*/  @!P1 LDG.E.U16 R10, desc[UR8][R12.64] ;  /* 0x000000080c0a9981 */ /* 0x0004e8000c1e1500 */
[----:B------:R-:W-:Y:S04]  /*1bc00*/  STS.U16 [R7+UR5+0x9d80], R15 ;  /* 0x009d800f07007988 */ /* 0x000fe80008000405 */
[----:B------:R3:W-:Y:S01]  /*1bc10*/  STS.U16 [R7+UR5+0x9f80], R14 ;  /* 0x009f800e07007988 */ /* 0x0007e20008000405 */
[----:B--2---:R-:W-:Y:S02]  /*1bc20*/  @!P2 IMAD.MOV.U32 R12, RZ, RZ, R4 ;  /* 0x000000ffff0ca224 */ /* 0x004fe400078e0004 */
[----:B----4-:R-:W-:-:S02]  /*1bc30*/  @!P2 IMAD.MOV.U32 R13, RZ, RZ, R8 ;  /* 0x000000ffff0da224 */ /* 0x010fc400078e0008 */
[----:B---3--:R-:W-:-:S03]  /*1bc40*/  @!P1 IMAD.MOV.U32 R14, RZ, RZ, R3 ;  /* 0x000000ffff0e9224 */ /* 0x008fc600078e0003 */
[----:B------:R0:W2:Y:S01]  /*1bc50*/  @!P2 LDG.E.U16 R11, desc[UR8][R12.64] ;  /* 0x000000080c0ba981 */ /* 0x0000a2000c1e1500 */
[----:B------:R-:W-:Y:S01]  /*1bc60*/  @!P1 IMAD.MOV.U32 R15, RZ, RZ, R5 ;  /* 0x000000ffff0f9224 */ /* 0x000fe200078e0005 */
[----:B0-----:R-:W-:-:S06]  /*1bc70*/  PRMT R12, RZ, 0x7610, R12 ;  /* 0x00007610ff0c7816 */ /* 0x001fcc000000000c */
[----:B------:R-:W3:Y:S04]  /*1bc80*/  @!P1 LDG.E.U16 R12, desc[UR8][R14.64] ;  /* 0x000000080e0c9981 */ /* 0x000ee8000c1e1500 */
[----:B------:R0:W-:Y:S04]  /*1bc90*/  STL [R1+0x1a64], R9 ;  /* 0x001a640901007387 */ /* 0x0001e80000100800 */
[----:B------:R-:W4:Y:S04]  /*1bca0*/  LDL.LU R22, [R1+0x29c] ;  /* 0x00029c0001167983 */ /* 0x000f280000300800 */
[----:B------:R-:W4:Y:S04]  /*1bcb0*/  LDL R2, [R1+0x350] ;  /* 0x0003500001027983 */ /* 0x000f280000100800 */
[----:B------:R-:W4:Y:S04]  /*1bcc0*/  LDL R0, [R1+0x354] ;  /* 0x0003540001007983 */ /* 0x000f280000100800 */
[----:B------:R-:W-:Y:S04]  /*1bcd0*/  STL [R1+0x1a68], R10 ;  /* 0x001a680a01007387 */ /* 0x000fe80000100800 */
[----:B------:R-:W4:Y:S04]  /*1bce0*/  LDL.LU R6, [R1+0x2a4] ;  /* 0x0002a40001067983 */ /* 0x000f280000300800 */
[----:B------:R-:W4:Y:S04]  /*1bcf0*/  LDL.LU R4, [R1+0x2a8] ;  /* 0x0002a80001047983 */ /* 0x000f280000300800 */
[----:B--2---:R-:W-:Y:S04]  /*1bd00*/  STL [R1+0x1a6c], R11 ;  /* 0x001a6c0b01007387 */ /* 0x004fe80000100800 */
[----:B0-----:R-:W2:Y:S04]  /*1bd10*/  LDL R9, [R1+0xac8] ;  /* 0x000ac80001097983 */ /* 0x001ea80000100800 */
[----:B------:R-:W2:Y:S04]  /*1bd20*/  LDL R8, [R1+0xacc] ;  /* 0x000acc0001087983 */ /* 0x000ea80000100800 */
[----:B---3--:R-:W-:Y:S04]  /*1bd30*/  STL [R1+0x1a70], R12 ;  /* 0x001a700c01007387 */ /* 0x008fe80000100800 */
[----:B------:R-:W3:Y:S04]  /*1bd40*/  LDL.LU R26, [R1+0x2b4] ;  /* 0x0002b400011a7983 */ /* 0x000ee80000300800 */
[----:B------:R-:W3:Y:S04]  /*1bd50*/  LDL R5, [R1+0xac0] ;  /* 0x000ac00001057983 */ /* 0x000ee80000100800 */
[----:B------:R-:W3:Y:S01]  /*1bd60*/  LDL R3, [R1+0xac4] ;  /* 0x000ac40001037983 */ /* 0x000ee20000100800 */
[----:B------:R-:W-:Y:S01]  /*1bd70*/  PRMT R13, RZ, 0x7610, R13 ;  /* 0x00007610ff0d7816 */ /* 0x000fe2000000000d */
[----:B----4-:R-:W-:-:S02]  /*1bd80*/  @!P2 IMAD.MOV.U32 R15, RZ, RZ, R2 ;  /* 0x000000ffff0fa224 */ /* 0x010fc400078e0002 */
[----:B------:R-:W-:Y:S01]  /*1bd90*/  @!P2 IMAD.MOV.U32 R14, RZ, RZ, R0 ;  /* 0x000000ffff0ea224 */ /* 0x000fe200078e0000 */
[----:B------:R-:W-:Y:S02]  /*1bda0*/  PRMT R17, RZ, 0x7610, R17 ;  /* 0x00007610ff117816 */ /* 0x000fe40000000011 */
[----:B------:R-:W-:Y:S01]  /*1bdb0*/  PRMT R19, RZ, 0x7610, R19 ;  /* 0x00007610ff137816 */ /* 0x000fe20000000013 */
[----:B------:R-:W0:Y:S01]  /*1bdc0*/  S2R R28, SR_TID.X ;  /* 0x00000000001c7919 */ /* 0x000e220000002100 */
[----:B------:R2:W4:Y:S04]  /*1bdd0*/  @!P2 LDG.E.U16 R13, desc[UR8][R14.64] ;  /* 0x000000080e0da981 */ /* 0x000528000c1e1500 */
[----:B------:R-:W4:Y:S04]  /*1bde0*/  LDL R2, [R1+0xa48] ;  /* 0x000a480001027983 */ /* 0x000f280000100800 */
[----:B------:R-:W4:Y:S04]  /*1bdf0*/  LDL R0, [R1+0xa4c] ;  /* 0x000a4c0001007983 */ /* 0x000f280000100800 */
[----:B------:R-:W4:Y:S01]  /*1be00*/  LDL.LU R7, [R1+0x2bc] ;  /* 0x0002bc0001077983 */ /* 0x000f220000300800 */
[----:B--2---:R-:W-:-:S02]  /*1be10*/  @!P1 IMAD.MOV.U32 R15, RZ, RZ, R9 ;  /* 0x000000ffff0f9224 */ /* 0x004fc400078e0009 */
[----:B------:R-:W-:-:S05]  /*1be20*/  @!P1 IMAD.MOV.U32 R14, RZ, RZ, R8 ;  /* 0x000000ffff0e9224 */ /* 0x000fca00078e0008 */
[----:B------:R3:W2:Y:S02]  /*1be30*/  @!P1 LDG.E.U16 R17, desc[UR8][R14.64] ;  /* 0x000000080e119981 */ /* 0x0006a4000c1e1500 */
[----:B---3--:R-:W-:Y:S02]  /*1be40*/  @!P2 IMAD.MOV.U32 R15, RZ, RZ, R5 ;  /* 0x000000ffff0fa224 */ /* 0x008fe400078e0005 */
[----:B------:R-:W-:-:S05]  /*1be50*/  @!P2 IMAD.MOV.U32 R14, RZ, RZ, R3 ;  /* 0x000000ffff0ea224 */ /* 0x000fca00078e0003 */
[----:B------:R-:W3:Y:S01]  /*1be60*/  @!P2 LDG.E.U16 R19, desc[UR8][R14.64] ;  /* 0x000000080e13a981 */ /* 0x000ee2000c1e1500 */
[----:B0-----:R-:W-:-:S05]  /*1be70*/  LOP3.LUT R28, R28, 0x3f, RZ, 0xc0, !PT ;  /* 0x0000003f1c1c7812 */ /* 0x001fca00078ec0ff */
[----:B------:R-:W-:-:S05]  /*1be80*/  IMAD.SHL.U32 R28, R28, 0x2, RZ ;  /* 0x000000021c1c7824 */ /* 0x000fca00078e00ff */
[----:B------:R0:W-:Y:S04]  /*1be90*/  STS.U16 [R28+UR5], R20 ;  /* 0x000000141c007988 */ /* 0x0001e80008000405 */
[----:B------:R1:W-:Y:S04]  /*1bea0*/  STS.U16 [R28+UR5+0x80], R22 ;  /* 0x000080161c007988 */ /* 0x0003e80008000405 */
[----:B0-----:R-:W3:Y:S04]  /*1beb0*/  LDL.LU R20, [R1+0x2c4] ;  /* 0x0002c40001147983 */ /* 0x001ee80000300800 */
[----:B----4-:R-:W-:Y:S04]  /*1bec0*/  STL [R1+0x1a74], R13 ;  /* 0x001a740d01007387 */ /* 0x010fe80000100800 */
[----:B-1----:R-:W4:Y:S04]  /*1bed0*/  LDL.LU R22, [R1+0x2b8] ;  /* 0x0002b80001167983 */ /* 0x002f280000300800 */
[----:B------:R-:W4:Y:S04]  /*1bee0*/  LDL R9, [R1+0xa40] ;  /* 0x000a400001097983 */ /* 0x000f280000100800 */
[----:B------:R-:W4:Y:S04]  /*1bef0*/  LDL R8, [R1+0xa44] ;  /* 0x000a440001087983 */ /* 0x000f280000100800 */
[----:B------:R0:W-:Y:S04]  /*1bf00*/  STS.U16 [R28+UR5+0x800], R6 ;  /* 0x000800061c007988 */ /* 0x0001e80008000405 */
[----:B------:R1:W-:Y:S04]  /*1bf10*/  STS.U16 [R28+UR5+0x880], R4 ;  /* 0x000880041c007988 */ /* 0x0003e80008000405 */
[----:B--2---:R-:W-:Y:S04]  /*1bf20*/  STL [R1+0x1a78], R17 ;  /* 0x001a781101007387 */ /* 0x004fe80000100800 */
[----:B0-----:R-:W2:Y:S04]  /*1bf30*/  LDL R6, [R1+0x9c8] ;  /* 0x0009c80001067983 */ /* 0x001ea80000100800 */
[----:B------:R-:W2:Y:S04]  /*1bf40*/  LDL R5, [R1+0x9cc] ;  /* 0x0009cc0001057983 */ /* 0x000ea80000100800 */
[----:B---3--:R-:W-:Y:S04]  /*1bf50*/  STL [R1+0x1a7c], R19 ;  /* 0x001a7c1301007387 */ /* 0x008fe80000100800 */
[----:B-1----:R-:W3:Y:S04]  /*1bf60*/  LDL R4, [R1+0x9c0] ;  /* 0x0009c00001047983 */ /* 0x002ee80000100800 */
[----:B------:R-:W3:Y:S01]  /*1bf70*/  LDL R3, [R1+0x9c4] ;  /* 0x0009c40001037983 */ /* 0x000ee20000100800 */
[----:B------:R-:W-:-:S02]  /*1bf80*/  @!P1 IMAD.MOV.U32 R14, RZ, RZ, R0 ;  /* 0x000000ffff0e9224 */ /* 0x000fc400078e0000 */
[----:B------:R-:W-:Y:S01]  /*1bf90*/  @!P1 IMAD.MOV.U32 R15, RZ, RZ, R2 ;  /* 0x000000ffff0f9224 */ /* 0x000fe200078e0002 */
[----:B------:R-:W3:Y:S04]  /*1bfa0*/  LDL R0, [R1+0x94c] ;  /* 0x00094c0001007983 */ /* 0x000ee80000100800 */
[----:B------:R-:W3:Y:S01]  /*1bfb0*/  LDL R2, [R1+0x948] ;  /* 0x0009480001027983 */ /* 0x000ee20000100800 */
[----:B------:R-:W-:Y:S02]  /*1bfc0*/  PRMT R21, RZ, 0x7610, R21 ;  /* 0x00007610ff157816 */ /* 0x000fe40000000015 */
[----:B------:R-:W-:-:S04]  /*1bfd0*/  PRMT R23, RZ, 0x7610, R23 ;  /* 0x00007610ff177816 */ /* 0x000fc80000000017 */
[----:B------:R4:W3:Y:S01]  /*1bfe0*/  @!P1 LDG.E.U16 R21, desc[UR8][R14.64] ;  /* 0x000000080e159981 */ /* 0x0008e2000c1e1500 */
[----:B------:R-:W-:Y:S01]  /*1bff0*/  PRMT R25, RZ, 0x7610, R25 ;  /* 0x00007610ff197816 */ /* 0x000fe20000000019 */
[----:B----4-:R-:W-:Y:S02]  /*1c000*/  @!P2 IMAD.MOV.U32 R15, RZ, RZ, R9 ;  /* 0x000000ffff0fa224 */ /* 0x010fe400078e0009 */
[----:B------:R-:W-:-:S05]  /*1c010*/  @!P2 IMAD.MOV.U32 R14, RZ, RZ, R8 ;  /* 0x000000ffff0ea224 */ /* 0x000fca00078e0008 */
[----:B------:R2:W4:Y:S01]  /*1c020*/  @!P2 LDG.E.U16 R23, desc[UR8][R14.64] ;  /* 0x000000080e17a981 */ /* 0x000522000c1e1500 */
[----:B------:R-:W-:Y:S01]  /*1c030*/  PRMT R27, RZ, 0x7610, R27 ;  /* 0x00007610ff1b7816 */ /* 0x000fe2000000001b */
[----:B--2---:R-:W-:Y:S02]  /*1c040*/  @!P1 IMAD.MOV.U32 R15, RZ, RZ, R6 ;  /* 0x000000ffff0f9224 */ /* 0x004fe400078e0006 */
[----:B------:R-:W-:-:S05]  /*1c050*/  @!P1 IMAD.MOV.U32 R14, RZ, RZ, R5 ;  /* 0x000000ffff0e9224 */ /* 0x000fca00078e0005 */
[----:B------:R3:W2:Y:S02]  /*1c060*/  @!P1 LDG.E.U16 R25, desc[UR8][R14.64] ;  /* 0x000000080e199981 */ /* 0x0006a4000c1e1500 */
[----:B---3--:R-:W-:Y:S02]  /*1c070*/  @!P2 IMAD.MOV.U32 R15, RZ, RZ, R4 ;  /* 0x000000ffff0fa224 */ /* 0x008fe400078e0004 */
[----:B------:R-:W-:-:S05]  /*1c080*/  @!P2 IMAD.MOV.U32 R14, RZ, RZ, R3 ;  /* 0x000000ffff0ea224 */ /* 0x000fca00078e0003 */
[----:B------:R0:W3:Y:S01]  /*1c090*/  @!P2 LDG.E.U16 R27, desc[UR8][R14.64] ;  /* 0x000000080e1ba981 */ /* 0x0000e2000c1e1500 */
[----:B------:R-:W-:Y:S01]  /*1c0a0*/  PRMT R29, RZ, 0x7610, R29 ;  /* 0x00007610ff1d7816 */ /* 0x000fe2000000001d */
[----:B0-----:R-:W-:Y:S02]  /*1c0b0*/  @!P1 IMAD.MOV.U32 R14, RZ, RZ, R0 ;  /* 0x000000ffff0e9224 */ /* 0x001fe400078e0000 */
[----:B------:R-:W-:-:S05]  /*1c0c0*/  @!P1 IMAD.MOV.U32 R15, RZ, RZ, R2 ;  /* 0x000000ffff0f9224 */ /* 0x000fca00078e0002 */
[----:B------:R-:W3:Y:S04]  /*1c0d0*/  @!P1 LDG.E.U16 R29, desc[UR8][R14.64] ;  /* 0x000000080e1d9981 */ /* 0x000ee8000c1e1500 */
[----:B------:R-:W-:Y:S04]  /*1c0e0*/  STL [R1+0x1a80], R21 ;  /* 0x001a801501007387 */ /* 0x000fe80000100800 */
[----:B----4-:R-:W-:Y:S04]  /*1c0f0*/  STL [R1+0x1a84], R23 ;  /* 0x001a841701007387 */ /* 0x010fe80000100800 */
[----:B------:R0:W-:Y:S04]  /*1c100*/  STS.U16 [R28+UR5+0x1000], R26 ;  /* 0x0010001a1c007988 */ /* 0x0001e80008000405 */
[----:B--2---:R-:W-:Y:S04]  /*1c110*/  STL [R1+0x1a88], R25 ;  /* 0x001a881901007387 */ /* 0x004fe80000100800 */
[----:B---3--:R-:W-:Y:S04]  /*1c120*/  STL [R1+0x1a8c], R27 ;  /* 0x001a8c1b01007387 */ /* 0x008fe80000100800 */
[----:B------:R-:W2:Y:S04]  /*1c130*/  LDL.LU R13, [R1+0x2c0] ;  /* 0x0002c000010d7983 */ /* 0x000ea80000300800 */
[----:B------:R-:W3:Y:S04]  /*1c140*/  LDL.LU R12, [R1+0x2b0] ;  /* 0x0002b000010c7983 */ /* 0x000ee80000300800 */
[----:B------:R-:W4:Y:S04]  /*1c150*/  LDL.LU R11, [R1+0x2a0] ;  /* 0x0002a000010b7983 */ /* 0x000f280000300800 */
[----:B------:R-:W4:Y:S04]  /*1c160*/  LDL.LU R10, [R1+0x288] ;  /* 0x00028800010a7983 */ /* 0x000f280000300800 */
[----:B------:R-:W4:Y:S04]  /*1c170*/  LDL.LU R9, [R1+0x284] ;  /* 0x0002840001097983 */ /* 0x000f280000300800 */
[----:B------:R-:W4:Y:S04]  /*1c180*/  LDL.LU R8, [R1+0x280] ;  /* 0x0002800001087983 */ /* 0x000f280000300800 */
[----:B------:R-:W4:Y:S04]  /*1c190*/  LDL.LU R16, [R1+0x17c] ;  /* 0x00017c0001107983 */ /* 0x000f280000300800 */
[----:B------:R-:W4:Y:S04]  /*1c1a0*/  LDL.LU R18, [R1+0x178] ;  /* 0x0001780001127983 */ /* 0x000f280000300800 */
[----:B------:R-:W4:Y:S04]  /*1c1b0*/  LDL.LU R24, [R1+0x174] ;  /* 0x0001740001187983 */ /* 0x000f280000300800 */
[----:B0-----:R-:W4:Y:S04]  /*1c1c0*/  LDL.LU R26, [R1+0x170] ;  /* 0x00017000011a7983 */ /* 0x001f280000300800 */
[----:B------:R-:W4:Y:S04]  /*1c1d0*/  LDL.LU R0, [R1+0x16c] ;  /* 0x00016c0001007983 */ /* 0x000f280000300800 */
[----:B------:R-:W4:Y:S04]  /*1c1e0*/  LDL.LU R2, [R1+0x168] ;  /* 0x0001680001027983 */ /* 0x000f280000300800 */
[----:B------:R-:W4:Y:S04]  /*1c1f0*/  LDL.LU R3, [R1+0x164] ;  /* 0x0001640001037983 */ /* 0x000f280000300800 */
[----:B------:R-:W2:Y:S04]  /*1c200*/  LDL.LU R4, [R1+0x160] ;  /* 0x0001600001047983 */ /* 0x000ea80000300800 */
[----:B------:R-:W4:Y:S04]  /*1c210*/  LDL.LU R5, [R1+0x15c] ;  /* 0x00015c0001057983 */ /* 0x000f280000300800 */
[----:B------:R0:W-:Y:S04]  /*1c220*/  STS.U16 [R28+UR5+0x1080], R7 ;  /* 0x001080071c007988 */ /* 0x0001e80008000405 */
[----:B------:R-:W4:Y:S04]  /*1c230*/  LDL.LU R6, [R1+0x158] ;  /* 0x0001580001067983 */ /* 0x000f280000300800 */
[----:B------:R1:W-:Y:S04]  /*1c240*/  STS.U16 [R28+UR5+0x1880], R22 ;  /* 0x001880161c007988 */ /* 0x0003e80008000405 */
[----:B0-----:R-:W4:Y:S04]  /*1c250*/  LDL.LU R7, [R1+0x154] ;  /* 0x0001540001077983 */ /* 0x001f280000300800 */
[----:B------:R0:W-:Y:S04]  /*1c260*/  STS.U16 [R28+UR5+0x1800], R20 ;  /* 0x001800141c007988 */ /* 0x0001e80008000405 */
[----:B-1----:R-:W3:Y:S04]  /*1c270*/  LDL.LU R22, [R1+0x150] ;  /* 0x0001500001167983 */ /* 0x002ee80000300800 */
[----:B0-----:R-:W4:Y:S04]  /*1c280*/  LDL.LU R20, [R1+0x14c] ;  /* 0x00014c0001147983 */ /* 0x001f280000300800 */
        /* <DEDUP_REMOVED lines=40> */
[----:B--2---:R0:W-:Y:S04]  /*1c510*/  STS.U16 [R28+UR5+0x5080], R4 ;  /* 0x005080041c007988 */ /* 0x0041e80008000405 */
[----:B0-----:R-:W2:Y:S04]  /*1c520*/  LDL.LU R4, [R1+0x140] ;  /* 0x0001400001047983 */ /* 0x001ea80000300800 */
[----:B--2---:R0:W-:Y:S04]  /*1c530*/  STL [R1+0x1acc], R4 ;  /* 0x001acc0401007387 */ /* 0x0041e80000100800 */
[----:B0-----:R-:W2:Y:S04]  /*1c540*/  LDL.LU R4, [R1+0x144] ;  /* 0x0001440001047983 */ /* 0x001ea80000300800 */
[----:B---3--:R-:W-:Y:S04]  /*1c550*/  STS.U16 [R28+UR5+0x6080], R22 ;  /* 0x006080161c007988 */ /* 0x008fe80008000405 */
[----:B------:R-:W-:Y:S04]  /*1c560*/  STS.U16 [R28+UR5+0x2000], R13 ;  /* 0x0020000d1c007988 */ /* 0x000fe80008000405 */
[----:B------:R-:W-:Y:S04]  /*1c570*/  STS.U16 [R28+UR5+0x2080], R12 ;  /* 0x0020800c1c007988 */ /* 0x000fe80008000405 */
[----:B--2---:R0:W-:Y:S04]  /*1c580*/  STL [R1+0x1ad0], R4 ;  /* 0x001ad00401007387 */ /* 0x0041e80000100800 */
[----:B0-----:R-:W2:Y:S04]  /*1c590*/  LDL.LU R4, [R1+0x148] ;  /* 0x0001480001047983 */ /* 0x001ea80000300800 */
[----:B------:R-:W3:Y:S04]  /*1c5a0*/  LDL.LU R15, [R1+0x13c] ;  /* 0x00013c00010f7983 */ /* 0x000ee80000300800 */
        /* <DEDUP_REMOVED lines=10> */
[----:B----4-:R0:W-:Y:S04]  /*1c650*/  STS.U16 [R28+UR5+0x2800], R11 ;  /* 0x0028000b1c007988 */ /* 0x0101e80008000405 */
[----:B------:R-:W4:Y:S04]  /*1c660*/  LDL.LU R12, [R1+0x110] ;  /* 0x00011000010c7983 */ /* 0x000f280000300800 */
[----:B------:R1:W-:Y:S04]  /*1c670*/  STS.U16 [R28+UR5+0x2880], R10 ;  /* 0x0028800a1c007988 */ /* 0x0003e80008000405 */
[----:B0-----:R-:W4:Y:S04]  /*1c680*/  LDL.LU R11, [R1+0x10c] ;  /* 0x00010c00010b7983 */ /* 0x001f280000300800 */
[----:B------:R0:W-:Y:S04]  /*1c690*/  STS.U16 [R28+UR5+0x3000], R9 ;  /* 0x003000091c007988 */ /* 0x0001e80008000405 */
[----:B-1----:R-:W4:Y:S04]  /*1c6a0*/  LDL.LU R10, [R1+0x108] ;  /* 0x00010800010a7983 */ /* 0x002f280000300800 */
        /* <DEDUP_REMOVED lines=24> */
[----:B0-----:R-:W4:Y:S04]  /*1c830*/  LDL.LU R20, [R1+0xd4] ;  /* 0x0000d40001147983 */ /* 0x001f280000300800 */
[----:B--2---:R0:W-:Y:S04]  /*1c840*/  STS.U16 [R28+UR5+0x6880], R4 ;  /* 0x006880041c007988 */ /* 0x0041e80008000405 */
[----:B0-----:R-:W2:Y:S04]  /*1c850*/  LDL.LU R4, [R1+0x1ad0] ;  /* 0x001ad00001047983 */ /* 0x001ea80000300800 */
[----:B--2---:R0:W-:Y:S04]  /*1c860*/  STS.U16 [R28+UR5+0x7000], R4 ;  /* 0x007000041c007988 */ /* 0x0041e80008000405 */
[----:B0-----:R-:W2:Y:S04]  /*1c870*/  LDL.LU R4, [R1+0x1acc] ;  /* 0x001acc0001047983 */ /* 0x001ea80000300800 */
[----:B--2---:R0:W-:Y:S04]  /*1c880*/  STS.U16 [R28+UR5+0x7080], R4 ;  /* 0x007080041c007988 */ /* 0x0041e80008000405 */
[----:B0-----:R-:W2:Y:S04]  /*1c890*/  LDL.LU R4, [R1+0x1ac8] ;  /* 0x001ac80001047983 */ /* 0x001ea80000300800 */
[----:B---3--:R-:W-:Y:S04]  /*1c8a0*/  STS.U16 [R28+UR5+0x7800], R15 ;  /* 0x0078000f1c007988 */ /* 0x008fe80008000405 */
[----:B------:R-:W-:Y:S04]  /*1c8b0*/  STS.U16 [R28+UR5+0x7880], R14 ;  /* 0x0078800e1c007988 */ /* 0x000fe80008000405 */
[----:B--2---:R-:W-:Y:S04]  /*1c8c0*/  STS.U16 [R4+UR5+0x100], R29 ;  /* 0x0001001d04007988 */ /* 0x004fe80008000405 */
[----:B------:R0:W-:Y:S04]  /*1c8d0*/  STS.U16 [R4+UR5+0x180], R22 ;  /* 0x0001801604007988 */ /* 0x0001e80008000405 */
[----:B------:R-:W-:Y:S04]  /*1c8e0*/  STS.U16 [R4+UR5+0x900], R27 ;  /* 0x0009001b04007988 */ /* 0x000fe80008000405 */
[----:B------:R-:W-:Y:S04]  /*1c8f0*/  STS.U16 [R4+UR5+0x980], R25 ;  /* 0x0009801904007988 */ /* 0x000fe80008000405 */
[----:B------:R-:W-:Y:S04]  /*1c900*/  STS.U16 [R4+UR5+0x1100], R23 ;  /* 0x0011001704007988 */ /* 0x000fe80008000405 */
[----:B------:R-:W-:Y:S04]  /*1c910*/  STS.U16 [R4+UR5+0x1180], R21 ;  /* 0x0011801504007988 */ /* 0x000fe80008000405 */
[----:B------:R-:W-:Y:S04]  /*1c920*/  STS.U16 [R4+UR5+0x1900], R19 ;  /* 0x0019001304007988 */ /* 0x000fe80008000405 */
[----:B------:R-:W-:Y:S04]  /*1c930*/  STS.U16 [R4+UR5+0x1980], R17 ;  /* 0x0019801104007988 */ /* 0x000fe80008000405 */
[----:B------:R-:W-:Y:S04]  /*1c940*/  STS.U16 [R4+UR5+0x2100], R13 ;  /* 0x0021000d04007988 */ /* 0x000fe80008000405 */
[----:B----4-:R-:W-:Y:S04]  /*1c950*/  STS.U16 [R4+UR5+0x2180], R12 ;  /* 0x0021800c04007988 */ /* 0x010fe80008000405 */
[----:B------:R-:W-:Y:S04]  /*1c960*/  STS.U16 [R4+UR5+0x2900], R11 ;  /* 0x0029000b04007988 */ /* 0x000fe80008000405 */
[----:B------:R-:W-:Y:S04]  /*1c970*/  STS.U16 [R4+UR5+0x2980], R10 ;  /* 0x0029800a04007988 */ /* 0x000fe80008000405 */
[----:B------:R-:W-:Y:S04]  /*1c980*/  STS.U16 [R4+UR5+0x3100], R9 ;  /* 0x0031000904007988 */ /* 0x000fe80008000405 */
[----:B------:R-:W-:Y:S04]  /*1c990*/  STS.U16 [R4+UR5+0x3180], R8 ;  /* 0x0031800804007988 */ /* 0x000fe80008000405 */
[----:B------:R-:W-:Y:S04]  /*1c9a0*/  STS.U16 [R4+UR5+0x3900], R16 ;  /* 0x0039001004007988 */ /* 0x000fe80008000405 */
[----:B------:R-:W-:Y:S04]  /*1c9b0*/  STS.U16 [R4+UR5+0x3980], R18 ;  /* 0x0039801204007988 */ /* 0x000fe80008000405 */
[----:B------:R-:W-:Y:S04]  /*1c9c0*/  STS.U16 [R4+UR5+0x4100], R24 ;  /* 0x0041001804007988 */ /* 0x000fe80008000405 */
[----:B------:R-:W-:Y:S04]  /*1c9d0*/  STS.U16 [R4+UR5+0x4180], R26 ;  /* 0x0041801a04007988 */ /* 0x000fe80008000405 */
[----:B0-----:R-:W2:Y:S04]  /*1c9e0*/  LDL.LU R22, [R1+0xd0] ;  /* 0x0000d00001167983 */ /* 0x001ea80000300800 */
[----:B------:R0:W-:Y:S04]  /*1c9f0*/  STS.U16 [R4+UR5+0x4900], R0 ;  /* 0x0049000004007988 */ /* 0x0001e80008000405 */
[----:B0-----:R-:W3:Y:S04]  /*1ca00*/  LDL.LU R0, [R1] ;  /* 0x0000000001007983 */ /* 0x001ee80000300800 */
[----:B---3--:R0:W-:Y:S04]  /*1ca10*/  STL [R1+0x1abc], R0 ;  /* 0x001abc0001007387 */ /* 0x0081e80000100800 */
[----:B0-----:R-:W3:Y:S04]  /*1ca20*/  LDL.LU R0, [R1+0xc4] ;  /* 0x0000c40001007983 */ /* 0x001ee80000300800 */
[----:B---3--:R0:W-:Y:S04]  /*1ca30*/  STL [R1+0x1ac0], R0 ;  /* 0x001ac00001007387 */ /* 0x0081e80000100800 */
[----:B0-----:R-:W3:Y:S04]  /*1ca40*/  LDL.LU R0, [R1+0xc8] ;  /* 0x0000c80001007983 */ /* 0x001ee80000300800 */
[----:B------:R-:W-:Y:S04]  /*1ca50*/  STS.U16 [R4+UR5+0x4980], R2 ;  /* 0x0049800204007988 */ /* 0x000fe80008000405 */
[----:B------:R-:W-:Y:S04]  /*1ca60*/  STS.U16 [R4+UR5+0x5100], R3 ;  /* 0x0051000304007988 */ /* 0x000fe80008000405 */
[----:B------:R-:W-:Y:S04]  /*1ca70*/  STS.U16 [R4+UR5+0x5180], R5 ;  /* 0x0051800504007988 */ /* 0x000fe80008000405 */
[----:B------:R-:W-:Y:S04]  /*1ca80*/  STS.U16 [R4+UR5+0x5900], R6 ;  /* 0x0059000604007988 */ /* 0x000fe80008000405 */
[----:B------:R-:W-:Y:S04]  /*1ca90*/  STS.U16 [R4+UR5+0x5980], R7 ;  /* 0x0059800704007988 */ /* 0x000fe80008000405 */
[----:B---3--:R0:W-:Y:S04]  /*1caa0*/  STL [R1+0x1ac4], R0 ;  /* 0x001ac40001007387 */ /* 0x0081e80000100800 */
[----:B0-----:R-:W3:Y:S04]  /*1cab0*/  LDL.LU R0, [R1+0xcc] ;  /* 0x0000cc0001007983 */ /* 0x001ee80000300800 */
[----:B------:R-:W4:Y:S04]  /*1cac0*/  LDL.LU R2, [R1+0xc0] ;  /* 0x0000c00001027983 */ /* 0x000f280000300800 */
[----:B------:R-:W4:Y:S04]  /*1cad0*/  LDL.LU R3, [R1+0xbc] ;  /* 0x0000bc0001037983 */ /* 0x000f280000300800 */
[----:B------:R-:W4:Y:S04]  /*1cae0*/  LDL.LU R5, [R1+0xb8] ;  /* 0x0000b80001057983 */ /* 0x000f280000300800 */
[----:B------:R-:W4:Y:S04]  /*1caf0*/  LDL.LU R6, [R1+0xb4] ;  /* 0x0000b40001067983 */ /* 0x000f280000300800 */
[----:B------:R0:W-:Y:S04]  /*1cb00*/  STS.U16 [R4+UR5+0x6100], R20 ;  /* 0x0061001404007988 */ /* 0x0001e80008000405 */
[----:B------:R-:W4:Y:S04]  /*1cb10*/  LDL.LU R7, [R1+0xb0] ;  /* 0x0000b00001077983 */ /* 0x000f280000300800 */
[----:B--2---:R1:W-:Y:S04]  /*1cb20*/  STS.U16 [R4+UR5+0x6180], R22 ;  /* 0x0061801604007988 */ /* 0x0043e80008000405 */
[----:B0-----:R-:W2:Y:S04]  /*1cb30*/  LDL.LU R20, [R1+0xac] ;  /* 0x0000ac0001147983 */ /* 0x001ea80000300800 */
[----:B-1----:R-:W2:Y:S04]  /*1cb40*/  LDL.LU R22, [R1+0xa8] ;  /* 0x0000a80001167983 */ /* 0x002ea80000300800 */
        /* <DEDUP_REMOVED lines=19> */
[----:B---3--:R0:W-:Y:S04]  /*1cc80*/  STS.U16 [R4+UR5+0x6900], R0 ;  /* 0x0069000004007988 */ /* 0x0081e80008000405 */
[----:B0-----:R-:W3:Y:S01]  /*1cc90*/  LDL.LU R0, [R1+0x1ac4] ;  /* 0x001ac40001007983 */ /* 0x001ee20000300800 */
[----:B------:R-:W0:Y:S03]  /*1cca0*/  S2R R26, SR_TID.X ;  /* 0x00000000001a7919 */ /* 0x000e260000002100 */
[----:B---3--:R1:W-:Y:S04]  /*1ccb0*/  STS.U16 [R4+UR5+0x6980], R0 ;  /* 0x0069800004007988 */ /* 0x0083e80008000405 */
[----:B-1----:R-:W3:Y:S01]  /*1ccc0*/  LDL.LU R0, [R1+0x1ac0] ;  /* 0x001ac00001007983 */ /* 0x002ee20000300800 */
[----:B0-----:R-:W-:-:S05]  /*1ccd0*/  LOP3.LUT R26, R26, 0x3f, RZ, 0xc0, !PT ;  /* 0x0000003f1a1a7812 */ /* 0x001fca00078ec0ff */
[----:B------:R-:W-:-:S05]  /*1cce0*/  IMAD.SHL.U32 R26, R26, 0x2, RZ ;  /* 0x000000021a1a7824 */ /* 0x000fca00078e00ff */
[----:B------:R-:W-:Y:S01]  /*1ccf0*/  LOP3.LUT R26, R26, 0x20, RZ, 0x3c, !PT ;  /* 0x000000201a1a7812 */ /* 0x000fe200078e3cff */
[----:B---3--:R0:W-:Y:S04]  /*1cd00*/  STS.U16 [R4+UR5+0x7100], R0 ;  /* 0x0071000004007988 */ /* 0x0081e80008000405 */
[----:B0-----:R-:W3:Y:S04]  /*1cd10*/  LDL.LU R0, [R1+0x1abc] ;  /* 0x001abc0001007983 */ /* 0x001ee80000300800 */
[----:B----4-:R0:W-:Y:S04]  /*1cd20*/  STS.U16 [R4+UR5+0x7180], R2 ;  /* 0x0071800204007988 */ /* 0x0101e80008000405 */
[----:B------:R1:W-:Y:S04]  /*1cd30*/  STS.U16 [R4+UR5+0x7900], R3 ;  /* 0x0079000304007988 */ /* 0x0003e80008000405 */
[----:B------:R4:W-:Y:S04]  /*1cd40*/  STS.U16 [R4+UR5+0x7980], R5 ;  /* 0x0079800504007988 */ /* 0x0009e80008000405 */
[----:B0-----:R-:W3:Y:S04]  /*1cd50*/  LDL.LU R2, [R1+0x1ab8] ;  /* 0x001ab80001027983 */ /* 0x001ee80000300800 */
[----:B-1----:R-:W3:Y:S04]  /*1cd60*/  LDL.LU R3, [R1+0x1ab4] ;  /* 0x001ab40001037983 */ /* 0x002ee80000300800 */
[----:B----4-:R-:W4:Y:S04]  /*1cd70*/  LDL.LU R4, [R1+0x1ab0] ;  /* 0x001ab00001047983 */ /* 0x010f280000300800 */
[----:B------:R0:W-:Y:S04]  /*1cd80*/  STS.U16 [R26+UR5+0x200], R6 ;  /* 0x000200061a007988 */ /* 0x0001e80008000405 */
[----:B------:R-:W4:Y:S04]  /*1cd90*/  LDL.LU R5, [R1+0x1aac] ;  /* 0x001aac0001057983 */ /* 0x000f280000300800 */
[----:B------:R1:W-:Y:S04]  /*1cda0*/  STS.U16 [R26+UR5+0x280], R7 ;  /* 0x000280071a007988 */ /* 0x0003e80008000405 */
[----:B0-----:R-:W4:Y:S04]  /*1cdb0*/  LDL.LU R6, [R1+0x1aa8] ;  /* 0x001aa80001067983 */ /* 0x001f280000300800 */
[----:B--2---:R0:W-:Y:S04]  /*1cdc0*/  STS.U16 [R26+UR5+0xa00], R20 ;  /* 0x000a00141a007988 */ /* 0x0041e80008000405 */
[----:B-1----:R-:W2:Y:S04]  /*1cdd0*/  LDL.LU R7, [R1+0x1aa4] ;  /* 0x001aa40001077983 */ /* 0x002ea80000300800 */
[----:B------:R1:W-:Y:S04]  /*1cde0*/  STS.U16 [R26+UR5+0xa80], R22 ;  /* 0x000a80161a007988 */ /* 0x0003e80008000405 */
[----:B0-----:R-:W4:Y:S04]  /*1cdf0*/  LDL.LU R20, [R1+0x1aa0] ;  /* 0x001aa00001147983 */ /* 0x001f280000300800 */
[----:B------:R-:W-:Y:S04]  /*1ce00*/  STS.U16 [R26+UR5+0x1200], R28 ;  /* 0x0012001c1a007988 */ /* 0x000fe80008000405 */
[----:B-1----:R-:W2:Y:S04]  /*1ce10*/  LDL.LU R22, [R1+0x1a9c] ;  /* 0x001a9c0001167983 */ /* 0x002ea80000300800 */
[----:B------:R0:W-:Y:S04]  /*1ce20*/  STS.U16 [R26+UR5+0x1280], R15 ;  /* 0x0012800f1a007988 */ /* 0x0001e80008000405 */
[----:B0-----:R-:W4:Y:S04]  /*1ce30*/  LDL.LU R15, [R1+0x58] ;  /* 0x00005800010f7983 */ /* 0x001f280000300800 */
        /* <DEDUP_REMOVED lines=17> */
[----:B---3--:R0:W-:Y:S02]  /*1cf50*/  STS.U16 [R26+UR5+0x5a80], R0 ;  /* 0x005a80001a007988 */ /* 0x0081e40008000405 */
[----:B0-----:R-:W0:Y:S02]  /*1cf60*/  S2R R0, SR_TID.X ;  /* 0x0000000000007919 */ /* 0x001e240000002100 */
[----:B0-----:R-:W-:Y:S01]  /*1cf70*/  LOP3.LUT R0, R0, 0x3f, RZ, 0xc0, !PT ;  /* 0x0000003f00007812 */ /* 0x001fe200078ec0ff */
[----:B----4-:R0:W-:Y:S04]  /*1cf80*/  STL [R1+0x1a98], R15 ;  /* 0x001a980f01007387 */ /* 0x0101e80000100800 */
[----:B------:R-:W3:Y:S04]  /*1cf90*/  LDL.LU R29, [R1+0x54] ;  /* 0x00005400011d7983 */ /* 0x000ee80000300800 */
[----:B------:R-:W4:Y:S01]  /*1cfa0*/  LDL.LU R27, [R1+0x50] ;  /* 0x00005000011b7983 */ /* 0x000f220000300800 */
[----:B0-----:R-:W-:-:S03]  /*1cfb0*/  IMAD.SHL.U32 R15, R0, 0x2, RZ ;  /* 0x00000002000f7824 */ /* 0x001fc600078e00ff */
[----:B------:R-:W4:Y:S04]  /*1cfc0*/  LDL.LU R25, [R1+0x4c] ;  /* 0x00004c0001197983 */ /* 0x000f280000300800 */
[----:B------:R-:W4:Y:S01]  /*1cfd0*/  LDL.LU R23, [R1+0x48] ;  /* 0x0000480001177983 */ /* 0x000f220000300800 */
[----:B------:R-:W-:-:S03]  /*1cfe0*/  LOP3.LUT R15, R15, 0x20, RZ, 0x3c, !PT ;  /* 0x000000200f0f7812 */ /* 0x000fc600078e3cff */
[----:B------:R-:W4:Y:S04]  /*1cff0*/  LDL.LU R21, [R1+0x44] ;  /* 0x0000440001157983 */ /* 0x000f280000300800 */
[----:B------:R-:W4:Y:S04]  /*1d000*/  LDL.LU R19, [R1+0x40] ;  /* 0x0000400001137983 */ /* 0x000f280000300800 */
[----:B------:R-:W4:Y:S04]  /*1d010*/  LDL.LU R17, [R1+0x3c] ;  /* 0x00003c0001117983 */ /* 0x000f280000300800 */
[----:B------:R-:W4:Y:S04]  /*1d020*/  LDL.LU R13, [R1+0x38] ;  /* 0x00003800010d7983 */ /* 0x000f280000300800 */
[----:B------:R-:W4:Y:S04]  /*1d030*/  LDL.LU R12, [R1+0x34] ;  /* 0x00003400010c7983 */ /* 0x000f280000300800 */
[----:B------:R-:W4:Y:S04]  /*1d040*/  LDL.LU R11, [R1+0x30] ;  /* 0x00003000010b7983 */ /* 0x000f280000300800 */
[----:B------:R-:W4:Y:S04]  /*1d050*/  LDL.LU R10, [R1+0x2c] ;  /* 0x00002c00010a7983 */ /* 0x000f280000300800 */
[----:B------:R-:W4:Y:S04]  /*1d060*/  LDL.LU R9, [R1+0x28] ;  /* 0x0000280001097983 */ /* 0x000f280000300800 */
[----:B--2---:R-:W-:Y:S04]  /*1d070*/  STS.U16 [R15+UR5+0x6200], R22 ;  /* 0x006200160f007988 */ /* 0x004fe80008000405 */
[----:B------:R-:W2:Y:S04]  /*1d080*/  LDL.LU R8, [R1+0x24] ;  /* 0x0000240001087983 */ /* 0x000ea80000300800 */
[----:B------:R-:W-:Y:S04]  /*1d090*/  STS.U16 [R15+UR5+0x6280], R20 ;  /* 0x006280140f007988 */ /* 0x000fe80008000405 */
        /* <DEDUP_REMOVED lines=9> */
[----:B------:R0:W-:Y:S04]  /*1d130*/  STS.U16 [R15+UR5+0x7a00], R3 ;  /* 0x007a00030f007988 */ /* 0x0001e80008000405 */
[----:B------:R1:W-:Y:S04]  /*1d140*/  STS.U16 [R15+UR5+0x7a80], R2 ;  /* 0x007a80020f007988 */ /* 0x0003e80008000405 */
[----:B0-----:R-:W2:Y:S04]  /*1d150*/  LDL.LU R3, [R1+0x8] ;  /* 0x0000080001037983 */ /* 0x001ea80000300800 */
[----:B-1----:R-:W3:Y:S01]  /*1d160*/  LDL.LU R15, [R1+0x1a98] ;  /* 0x001a9800010f7983 */ /* 0x002ee20000300800 */
[----:B------:R-:W0:Y:S03]  /*1d170*/  S2R R14, SR_TID.X ;  /* 0x00000000000e7919 */ /* 0x000e260000002100 */
[----:B------:R-:W2:Y:S01]  /*1d180*/  LDL.LU R2, [R1+0xc] ;  /* 0x00000c0001027983 */ /* 0x000ea20000300800 */
[----:B0-----:R-:W-:-:S05]  /*1d190*/  LOP3.LUT R14, R14, 0x3f, RZ, 0xc0, !PT ;  /* 0x0000003f0e0e7812 */ /* 0x001fca00078ec0ff */
[----:B------:R-:W-:-:S05]  /*1d1a0*/  IMAD.SHL.U32 R28, R14, 0x2, RZ ;  /* 0x000000020e1c7824 */ /* 0x000fca00078e00ff */
[----:B------:R-:W-:-:S05]  /*1d1b0*/  LOP3.LUT R28, R28, 0x30, RZ, 0x3c, !PT ;  /* 0x000000301c1c7812 */ /* 0x000fca00078e3cff */
[----:B---3--:R0:W-:Y:S04]  /*1d1c0*/  STS.U16 [R28+UR5+0x300], R15 ;  /* 0x0003000f1c007988 */ /* 0x0081e80008000405 */
[----:B------:R1:W-:Y:S04]  /*1d1d0*/  STS.U16 [R28+UR5+0x380], R29 ;  /* 0x0003801d1c007988 */ /* 0x0003e80008000405 */
[----:B----4-:R3:W-:Y:S04]  /*1d1e0*/  STS.U16 [R28+UR5+0xb00], R27 ;  /* 0x000b001b1c007988 */ /* 0x0107e80008000405 */
[----:B0-----:R-:W4:Y:S04]  /*1d1f0*/  LDL.LU R15, [R1+0x1a94] ;  /* 0x001a9400010f7983 */ /* 0x001f280000300800 */
[----:B-1----:R-:W4:Y:S04]  /*1d200*/  LDL.LU R29, [R1+0x1a90] ;  /* 0x001a9000011d7983 */ /* 0x002f280000300800 */
[----:B---3--:R-:W3:Y:S04]  /*1d210*/  LDL.LU R27, [R1+0x1a8c] ;  /* 0x001a8c00011b7983 */ /* 0x008ee80000300800 */
[----:B------:R0:W-:Y:S04]  /*1d220*/  STS.U16 [R28+UR5+0xb80], R25 ;  /* 0x000b80191c007988 */ /* 0x0001e80008000405 */
[----:B------:R1:W-:Y:S04]  /*1d230*/  STS.U16 [R28+UR5+0x1300], R23 ;  /* 0x001300171c007988 */ /* 0x0003e80008000405 */
[----:B------:R2:W-:Y:S04]  /*1d240*/  STS.U16 [R28+UR5+0x1380], R21 ;  /* 0x001380151c007988 */ /* 0x0005e80008000405 */
[----:B0-----:R-:W4:Y:S04]  /*1d250*/  LDL.LU R25, [R1+0x1a88] ;  /* 0x001a880001197983 */ /* 0x001f280000300800 */
[----:B-1----:R-:W3:Y:S04]  /*1d260*/  LDL.LU R23, [R1+0x1a84] ;  /* 0x001a840001177983 */ /* 0x002ee80000300800 */
[----:B--2---:R-:W2:Y:S04]  /*1d270*/  LDL.LU R21, [R1+0x1a80] ;  /* 0x001a800001157983 */ /* 0x004ea80000300800 */
[----:B------:R0:W-:Y:S04]  /*1d280*/  STS.U16 [R28+UR5+0x1b00], R19 ;  /* 0x001b00131c007988 */ /* 0x0001e80008000405 */
[----:B------:R1:W-:Y:S04]  /*1d290*/  STS.U16 [R28+UR5+0x1b80], R17 ;  /* 0x001b80111c007988 */ /* 0x0003e80008000405 */
[----:B------:R1:W-:Y:S04]  /*1d2a0*/  STS.U16 [R28+UR5+0x2300], R13 ;  /* 0x0023000d1c007988 */ /* 0x0003e80008000405 */
[----:B0-----:R-:W4:Y:S04]  /*1d2b0*/  LDL.LU R19, [R1+0x1a7c] ;  /* 0x001a7c0001137983 */ /* 0x001f280000300800 */
[----:B-1----:R-:W3:Y:S04]  /*1d2c0*/  LDL.LU R17, [R1+0x1a78] ;  /* 0x001a780001117983 */ /* 0x002ee80000300800 */
[----:B------:R-:W2:Y:S04]  /*1d2d0*/  LDL.LU R13, [R1+0x1a74] ;  /* 0x001a7400010d7983 */ /* 0x000ea80000300800 */
        /* <DEDUP_REMOVED lines=19> */
[----:B0-----:R-:W4:Y:S04]  /*1d410*/  LDL.LU R0, [R1+0x1a4c] ;  /* 0x001a4c0001007983 */ /* 0x001f280000300800 */
[----:B------:R-:W-:Y:S04]  /*1d420*/  STS.U16 [R28+UR5+0x4b80], R2 ;  /* 0x004b80021c007988 */ /* 0x000fe80008000405 */
[----:B------:R-:W-:Y:S04]  /*1d430*/  STS.U16 [R28+UR5+0x5300], R3 ;  /* 0x005300031c007988 */ /* 0x000fe80008000405 */
[----:B----4-:R0:W-:Y:S04]  /*1d440*/  STS.U16 [R28+UR5+0x5380], R0 ;  /* 0x005380001c007988 */ /* 0x0101e80008000405 */
[----:B0-----:R-:W4:Y:S04]  /*1d450*/  LDL.LU R0, [R1+0x1a48] ;  /* 0x001a480001007983 */ /* 0x001f280000300800 */
[----:B------:R-:W3:Y:S04]  /*1d460*/  LDL R3, [R1+0xab8] ;  /* 0x000ab80001037983 */ /* 0x000ee80000100800 */
[----:B------:R-:W3:Y:S01]  /*1d470*/  LDL R2, [R1+0xabc] ;  /* 0x000abc0001027983 */ /* 0x000ee20000100800 */
[----:B------:R-:W-:-:S03]  /*1d480*/  IMAD.SHL.U32 R14, R14, 0x2, RZ ;  /* 0x000000020e0e7824 */ /* 0x000fc600078e00ff */
[----:B--2---:R-:W-:Y:S01]  /*1d490*/  STS.U16 [R28+UR5+0x5b00], R26 ;  /* 0x005b001a1c007988 */ /* 0x004fe20008000405 */
[----:B----4-:R-:W-:-:S06]  /*1d4a0*/  PRMT R0, RZ, 0x7610, R0 ;  /* 0x00007610ff007816 */ /* 0x010fcc0000000000 */
[----:B---3--:R-:W2:Y:S04]  /*1d4b0*/  @!P1 LDG.E.U16 R0, desc[UR8][R2.64] ;  /* 0x0000000802009981 */ /* 0x008ea8000c1e1500 */
[----:B------:R-:W-:Y:S01]  /*1d4c0*/  STS.U16 [R28+UR5+0x5b80], R24 ;  /* 0x005b80181c007988 */ /* 0x000fe20008000405 */
[----:B------:R-:W-:-:S03]  /*1d4d0*/  LOP3.LUT R14, R14, 0x40, RZ, 0x3c, !PT ;  /* 0x000000400e0e7812 */ /* 0x000fc600078e3cff */
[----:B------:R-:W-:Y:S04]  /*1d4e0*/  STS.U16 [R28+UR5+0x6300], R18 ;  /* 0x006300121c007988 */ /* 0x000fe80008000405 */
[----:B------:R-:W-:Y:S04]  /*1d4f0*/  STS.U16 [R28+UR5+0x6380], R16 ;  /* 0x006380101c007988 */ /* 0x000fe80008000405 */
[----:B------:R-:W-:Y:S04]  /*1d500*/  STS.U16 [R28+UR5+0x6b00], R8 ;  /* 0x006b00081c007988 */ /* 0x000fe80008000405 */
[----:B------:R-:W-:Y:S04]  /*1d510*/  STS.U16 [R28+UR5+0x6b80], R9 ;  /* 0x006b80091c007988 */ /* 0x000fe80008000405 */
[----:B------:R-:W-:Y:S04]  /*1d520*/  STS.U16 [R28+UR5+0x7300], R10 ;  /* 0x0073000a1c007988 */ /* 0x000fe80008000405 */
[----:B------:R-:W-:Y:S04]  /*1d530*/  STS.U16 [R28+UR5+0x7380], R11 ;  /* 0x0073800b1c007988 */ /* 0x000fe80008000405 */
[----:B------:R-:W-:Y:S04]  /*1d540*/  STS.U16 [R28+UR5+0x7b00], R12 ;  /* 0x007b000c1c007988 */ /* 0x000fe80008000405 */
[----:B------:R0:W-:Y:S04]  /*1d550*/  STS.U16 [R28+UR5+0x7b80], R13 ;  /* 0x007b800d1c007988 */ /* 0x0001e80008000405 */
[----:B------:R-:W-:Y:S04]  /*1d560*/  STS.U16 [R14+UR5+0x400], R17 ;  /* 0x000400110e007988 */ /* 0x000fe80008000405 */
[----:B------:R-:W-:Y:S04]  /*1d570*/  STS.U16 [R14+UR5+0x480], R19 ;  /* 0x000480130e007988 */ /* 0x000fe80008000405 */
[----:B------:R-:W-:Y:S04]  /*1d580*/  STS.U16 [R14+UR5+0xc00], R21 ;  /* 0x000c00150e007988 */ /* 0x000fe80008000405 */
[----:B------:R-:W-:Y:S04]  /*1d590*/  STS.U16 [R14+UR5+0xc80], R23 ;  /* 0x000c80170e007988 */ /* 0x000fe80008000405 */
[----:B------:R-:W-:Y:S04]  /*1d5a0*/  STS.U16 [R14+UR5+0x1400], R25 ;  /* 0x001400190e007988 */ /* 0x000fe80008000405 */
[----:B------:R-:W-:Y:S04]  /*1d5b0*/  STS.U16 [R14+UR5+0x1480], R27 ;  /* 0x0014801b0e007988 */ /* 0x000fe80008000405 */
[----:B0-----:R-:W3:Y:S04]  /*1d5c0*/  LDL.LU R28, [R1+0x310] ;  /* 0x00031000011c7983 */ /* 0x001ee80000300800 */
[----:B------:R0:W-:Y:S04]  /*1d5d0*/  STS.U16 [R14+UR5+0x1c00], R29 ;  /* 0x001c001d0e007988 */ /* 0x0001e80008000405 */
[----:B0-----:R-:W4:Y:S04]  /*1d5e0*/  LDL.LU R14, [R1+0x1a44] ;  /* 0x001a4400010e7983 */ /* 0x001f280000300800 */
[----:B--2---:R0:W-:Y:S04]  /*1d5f0*/  STL [R1+0x178], R0 ;  /* 0x0001780001007387 */ /* 0x0041e80000100800 */
[----:B0-----:R-:W2:Y:S04]  /*1d600*/  LDL.LU R0, [R1+0x1a40] ;  /* 0x001a400001007983 */ /* 0x001ea80000300800 */
[----:B------:R-:W3:Y:S04]  /*1d610*/  LDL R2, [R1+0xab0] ;  /* 0x000ab00001027983 */ /* 0x000ee80000100800 */
[----:B------:R-:W3:Y:S01]  /*1d620*/  LDL R3, [R1+0xab4] ;  /* 0x000ab40001037983 */ /* 0x000ee20000100800 */
[----:B----4-:R-:W-:-:S02]  /*1d630*/  PRMT R14, RZ, 0x7610, R14 ;  /* 0x00007610ff0e7816 */ /* 0x010fc4000000000e */
[----:B---3--:R-:W-:-:S04]  /*1d640*/  @!P2 LOP3.LUT R3, R3, R2, RZ, 0x3c, !PT ;  /* 0x000000020303a212 */ /* 0x008fc800078e3cff */
        /* <DEDUP_REMOVED lines=627> */
[----:B------:R-:W4:Y:S02]  /*1fd80*/  LDL R3, [R1+0x61c] ;  /* 0x00061c0001037983 */ /* 0x000f240000100800 */
[----:B----4-:R-:W-:-:S02]  /*1fd90*/  @!P1 LOP3.LUT R3, R3, R2, RZ, 0x3c, !PT ;  /* 0x0000000203039212 */ /* 0x010fc400078e3cff */
[----:B--2---:R-:W-:Y:S02]  /*1fda0*/  PRMT R0, RZ, 0x7610, R0 ;  /* 0x00007610ff007816 */ /* 0x004fe40000000000 */
        /* <DEDUP_REMOVED lines=83> */
[----:B------:R0:W4:Y:S04]  /*202e0*/  @!P2 LDG.E.U16 R7, desc[UR8][R2.64] ;  /* 0x000000080207a981 */ /* 0x000128000c1e1500 */
[----:B------:R-:W0:Y:S04]  /*202f0*/  LDL R2, [R1+0x548] ;  /* 0x0005480001027983 */ /* 0x000e280000100800 */
[----:B------:R-:W0:Y:S01]  /*20300*/  LDL R3, [R1+0x54c] ;  /* 0x00054c0001037983 */ /* 0x000e220000100800 */
[----:B--2---:R-:W-:Y:S02]  /*20310*/  PRMT R0, RZ, 0x7610, R0 ;  /* 0x00007610ff007816 */ /* 0x004fe40000000000 */
[----:B0-----:R-:W-:-:S04]  /*20320*/  @!P1 LOP3.LUT R3, R3, R2, RZ, 0x3c, !PT ;  /* 0x0000000203039212 */ /* 0x001fc800078e3cff */
[----:B------:R-:W-:-:S04]  /*20330*/  @!P1 LOP3.LUT R2, R3, R2, RZ, 0x3c, !PT ;  /* 0x0000000203029212 */ /* 0x000fc800078e3cff */
[----:B------:R-:W-:-:S05]  /*20340*/  @!P1 LOP3.LUT R3, R3, R2, RZ, 0x3c, !PT ;  /* 0x0000000203039212 */ /* 0x000fca00078e3cff */
[----:B------:R-:W2:Y:S04]  /*20350*/  @!P1 LDG.E.U16 R0, desc[UR8][R2.64] ;  /* 0x0000000802009981 */ /* 0x000ea8000c1e1500 */
[----:B----4-:R0:W-:Y:S04]  /*20360*/  STL [R1+0x38], R7 ;  /* 0x0000380701007387 */ /* 0x0101e80000100800 */
[----:B0-----:R-:W4:Y:S04]  /*20370*/  LDL R7, [R1+0x52c] ;  /* 0x00052c0001077983 */ /* 0x001f280000100800 */
        /* <DEDUP_REMOVED lines=11> */
[----:B--2---:R-:W-:Y:S02]  /*20430*/  PRMT R0, RZ, 0x7610, R0 ;  /* 0x00007610ff007816 */ /* 0x004fe40000000000 */
[----:B0-----:R-:W-:-:S04]  /*20440*/  @!P1 LOP3.LUT R3, R3, R2, RZ, 0x3c, !PT ;  /* 0x0000000203039212 */ /* 0x001fc800078e3cff */
[----:B------:R-:W-:-:S04]  /*20450*/  @!P1 LOP3.LUT R2, R3, R2, RZ, 0x3c, !PT ;  /* 0x0000000203029212 */ /* 0x000fc800078e3cff */
[----:B------:R-:W-:Y:S01]  /*20460*/  @!P1 LOP3.LUT R3, R3, R2, RZ, 0x3c, !PT ;  /* 0x0000000203039212 */ /* 0x000fe200078e3cff */
[----:B---3--:R0:W-:Y:S04]  /*20470*/  STL [R1+0x30], R11 ;  /* 0x0000300b01007387 */ /* 0x0081e80000100800 */
[----:B------:R1:W2:Y:S01]  /*20480*/  @!P1 LDG.E.U16 R0, desc[UR8][R2.64] ;  /* 0x0000000802009981 */ /* 0x0002a2000c1e1500 */
[----:B------:R-:W-:-:S03]  /*20490*/  PRMT R9, RZ, 0x7610, R9 ;  /* 0x00007610ff097816 */ /* 0x000fc60000000009 */
[----:B0-----:R-:W3:Y:S04]  /*204a0*/  LDL R11, [R1+0x51c] ;  /* 0x00051c00010b7983 */ /* 0x001ee80000100800 */
[----:B------:R-:W1:Y:S04]  /*204b0*/  LDL R2, [R1+0x530] ;  /* 0x0005300001027983 */ /* 0x000e680000100800 */
[----:B------:R-:W1:Y:S02]  /*204c0*/  LDL R3, [R1+0x534] ;  /* 0x0005340001037983 */ /* 0x000e640000100800 */
[----:B-1----:R-:W-:-:S04]  /*204d0*/  @!P2 LOP3.LUT R3, R3, R2, RZ, 0x3c, !PT ;  /* 0x000000020303a212 */ /* 0x002fc800078e3cff */
[----:B------:R-:W-:-:S04]  /*204e0*/  @!P2 LOP3.LUT R2, R3, R2, RZ, 0x3c, !PT ;  /* 0x000000020302a212 */ /* 0x000fc800078e3cff */
[----:B------:R-:W-:Y:S01]  /*204f0*/  @!P2 LOP3.LUT R3, R3, R2, RZ, 0x3c, !PT ;  /* 0x000000020303a212 */ /* 0x000fe200078e3cff */
[----:B--2---:R-:W-:Y:S04]  /*20500*/  STL [R1+0x18e4], R0 ;  /* 0x0018e40001007387 */ /* 0x004fe80000100800 */
[----:B------:R4:W2:Y:S04]  /*20510*/  @!P2 LDG.E.U16 R9, desc[UR8][R2.64] ;  /* 0x000000080209a981 */ /* 0x0008a8000c1e1500 */
[----:B------:R-:W3:Y:S01]  /*20520*/  LDL R3, [R1+0x528] ;  /* 0x0005280001037983 */ /* 0x000ee20000100800 */
[----:B------:R-:W-:Y:S01]  /*20530*/  PRMT R6, RZ, 0x7610, R6 ;  /* 0x00007610ff067816 */ /* 0x000fe20000000006 */
[----:B----4-:R-:W-:-:S02]  /*20540*/  @!P1 IMAD.MOV.U32 R2, RZ, RZ, R7 ;  /* 0x000000ffff029224 */ /* 0x010fc400078e0007 */
[----:B--2---:R0:W-:Y:S01]  /*20550*/  STL [R1+0x28], R9 ;  /* 0x0000280901007387 */ /* 0x0041e20000100800 */
[----:B------:R-:W-:-:S03]  /*20560*/  PRMT R14, RZ, 0x7610, R14 ;  /* 0x00007610ff0e7816 */ /* 0x000fc6000000000e */
[----:B------:R-:W2:Y:S04]  /*20570*/  LDL R7, [R1+0x4c0] ;  /* 0x0004c00001077983 */ /* 0x000ea80000100800 */
[----:B---3--:R1:W3:Y:S04]  /*20580*/  @!P1 LDG.E.U16 R6, desc[UR8][R2.64] ;  /* 0x0000000802069981 */ /* 0x0082e8000c1e1500 */
[----:B0-----:R-:W4:Y:S04]  /*20590*/  LDL R9, [R1+0x4cc] ;  /* 0x0004cc0001097983 */ /* 0x001f280000100800 */
[----:B------:R-:W1:Y:S04]  /*205a0*/  LDL R2, [R1+0x520] ;  /* 0x0005200001027983 */ /* 0x000e680000100800 */
[----:B------:R-:W1:Y:S02]  /*205b0*/  LDL R3, [R1+0x524] ;  /* 0x0005240001037983 */ /* 0x000e640000100800 */
[----:B-1----:R-:W-:-:S04]  /*205c0*/  @!P2 LOP3.LUT R3, R3, R2, RZ, 0x3c, !PT ;  /* 0x000000020303a212 */ /* 0x002fc800078e3cff */
[----:B------:R-:W-:-:S04]  /*205d0*/  @!P2 LOP3.LUT R2, R3, R2, RZ, 0x3c, !PT ;  /* 0x000000020302a212 */ /* 0x000fc800078e3cff */
[----:B------:R-:W-:-:S05]  /*205e0*/  @!P2 LOP3.LUT R3, R3, R2, RZ, 0x3c, !PT ;  /* 0x000000020303a212 */ /* 0x000fca00078e3cff */
[----:B------:R-:W2:Y:S04]  /*205f0*/  @!P2 LDG.E.U16 R14, desc[UR8][R2.64] ;  /* 0x00000008020ea981 */ /* 0x000ea8000c1e1500 */
[----:B---3--:R0:W-:Y:S04]  /*20600*/  STL [R1+0x24], R6 ;  /* 0x0000240601007387 */ /* 0x0081e80000100800 */
[----:B0-----:R-:W3:Y:S04]  /*20610*/  LDL R6, [R1+0x4c4] ;  /* 0x0004c40001067983 */ /* 0x001ee80000100800 */
[----:B--2---:R0:W-:Y:S04]  /*20620*/  STL [R1+0x20], R14 ;  /* 0x0000200e01007387 */ /* 0x0041e80000100800 */
[----:B0-----:R-:W2:Y:S04]  /*20630*/  LDL.LU R14, [R1+0x18fc] ;  /* 0x0018fc00010e7983 */ /* 0x001ea80000300800 */
[----:B------:R-:W4:Y:S01]  /*20640*/  LDL R3, [R1+0x518] ;  /* 0x0005180001037983 */ /* 0x000f220000100800 */
[----:B------:R-:W-:Y:S01]  /*20650*/  PRMT R15, RZ, 0x7610, R15 ;  /* 0x00007610ff0f7816 */ /* 0x000fe2000000000f */
[----:B------:R-:W-:-:S02]  /*20660*/  @!P1 IMAD.MOV.U32 R2, RZ, RZ, R11 ;  /* 0x000000ffff029224 */ /* 0x000fc400078e000b */
[----:B------:R-:W2:Y:S04]  /*20670*/  LDL R11, [R1+0x4bc] ;  /* 0x0004bc00010b7983 */ /* 0x000ea80000100800 */
[----:B----4-:R-:W4:Y:S04]  /*20680*/  @!P1 LDG.E.U16 R15, desc[UR8][R2.64] ;  /* 0x00000008020f9981 */ /* 0x010f28000c1e1500 */
        /* <DEDUP_REMOVED lines=8> */
[----:B------:R0:W3:Y:S04]  /*20710*/  @!P2 LDG.E.U16 R13, desc[UR8][R2.64] ;  /* 0x00000008020da981 */ /* 0x0000e8000c1e1500 */
[----:B------:R-:W2:Y:S01]  /*20720*/  LDL R3, [R1+0x4c8] ;  /* 0x0004c80001037983 */ /* 0x000ea20000100800 */
[----:B------:R-:W-:Y:S01]  /*20730*/  PRMT R8, RZ, 0x7610, R8 ;  /* 0x00007610ff087816 */ /* 0x000fe20000000008 */
[----:B0-----:R-:W-:Y:S01]  /*20740*/  @!P1 IMAD.MOV.U32 R2, RZ, RZ, R9 ;  /* 0x000000ffff029224 */ /* 0x001fe200078e0009 */
[----:B------:R-:W-:-:S04]  /*20750*/  PRMT R0, RZ, 0x7610, R0 ;  /* 0x00007610ff007816 */ /* 0x000fc80000000000 */
[----:B--2---:R0:W2:Y:S04]  /*20760*/  @!P1 LDG.E.U16 R8, desc[UR8][R2.64] ;  /* 0x0000000802089981 */ /* 0x0040a8000c1e1500 */
[----:B---3--:R1:W-:Y:S04]  /*20770*/  STL [R1+0x18], R13 ;  /* 0x0000180d01007387 */ /* 0x0083e80000100800 */
[----:B------:R-:W3:Y:S01]  /*20780*/  LDL R9, [R1+0x4a8] ;  /* 0x0004a80001097983 */ /* 0x000ee20000100800 */
[----:B0-----:R-:W-:Y:S02]  /*20790*/  @!P2 IMAD.MOV.U32 R2, RZ, RZ, R6 ;  /* 0x000000ffff02a224 */ /* 0x001fe400078e0006 */
[----:B------:R-:W-:Y:S01]  /*207a0*/  @!P2 IMAD.MOV.U32 R3, RZ, RZ, R7 ;  /* 0x000000ffff03a224 */ /* 0x000fe200078e0007 */
[----:B-1----:R-:W4:Y:S04]  /*207b0*/  LDL R13, [R1+0x4b4] ;  /* 0x0004b400010d7983 */ /* 0x002f280000100800 */
[----:B------:R0:W3:Y:S04]  /*207c0*/  @!P2 LDG.E.U16 R0, desc[UR8][R2.64] ;  /* 0x000000080200a981 */ /* 0x0000e8000c1e1500 */
[----:B--2---:R1:W-:Y:S04]  /*207d0*/  STL [R1+0x14], R8 ;  /* 0x0000140801007387 */ /* 0x0043e80000100800 */
[----:B------:R-:W2:Y:S01]  /*207e0*/  LDL R3, [R1+0x4b8] ;  /* 0x0004b80001037983 */ /* 0x000ea20000100800 */
[----:B------:R-:W-:Y:S01]  /*207f0*/  PRMT R10, RZ, 0x7610, R10 ;  /* 0x00007610ff0a7816 */ /* 0x000fe2000000000a */
[----:B0-----:R-:W-:Y:S01]  /*20800*/  @!P1 IMAD.MOV.U32 R2, RZ, RZ, R11 ;  /* 0x000000ffff029224 */ /* 0x001fe200078e000b */
[----:B------:R-:W-:Y:S01]  /*20810*/  PRMT R12, RZ, 0x7610, R12 ;  /* 0x00007610ff0c7816 */ /* 0x000fe2000000000c */
[----:B------:R-:W3:Y:S04]  /*20820*/  LDL R7, [R1+0x4a0] ;  /* 0x0004a00001077983 */ /* 0x000ee80000100800 */
[----:B------:R-:W3:Y:S04]  /*20830*/  LDL R6, [R1+0x4a4] ;  /* 0x0004a40001067983 */ /* 0x000ee80000100800 */
[----:B------:R-:W3:Y:S04]  /*20840*/  LDL R11, [R1+0x498] ;  /* 0x00049800010b7983 */ /* 0x000ee80000100800 */
[----:B-1----:R-:W3:Y:S04]  /*20850*/  LDL R8, [R1+0x4ac] ;  /* 0x0004ac0001087983 */ /* 0x002ee80000100800 */
[----:B--2---:R4:W2:Y:S04]  /*20860*/  @!P1 LDG.E.U16 R10, desc[UR8][R2.64] ;  /* 0x00000008020a9981 */ /* 0x0048a8000c1e1500 */
[----:B------:R-:W3:Y:S01]  /*20870*/  LDL R3, [R1+0x4b0] ;  /* 0x0004b00001037983 */ /* 0x000ee20000100800 */
[----:B----4-:R-:W-:-:S05]  /*20880*/  @!P2 IMAD.MOV.U32 R2, RZ, RZ, R13 ;  /* 0x000000ffff02a224 */ /* 0x010fca00078e000d */
[----:B---3--:R0:W3:Y:S04]  /*20890*/  @!P2 LDG.E.U16 R12, desc[UR8][R2.64] ;  /* 0x00000008020ca981 */ /* 0x0080e8000c1e1500 */
[----:B--2---:R1:W-:Y:S04]  /*208a0*/  STL [R1+0xc], R10 ;  /* 0x00000c0a01007387 */ /* 0x0043e80000100800 */
[----:B------:R-:W2:Y:S04]  /*208b0*/  LDL R13, [R1+0x448] ;  /* 0x00044800010d7983 */ /* 0x000ea80000100800 */
[----:B-1----:R-:W4:Y:S01]  /*208c0*/  LDL R10, [R1+0x49c] ;  /* 0x00049c00010a7983 */ /* 0x002f220000100800 */
[----:B------:R-:W-:Y:S01]  /*208d0*/  PRMT R15, RZ, 0x7610, R15 ;  /* 0x00007610ff0f7816 */ /* 0x000fe2000000000f */
[----:B0-----:R-:W-:-:S02]  /*208e0*/  @!P1 IMAD.MOV.U32 R2, RZ, RZ, R8 ;  /* 0x000000ffff029224 */ /* 0x001fc400078e0008 */
[----:B------:R-:W-:-:S05]  /*208f0*/  @!P1 IMAD.MOV.U32 R3, RZ, RZ, R9 ;  /* 0x000000ffff039224 */ /* 0x000fca00078e0009 */
[----:B------:R0:W2:Y:S01]  /*20900*/  @!P1 LDG.E.U16 R15, desc[UR8][R2.64] ;  /* 0x00000008020f9981 */ /* 0x0000a2000c1e1500 */
[----:B------:R-:W-:Y:S01]  /*20910*/  PRMT R14, RZ, 0x7610, R14 ;  /* 0x00007610ff0e7816 */ /* 0x000fe2000000000e */
[----:B0-----:R-:W-:Y:S02]  /*20920*/  @!P2 IMAD.MOV.U32 R2, RZ, RZ, R6 ;  /* 0x000000ffff02a224 */ /* 0x001fe400078e0006 */
[----:B------:R-:W-:Y:S01]  /*20930*/  @!P2 IMAD.MOV.U32 R3, RZ, RZ, R7 ;  /* 0x000000ffff03a224 */ /* 0x000fe200078e0007 */
[----:B------:R-:W-:-:S04]  /*20940*/  PRMT R26, RZ, 0x7610, R26 ;  /* 0x00007610ff1a7816 */ /* 0x000fc8000000001a */
[----:B------:R0:W2:Y:S02]  /*20950*/  @!P2 LDG.E.U16 R14, desc[UR8][R2.64] ;  /* 0x00000008020ea981 */ /* 0x0000a4000c1e1500 */
[----:B0-----:R-:W-:Y:S02]  /*20960*/  @!P1 IMAD.MOV.U32 R3, RZ, RZ, R11 ;  /* 0x000000ffff039224 */ /* 0x001fe400078e000b */
[----:B---3--:R0:W-:Y:S04]  /*20970*/  STL [R1+0x8], R12 ;  /* 0x0000080c01007387 */ /* 0x0081e80000100800 */
[----:B------:R-:W3:Y:S04]  /*20980*/  LDL R9, [R1+0x440] ;  /* 0x0004400001097983 */ /* 0x000ee80000100800 */
[----:B------:R-:W3:Y:S04]  /*20990*/  LDL R8, [R1+0x444] ;  /* 0x0004440001087983 */ /* 0x000ee80000100800 */
[----:B------:R-:W3:Y:S04]  /*209a0*/  LDL R7, [R1+0x438] ;  /* 0x0004380001077983 */ /* 0x000ee80000100800 */
[----:B------:R-:W3:Y:S04]  /*209b0*/  LDL R6, [R1+0x43c] ;  /* 0x00043c0001067983 */ /* 0x000ee80000100800 */
[----:B------:R-:W3:Y:S04]  /*209c0*/  LDL R11, [R1+0x430] ;  /* 0x00043000010b7983 */ /* 0x000ee80000100800 */
[----:B0-----:R-:W3:Y:S01]  /*209d0*/  LDL R12, [R1+0x44c] ;  /* 0x00044c00010c7983 */ /* 0x001ee20000100800 */
[----:B----4-:R-:W-:-:S03]  /*209e0*/  @!P1 IMAD.MOV.U32 R2, RZ, RZ, R10 ;  /* 0x000000ffff029224 */ /* 0x010fc600078e000a */
[----:B------:R-:W4:Y:S04]  /*209f0*/  LDL R10, [R1+0x434] ;  /* 0x00043400010a7983 */ /* 0x000f280000100800 */
[----:B------:R2:W4:Y:S01]  /*20a00*/  @!P1 LDG.E.U16 R26, desc[UR8][R2.64] ;  /* 0x00000008021a9981 */ /* 0x000522000c1e1500 */
[----:B------:R-:W-:Y:S02]  /*20a10*/  PRMT R24, RZ, 0x7610, R24 ;  /* 0x00007610ff187816 */ /* 0x000fe40000000018 */
[----:B------:R-:W-:Y:S01]  /*20a20*/  PRMT R22, RZ, 0x7610, R22 ;  /* 0x00007610ff167816 */ /* 0x000fe20000000016 */
[----:B--2---:R-:W-:Y:S01]  /*20a30*/  @!P1 IMAD.MOV.U32 R3, RZ, RZ, R13 ;  /* 0x000000ffff039224 */ /* 0x004fe200078e000d */
[----:B------:R-:W-:Y:S02]  /*20a40*/  PRMT R20, RZ, 0x7610, R20 ;  /* 0x00007610ff147816 */ /* 0x000fe40000000014 */
[----:B------:R-:W-:Y:S01]  /*20a50*/  PRMT R18, RZ, 0x7610, R18 ;  /* 0x00007610ff127816 */ /* 0x000fe20000000012 */
[----:B---3--:R-:W-:-:S05]  /*20a60*/  @!P1 IMAD.MOV.U32 R2, RZ, RZ, R12 ;  /* 0x000000ffff029224 */ /* 0x008fca00078e000c */
[----:B------:R0:W2:Y:S02]  /*20a70*/  @!P1 LDG.E.U16 R24, desc[UR8][R2.64] ;  /* 0x0000000802189981 */ /* 0x0000a4000c1e1500 */
[----:B0-----:R-:W-:Y:S02]  /*20a80*/  @!P2 IMAD.MOV.U32 R2, RZ, RZ, R8 ;  /* 0x000000ffff02a224 */ /* 0x001fe400078e0008 */
[----:B------:R-:W-:-:S05]  /*20a90*/  @!P2 IMAD.MOV.U32 R3, RZ, RZ, R9 ;  /* 0x000000ffff03a224 */ /* 0x000fca00078e0009 */
[----:B------:R0:W3:Y:S02]  /*20aa0*/  @!P2 LDG.E.U16 R22, desc[UR8][R2.64] ;  /* 0x000000080216a981 */ /* 0x0000e4000c1e1500 */
[----:B0-----:R-:W-:Y:S02]  /*20ab0*/  @!P1 IMAD.MOV.U32 R2, RZ, RZ, R6 ;  /* 0x000000ffff029224 */ /* 0x001fe400078e0006 */
[----:B------:R-:W-:-:S05]  /*20ac0*/  @!P1 IMAD.MOV.U32 R3, RZ, RZ, R7 ;  /* 0x000000ffff039224 */ /* 0x000fca00078e0007 */
[----:B------:R0:W2:Y:S04]  /*20ad0*/  @!P1 LDG.E.U16 R20, desc[UR8][R2.64] ;  /* 0x0000000802149981 */ /* 0x0000a8000c1e1500 */
[----:B----4-:R-:W-:Y:S04]  /*20ae0*/  STL [R1+0x18b0], R26 ;  /* 0x0018b01a01007387 */ /* 0x010fe80000100800 */
[----:B------:R1:W-:Y:S04]  /*20af0*/  STL [R1+0x4], R15 ;  /* 0x0000040f01007387 */ /* 0x0003e80000100800 */
[----:B-1----:R-:W4:Y:S04]  /*20b00*/  LDL R15, [R1+0x3c8] ;  /* 0x0003c800010f7983 */ /* 0x002f280000100800 */
[----:B------:R1:W-:Y:S01]  /*20b10*/  STL [R1], R14 ;  /* 0x0000000e01007387 */ /* 0x0003e20000100800 */
[----:B0-----:R-:W-:-:S02]  /*20b20*/  @!P2 IMAD.MOV.U32 R2, RZ, RZ, R10 ;  /* 0x000000ffff02a224 */ /* 0x001fc400078e000a */
[----:B------:R-:W-:Y:S01]  /*20b30*/  @!P2 IMAD.MOV.U32 R3, RZ, RZ, R11 ;  /* 0x000000ffff03a224 */ /* 0x000fe200078e000b */
[----:B------:R-:W3:Y:S04]  /*20b40*/  LDL R9, [R1+0x3c0] ;  /* 0x0003c00001097983 */ /* 0x000ee80000100800 */
[----:B------:R-:W3:Y:S04]  /*20b50*/  LDL R8, [R1+0x3c4] ;  /* 0x0003c40001087983 */ /* 0x000ee80000100800 */
[----:B------:R4:W3:Y:S04]  /*20b60*/  @!P2 LDG.E.U16 R18, desc[UR8][R2.64] ;  /* 0x000000080212a981 */ /* 0x0008e8000c1e1500 */
[----:B------:R-:W3:Y:S04]  /*20b70*/  LDL R7, [R1+0x348] ;  /* 0x0003480001077983 */ /* 0x000ee80000100800 */
[----:B------:R-:W3:Y:S04]  /*20b80*/  LDL R6, [R1+0x34c] ;  /* 0x00034c0001067983 */ /* 0x000ee80000100800 */
[----:B-1----:R-:W3:Y:S01]  /*20b90*/  LDL R14, [R1+0x3cc] ;  /* 0x0003cc00010e7983 */ /* 0x002ee20000100800 */
[----:B------:R-:W-:-:S03]  /*20ba0*/  PRMT R5, RZ, 0x7610, R5 ;  /* 0x00007610ff057816 */ /* 0x000fc60000000005 */
[----:B--2---:R0:W-:Y:S04]  /*20bb0*/  STL [R1+0x18e8], R20 ;  /* 0x0018e81401007387 */ /* 0x0041e80000100800 */
[----:B------:R-:W2:Y:S04]  /*20bc0*/  LDL R13, [R1+0x340] ;  /* 0x00034000010d7983 */ /* 0x000ea80000100800 */
[----:B------:R-:W2:Y:S04]  /*20bd0*/  LDL R12, [R1+0x344] ;  /* 0x00034400010c7983 */ /* 0x000ea80000100800 */
[----:B------:R-:W2:Y:S04]  /*20be0*/  LDL R11, [R1+0x428] ;  /* 0x00042800010b7983 */ /* 0x000ea80000100800 */
[----:B------:R-:W2:Y:S01]  /*20bf0*/  LDL R10, [R1+0x42c] ;  /* 0x00042c00010a7983 */ /* 0x000ea20000100800 */
[----:B----4-:R-:W-:-:S02]  /*20c00*/  @!P1 IMAD.MOV.U32 R3, RZ, RZ, R15 ;  /* 0x000000ffff039224 */ /* 0x010fc400078e000f */
[----:B---3--:R-:W-:Y:S01]  /*20c10*/  @!P1 IMAD.MOV.U32 R2, RZ, RZ, R14 ;  /* 0x000000ffff029224 */ /* 0x008fe200078e000e */
[----:B------:R1:W-:Y:S01]  /*20c20*/  STL [R1+0x18ec], R18 ;  /* 0x0018ec1201007387 */ /* 0x0003e20000100800 */
[----:B------:R-:W-:Y:S02]  /*20c30*/  PRMT R4, RZ, 0x7610, R4 ;  /* 0x00007610ff047816 */ /* 0x000fe40000000004 */
[----:B------:R-:W-:Y:S01]  /*20c40*/  PRMT R16, RZ, 0x7610, R16 ;  /* 0x00007610ff107816 */ /* 0x000fe20000000010 */
[----:B------:R-:W3:Y:S04]  /*20c50*/  LDL R15, [R1+0x3b0] ;  /* 0x0003b000010f7983 */ /* 0x000ee80000100800 */
[----:B------:R4:W3:Y:S04]  /*20c60*/  @!P1 LDG.E.U16 R5, desc[UR8][R2.64] ;  /* 0x0000000802059981 */ /* 0x0008e8000c1e1500 */
[----:B------:R-:W3:Y:S01]  /*20c70*/  LDL R14, [R1+0x3b4] ;  /* 0x0003b400010e7983 */ /* 0x000ee20000100800 */
[----:B----4-:R-:W-:-:S02]  /*20c80*/  @!P2 IMAD.MOV.U32 R2, RZ, RZ, R8 ;  /* 0x000000ffff02a224 */ /* 0x010fc400078e0008 */
[----:B------:R-:W-:Y:S01]  /*20c90*/  @!P2 IMAD.MOV.U32 R3, RZ, RZ, R9 ;  /* 0x000000ffff03a224 */ /* 0x000fe200078e0009 */
[----:B------:R-:W4:Y:S04]  /*20ca0*/  LDL R8, [R1+0x3bc] ;  /* 0x0003bc0001087983 */ /* 0x000f280000100800 */
[----:B------:R-:W4:Y:S04]  /*20cb0*/  LDL R9, [R1+0x3b8] ;  /* 0x0003b80001097983 */ /* 0x000f280000100800 */
[----:B------:R0:W3:Y:S02]  /*20cc0*/  @!P2 LDG.E.U16 R4, desc[UR8][R2.64] ;  /* 0x000000080204a981 */ /* 0x0000e4000c1e1500 */
[----:B0-----:R-:W-:-:S02]  /*20cd0*/  PRMT R3, RZ, 0x7610, R3 ;  /* 0x00007610ff037816 */ /* 0x001fc40000000003 */
[----:B------:R-:W-:-:S04]  /*20ce0*/  PRMT R2, RZ, 0x7610, R2 ;  /* 0x00007610ff027816 */ /* 0x000fc80000000002 */
[----:B------:R2:W3:Y:S02]  /*20cf0*/  @!P1 LDG.E.U16 R3, desc[UR8][R6.64] ;  /* 0x0000000806039981 */ /* 0x0004e4000c1e1500 */
[----:B--2---:R-:W-:Y:S02]  /*20d00*/  @!P2 IMAD.MOV.U32 R7, RZ, RZ, R13 ;  /* 0x000000ffff07a224 */ /* 0x004fe400078e000d */
[----:B------:R-:W-:-:S05]  /*20d10*/  @!P2 IMAD.MOV.U32 R6, RZ, RZ, R12 ;  /* 0x000000ffff06a224 */ /* 0x000fca00078e000c */
[----:B------:R0:W2:Y:S02]  /*20d20*/  @!P2 LDG.E.U16 R2, desc[UR8][R6.64] ;  /* 0x000000080602a981 */ /* 0x0000a4000c1e1500 */
[----:B0-----:R-:W-:Y:S02]  /*20d30*/  @!P1 IMAD.MOV.U32 R6, RZ, RZ, R10 ;  /* 0x000000ffff069224 */ /* 0x001fe400078e000a */
[----:B------:R-:W-:Y:S01]  /*20d40*/  @!P1 IMAD.MOV.U32 R7, RZ, RZ, R11 ;  /* 0x000000ffff079224 */ /* 0x000fe200078e000b */
[----:B------:R-:W2:Y:S04]  /*20d50*/  LDL R10, [R1+0x33c] ;  /* 0x00033c00010a7983 */ /* 0x000ea80000100800 */
[----:B------:R-:W2:Y:S04]  /*20d60*/  LDL R11, [R1+0x338] ;  /* 0x00033800010b7983 */ /* 0x000ea80000100800 */
[----:B------:R0:W2:Y:S02]  /*20d70*/  @!P1 LDG.E.U16 R16, desc[UR8][R6.64] ;  /* 0x0000000806109981 */ /* 0x0000a4000c1e1500 */
[----:B0-----:R-:W-:-:S06]  /*20d80*/  PRMT R6, RZ, 0x7610, R6 ;  /* 0x00007610ff067816 */ /* 0x001fcc0000000006 */
[----:B----4-:R3:W4:Y:S01]  /*20d90*/  @!P1 LDG.E.U16 R6, desc[UR8][R8.64] ;  /* 0x0000000808069981 */ /* 0x010722000c1e1500 */
[----:B------:R-:W-:Y:S01]  /*20da0*/  PRMT R7, RZ, 0x7610, R7 ;  /* 0x00007610ff077816 */ /* 0x000fe20000000007 */
[----:B---3--:R-:W-:Y:S02]  /*20db0*/  @!P2 IMAD.MOV.U32 R8, RZ, RZ, R14 ;  /* 0x000000ffff08a224 */ /* 0x008fe400078e000e */
[----:B------:R-:W-:-:S05]  /*20dc0*/  @!P2 IMAD.MOV.U32 R9, RZ, RZ, R15 ;  /* 0x000000ffff09a224 */ /* 0x000fca00078e000f */
[----:B------:R0:W3:Y:S04]  /*20dd0*/  @!P2 LDG.E.U16 R7, desc[UR8][R8.64] ;  /* 0x000000080807a981 */ /* 0x0000e8000c1e1500 */
[----:B--2---:R2:W-:Y:S04]  /*20de0*/  STL [R1+0x18c0], R16 ;  /* 0x0018c01001007387 */ /* 0x0045e80000100800 */
[----:B------:R-:W3:Y:S04]  /*20df0*/  LDL R26, [R1+0x330] ;  /* 0x00033000011a7983 */ /* 0x000ee80000100800 */
[----:B------:R-:W3:Y:S04]  /*20e00*/  LDL R20, [R1+0x334] ;  /* 0x0003340001147983 */ /* 0x000ee80000100800 */
[----:B------:R-:W3:Y:S04]  /*20e10*/  LDL R13, [R1+0x420] ;  /* 0x00042000010d7983 */ /* 0x000ee80000100800 */
[----:B------:R-:W3:Y:S04]  /*20e20*/  LDL R12, [R1+0x424] ;  /* 0x00042400010c7983 */ /* 0x000ee80000100800 */
[----:B----4-:R4:W-:Y:S04]  /*20e30*/  STL [R1+0x18f0], R6 ;  /* 0x0018f00601007387 */ /* 0x0109e80000100800 */
[----:B-1----:R-:W4:Y:S04]  /*20e40*/  LDL R18, [R1+0x3a8] ;  /* 0x0003a80001127983 */ /* 0x002f280000100800 */
[----:B--2---:R-:W2:Y:S04]  /*20e50*/  LDL R16, [R1+0x3ac] ;  /* 0x0003ac0001107983 */ /* 0x004ea80000100800 */
[----:B------:R-:W2:Y:S04]  /*20e60*/  LDL R15, [R1+0x3a0] ;  /* 0x0003a000010f7983 */ /* 0x000ea80000100800 */
[----:B------:R-:W2:Y:S01]  /*20e70*/  LDL R14, [R1+0x3a4] ;  /* 0x0003a400010e7983 */ /* 0x000ea20000100800 */
[----:B0-----:R-:W-:-:S02]  /*20e80*/  PRMT R8, RZ, 0x7610, R8 ;  /* 0x00007610ff087816 */ /* 0x001fc40000000008 */
[----:B------:R-:W-:-:S04]  /*20e90*/  PRMT R9, RZ, 0x7610, R9 ;  /* 0x00007610ff097816 */ /* 0x000fc80000000009 */
[----:B------:R0:W2:Y:S04]  /*20ea0*/  @!P1 LDG.E.U16 R8, desc[UR8][R10.64] ;  /* 0x000000080a089981 */ /* 0x0000a8000c1e1500 */
[----:B---3--:R1:W-:Y:S04]  /*20eb0*/  STL [R1+0x18f4], R7 ;  /* 0x0018f40701007387 */ /* 0x0083e80000100800 */
[----:B----4-:R-:W3:Y:S04]  /*20ec0*/  LDL R6, [R1+0x32c] ;  /* 0x00032c0001067983 */ /* 0x010ee80000100800 */
[----:B-1----:R-:W4:Y:S01]  /*20ed0*/  LDL R7, [R1+0x328] ;  /* 0x0003280001077983 */ /* 0x002f220000100800 */
[----:B0-----:R-:W-:-:S02]  /*20ee0*/  @!P2 IMAD.MOV.U32 R11, RZ, RZ, R26 ;  /* 0x000000ffff0ba224 */ /* 0x001fc400078e001a */
[----:B------:R-:W-:-:S05]  /*20ef0*/  @!P2 IMAD.MOV.U32 R10, RZ, RZ, R20 ;  /* 0x000000ffff0aa224 */ /* 0x000fca00078e0014 */
[----:B------:R0:W4:Y:S02]  /*20f00*/  @!P2 LDG.E.U16 R9, desc[UR8][R10.64] ;  /* 0x000000080a09a981 */ /* 0x000124000c1e1500 */
[----:B0-----:R-:W-:Y:S02]  /*20f10*/  PRMT R10, RZ, 0x7610, R10 ;  /* 0x00007610ff0a7816 */ /* 0x001fe4000000000a */
[----:B------:R-:W-:-:S04]  /*20f20*/  PRMT R11, RZ, 0x7610, R11 ;  /* 0x00007610ff0b7816 */ /* 0x000fc8000000000b */
[----:B------:R2:W4:Y:S02]  /*20f30*/  @!P2 LDG.E.U16 R10, desc[UR8][R12.64] ;  /* 0x000000080c0aa981 */ /* 0x000524000c1e1500 */
[----:B--2---:R-:W-:Y:S02]  /*20f40*/  @!P1 IMAD.MOV.U32 R12, RZ, RZ, R16 ;  /* 0x000000ffff0c9224 */ /* 0x004fe400078e0010 */
[----:B------:R-:W-:-:S05]  /*20f50*/  @!P1 IMAD.MOV.U32 R13, RZ, RZ, R18 ;  /* 0x000000ffff0d9224 */ /* 0x000fca00078e0012 */
[----:B------:R0:W2:Y:S02]  /*20f60*/  @!P1 LDG.E.U16 R11, desc[UR8][R12.64] ;  /* 0x000000080c0b9981 */ /* 0x0000a4000c1e1500 */
[----:B0-----:R-:W-:-:S06]  /*20f70*/  PRMT R12, RZ, 0x7610, R12 ;  /* 0x00007610ff0c7816 */ /* 0x001fcc000000000c */
[----:B------:R3:W2:Y:S01]  /*20f80*/  @!P2 LDG.E.U16 R12, desc[UR8][R14.64] ;  /* 0x000000080e0ca981 */ /* 0x0006a2000c1e1500 */
[----:B------:R-:W-:Y:S01]  /*20f90*/  PRMT R13, RZ, 0x7610, R13 ;  /* 0x00007610ff0d7816 */ /* 0x000fe2000000000d */
[----:B---3--:R-:W-:Y:S02]  /*20fa0*/  @!P1 IMAD.MOV.U32 R14, RZ, RZ, R6 ;  /* 0x000000ffff0e9224 */ /* 0x008fe400078e0006 */
[----:B----4-:R-:W-:-:S05]  /*20fb0*/  @!P1 IMAD.MOV.U32 R15, RZ, RZ, R7 ;  /* 0x000000ffff0f9224 */ /* 0x010fca00078e0007 */
[----:B------:R0:W3:Y:S04]  /*20fc0*/  @!P1 LDG.E.U16 R13, desc[UR8][R14.64] ;  /* 0x000000080e0d9981 */ /* 0x0000e8000c1e1500 */
[----:B------:R-:W-:Y:S04]  /*20fd0*/  STL [R1+0x18c4], R10 ;  /* 0x0018c40a01007387 */ /* 0x000fe80000100800 */
[----:B--2---:R1:W-:Y:S04]  /*20fe0*/  STL [R1+0x18c8], R11 ;  /* 0x0018c80b01007387 */ /* 0x0043e80000100800 */
[----:B------:R-:W2:Y:S04]  /*20ff0*/  LDL R26, [R1+0x490] ;  /* 0x00049000011a7983 */ /* 0x000ea80000100800 */
[----:B------:R-:W4:Y:S04]  /*21000*/  LDL R20, [R1+0x494] ;  /* 0x0004940001147983 */ /* 0x000f280000100800 */
[----:B------:R-:W3:Y:S04]  /*21010*/  LDL R18, [R1+0x418] ;  /* 0x0004180001127983 */ /* 0x000ee80000100800 */
[----:B------:R-:W3:Y:S04]  /*21020*/  LDL R16, [R1+0x41c] ;  /* 0x00041c0001107983 */ /* 0x000ee80000100800 */
[----:B------:R0:W-:Y:S04]  /*21030*/  STL [R1+0x18cc], R12 ;  /* 0x0018cc0c01007387 */ /* 0x0001e80000100800 */
[----:B------:R-:W2:Y:S04]  /*21040*/  LDL R15, [R1+0x320] ;  /* 0x00032000010f7983 */ /* 0x000ea80000100800 */
[----:B-1----:R-:W3:Y:S04]  /*21050*/  LDL R11, [R1+0x410] ;  /* 0x00041000010b7983 */ /* 0x002ee80000100800 */
[----:B------:R-:W3:Y:S01]  /*21060*/  LDL R10, [R1+0x414] ;  /* 0x00041400010a7983 */ /* 0x000ee20000100800 */
[----:B------:R-:W-:-:S02]  /*21070*/  PRMT R17, RZ, 0x7610, R17 ;  /* 0x00007610ff117816 */ /* 0x000fc40000000011 */
[----:B------:R-:W-:Y:S02]  /*21080*/  PRMT R19, RZ, 0x7610, R19 ;  /* 0x00007610ff137816 */ /* 0x000fe40000000013 */
[----:B------:R-:W-:Y:S02]  /*21090*/  PRMT R21, RZ, 0x7610, R21 ;  /* 0x00007610ff157816 */ /* 0x000fe40000000015 */
[----:B------:R-:W-:Y:S01]  /*210a0*/  PRMT R23, RZ, 0x7610, R23 ;  /* 0x00007610ff177816 */ /* 0x000fe20000000017 */
[----:B------:R-:W3:Y:S04]  /*210b0*/  LDL R7, [R1+0x398] ;  /* 0x0003980001077983 */ /* 0x000ee80000100800 */
[----:B0-----:R-:W4:Y:S04]  /*210c0*/  LDL R12, [R1+0x324] ;  /* 0x00032400010c7983 */ /* 0x001f280000100800 */
[----:B------:R-:W3:Y:S01]  /*210d0*/  LDL R6, [R1+0x39c] ;  /* 0x00039c0001067983 */ /* 0x000ee20000100800 */
[----:B----4-:R-:W-:-:S05]  /*210e0*/  @!P2 IMAD.MOV.U32 R14, RZ, RZ, R12 ;  /* 0x000000ffff0ea224 */ /* 0x010fca00078e000c */
[----:B--2---:R0:W2:Y:S02]  /*210f0*/  @!P2 LDG.E.U16 R17, desc[UR8][R14.64] ;  /* 0x000000080e11a981 */ /* 0x0040a4000c1e1500 */
[----:B0-----:R-:W-:Y:S02]  /*21100*/  @!P2 IMAD.MOV.U32 R14, RZ, RZ, R20 ;  /* 0x000000ffff0ea224 */ /* 0x001fe400078e0014 */
[----:B------:R-:W-:-:S05]  /*21110*/  @!P2 IMAD.MOV.U32 R15, RZ, RZ, R26 ;  /* 0x000000ffff0fa224 */ /* 0x000fca00078e001a */
[----:B------:R3:W4:Y:S02]  /*21120*/  @!P2 LDG.E.U16 R19, desc[UR8][R14.64] ;  /* 0x000000080e13a981 */ /* 0x000724000c1e1500 */
[----:B---3--:R-:W-:Y:S02]  /*21130*/  @!P1 IMAD.MOV.U32 R14, RZ, RZ, R16 ;  /* 0x000000ffff0e9224 */ /* 0x008fe400078e0010 */
[----:B------:R-:W-:-:S05]  /*21140*/  @!P1 IMAD.MOV.U32 R15, RZ, RZ, R18 ;  /* 0x000000ffff0f9224 */ /* 0x000fca00078e0012 */
[----:B------:R0:W3:Y:S02]  /*21150*/  @!P1 LDG.E.U16 R21, desc[UR8][R14.64] ;  /* 0x000000080e159981 */ /* 0x0000e4000c1e1500 */
[----:B0-----:R-:W-:Y:S02]  /*21160*/  @!P2 IMAD.MOV.U32 R14, RZ, RZ, R10 ;  /* 0x000000ffff0ea224 */ /* 0x001fe400078e000a */
[----:B------:R-:W-:-:S05]  /*21170*/  @!P2 IMAD.MOV.U32 R15, RZ, RZ, R11 ;  /* 0x000000ffff0fa224 */ /* 0x000fca00078e000b */
[----:B------:R0:W3:Y:S04]  /*21180*/  @!P2 LDG.E.U16 R23, desc[UR8][R14.64] ;  /* 0x000000080e17a981 */ /* 0x0000e8000c1e1500 */
[----:B------:R-:W-:Y:S01]  /*21190*/  STL [R1+0x18d0], R13 ;  /* 0x0018d00d01007387 */ /* 0x000fe20000100800 */
[----:B------:R-:W-:Y:S01]  /*211a0*/  PRMT R25, RZ, 0x7610, R25 ;  /* 0x00007610ff197816 */ /* 0x000fe20000000019 */
[----:B0-----:R-:W-:Y:S02]  /*211b0*/  @!P1 IMAD.MOV.U32 R15, RZ, RZ, R7 ;  /* 0x000000ffff0f9224 */ /* 0x001fe400078e0007 */
[----:B------:R-:W-:-:S05]  /*211c0*/  @!P1 IMAD.MOV.U32 R14, RZ, RZ, R6 ;  /* 0x000000ffff0e9224 */ /* 0x000fca00078e0006 */
[----:B------:R0:W3:Y:S04]  /*211d0*/  @!P1 LDG.E.U16 R25, desc[UR8][R14.64] ;  /* 0x000000080e199981 */ /* 0x0000e8000c1e1500 */
[----:B--2---:R-:W-:Y:S04]  /*211e0*/  STL [R1+0x18d4], R17 ;  /* 0x0018d41101007387 */ /* 0x004fe80000100800 */
[----:B----4-:R-:W-:Y:S04]  /*211f0*/  STL [R1+0x18b4], R19 ;  /* 0x0018b41301007387 */ /* 0x010fe80000100800 */
[----:B---3--:R-:W-:Y:S04]  /*21200*/  STL [R1+0x18b8], R21 ;  /* 0x0018b81501007387 */ /* 0x008fe80000100800 */
[----:B------:R1:W-:Y:S04]  /*21210*/  STL [R1+0x18bc], R23 ;  /* 0x0018bc1701007387 */ /* 0x0003e80000100800 */
[----:B------:R-:W2:Y:S04]  /*21220*/  LDL R7, [R1+0x314] ;  /* 0x0003140001077983 */ /* 0x000ea80000100800 */
[----:B-1----:R-:W3:Y:S04]  /*21230*/  LDL.LU R23, [R1+0xd0] ;  /* 0x0000d00001177983 */ /* 0x002ee80000300800 */
        /* <DEDUP_REMOVED lines=11> */
[----:B------:R-:W0:Y:S04]  /*212f0*/  LDL R14, [R1+0x390] ;  /* 0x00039000010e7983 */ /* 0x000e280000100800 */
[----:B------:R-:W0:Y:S01]  /*21300*/  LDL R15, [R1+0x394] ;  /* 0x00039400010f7983 */ /* 0x000e220000100800 */
[----:B------:R-:W-:-:S02]  /*21310*/  PRMT R27, RZ, 0x7610, R27 ;  /* 0x00007610ff1b7816 */ /* 0x000fc4000000001b */
[----:B------:R-:W-:Y:S02]  /*21320*/  PRMT R29, RZ, 0x7610, R29 ;  /* 0x00007610ff1d7816 */ /* 0x000fe4000000001d */
[----:B0-----:R-:W-:-:S04]  /*21330*/  @!P2 LOP3.LUT R15, R15, R14, RZ, 0x3c, !PT ;  /* 0x0000000e0f0fa212 */ /* 0x001fc800078e3cff */
[----:B------:R-:W-:-:S04]  /*21340*/  @!P2 LOP3.LUT R14, R15, R14, RZ, 0x3c, !PT ;  /* 0x0000000e0f0ea212 */ /* 0x000fc800078e3cff */
[----:B------:R-:W-:-:S05]  /*21350*/  @!P2 LOP3.LUT R15, R15, R14, RZ, 0x3c, !PT ;  /* 0x0000000e0f0fa212 */ /* 0x000fca00078e3cff */
[----:B------:R2:W3:Y:S02]  /*21360*/  @!P2 LDG.E.U16 R27, desc[UR8][R14.64] ;  /* 0x000000080e1ba981 */ /* 0x0004e4000c1e1500 */
[----:B--2---:R-:W-:Y:S02]  /*21370*/  @!P2 IMAD.MOV.U32 R14, RZ, RZ, R7 ;  /* 0x000000ffff0ea224 */ /* 0x004fe400078e0007 */
[----:B------:R-:W-:-:S05]  /*21380*/  @!P2 IMAD.MOV.U32 R15, RZ, RZ, R28 ;  /* 0x000000ffff0fa224 */ /* 0x000fca00078e001c */
[----:B------:R-:W2:Y:S04]  /*21390*/  @!P2 LDG.E.U16 R29, desc[UR8][R14.64] ;  /* 0x000000080e1da981 */ /* 0x000ea8000c1e1500 */
[----:B------:R0:W-:Y:S04]  /*213a0*/  STL [R1+0x18d8], R25 ;  /* 0x0018d81901007387 */ /* 0x0001e80000100800 */
[----:B0-----:R-:W4:Y:S01]  /*213b0*/  LDL.LU R25, [R1+0xd4] ;  /* 0x0000d40001197983 */ /* 0x001f220000300800 */
[----:B------:R-:W0:Y:S03]  /*213c0*/  S2R R26, SR_TID.X ;  /* 0x00000000001a7919 */ /* 0x000e260000002100 */
[----:B---3--:R1:W-:Y:S04]  /*213d0*/  STL [R1+0x18dc], R27 ;  /* 0x0018dc1b01007387 */ /* 0x0083e80000100800 */
[----:B-1----:R-:W3:Y:S04]  /*213e0*/  LDL.LU R27, [R1+0xf0] ;  /* 0x0000f000011b7983 */ /* 0x002ee80000300800 */
[----:B------:R1:W-:Y:S04]  /*213f0*/  STL [R1+0xe38], R28 ;  /* 0x000e381c01007387 */ /* 0x0003e80000100800 */
[----:B-1----:R-:W4:Y:S04]  /*21400*/  LDL.LU R28, [R1+0xf4] ;  /* 0x0000f400011c7983 */ /* 0x002f280000300800 */
[----:B------:R-:W3:Y:S04]  /*21410*/  LDL.LU R14, [R1+0x114] ;  /* 0x00011400010e7983 */ /* 0x000ee80000300800 */
[----:B------:R-:W4:Y:S04]  /*21420*/  LDL.LU R15, [R1+0x110] ;  /* 0x00011000010f7983 */ /* 0x000f280000300800 */
[----:B--2---:R1:W-:Y:S04]  /*21430*/  STL [R1+0x18e0], R29 ;  /* 0x0018e01d01007387 */ /* 0x0043e80000100800 */
[----:B-1----:R-:W2:Y:S01]  /*21440*/  LDL.LU R29, [R1+0x130] ;  /* 0x00013000011d7983 */ /* 0x002ea20000300800 */
[----:B0-----:R-:W-:-:S05]  /*21450*/  LOP3.LUT R26, R26, 0x3f, RZ, 0xc0, !PT ;  /* 0x0000003f1a1a7812 */ /* 0x001fca00078ec0ff */
[----:B------:R-:W-:-:S05]  /*21460*/  IMAD.SHL.U32 R7, R26, 0x2, RZ ;  /* 0x000000021a077824 */ /* 0x000fca00078e00ff */
[----:B------:R-:W-:-:S05]  /*21470*/  LOP3.LUT R7, R7, 0x40, RZ, 0x3c, !PT ;  /* 0x0000004007077812 */ /* 0x000fca00078e3cff */
[----:B--2---:R-:W-:Y:S04]  /*21480*/  STS.U16 [R7+UR5+0x1c80], R29 ;  /* 0x001c801d07007988 */ /* 0x004fe80008000405 */
[----:B---3--:R-:W-:Y:S04]  /*21490*/  STS.U16 [R7+UR5+0x2400], R14 ;  /* 0x0024000e07007988 */ /* 0x008fe80008000405 */
        /* <DEDUP_REMOVED lines=14> */
[----:B------:R1:W-:Y:S04]  /*21580*/  STS.U16 [R7+UR5+0x5c80], R18 ;  /* 0x005c801207007988 */ /* 0x0003e80008000405 */
[----:B------:R2:W-:Y:S04]  /*21590*/  STS.U16 [R7+UR5+0x6400], R20 ;  /* 0x0064001407007988 */ /* 0x0005e80008000405 */
[----:B------:R3:W-:Y:S04]  /*215a0*/  STS.U16 [R7+UR5+0x6480], R0 ;  /* 0x0064800007007988 */ /* 0x0007e80008000405 */
[----:B0-----:R-:W4:Y:S04]  /*215b0*/  LDL.LU R6, [R1+0x178] ;  /* 0x0001780001067983 */ /* 0x001f280000300800 */
[----:B-1----:R-:W4:Y:S04]  /*215c0*/  LDL.LU R18, [R1+0x174] ;  /* 0x0001740001127983 */ /* 0x002f280000300800 */
[----:B--2---:R-:W2:Y:S04]  /*215d0*/  LDL.LU R20, [R1+0x160] ;  /* 0x0001600001147983 */ /* 0x004ea80000300800 */
[----:B---3--:R-:W3:Y:S04]  /*215e0*/  LDL.LU R0, [R1+0x15c] ;  /* 0x00015c0001007983 */ /* 0x008ee80000300800 */
        /* <DEDUP_REMOVED lines=12> */
[----:B------:R0:W-:Y:S04]  /*216b0*/  STS.U16 [R7+UR5+0x6c00], R24 ;  /* 0x006c001807007988 */ /* 0x0001e80008000405 */
[----:B------:R1:W-:Y:S04]  /*216c0*/  STS.U16 [R7+UR5+0x6c80], R22 ;  /* 0x006c801607007988 */ /* 0x0003e80008000405 */
[----:B------:R1:W-:Y:S01]  /*216d0*/  STS.U16 [R7+UR5+0x7400], R5 ;  /* 0x0074000507007988 */ /* 0x0003e20008000405 */
[----:B------:R-:W-:-:S03]  /*216e0*/  IMAD.SHL.U32 R29, R26, 0x2, RZ ;  /* 0x000000021a1d7824 */ /* 0x000fc600078e00ff */
[----:B------:R1:W-:Y:S04]  /*216f0*/  STS.U16 [R7+UR5+0x7480], R4 ;  /* 0x0074800407007988 */ /* 0x0003e80008000405 */
[----:B0-----:R-:W3:Y:S04]  /*21700*/  LDL.LU R24, [R1+0x108] ;  /* 0x0001080001187983 */ /* 0x001ee80000300800 */
[----:B-1----:R-:W3:Y:S04]  /*21710*/  LDL.LU R22, [R1+0x10c] ;  /* 0x00010c0001167983 */ /* 0x002ee80000300800 */
[----:B------:R-:W3:Y:S04]  /*21720*/  LDL.LU R5, [R1+0x128] ;  /* 0x0001280001057983 */ /* 0x000ee80000300800 */
[----:B------:R-:W3:Y:S04]  /*21730*/  LDL.LU R10, [R1+0x28] ;  /* 0x00002800010a7983 */ /* 0x000ee80000300800 */
[----:B------:R-:W3:Y:S04]  /*21740*/  LDL.LU R16, [R1+0xc] ;  /* 0x00000c0001107983 */ /* 0x000ee80000300800 */
[----:B------:R-:W3:Y:S04]  /*21750*/  LDL.LU R26, [R1+0x8] ;  /* 0x00000800011a7983 */ /* 0x000ee80000300800 */
[----:B------:R-:W3:Y:S04]  /*21760*/  LDL.LU R4, [R1+0x12c] ;  /* 0x00012c0001047983 */ /* 0x000ee80000300800 */
[----:B------:R0:W-:Y:S04]  /*21770*/  STS.U16 [R7+UR5+0x7c00], R3 ;  /* 0x007c000307007988 */ /* 0x0001e80008000405 */
[----:B------:R1:W-:Y:S04]  /*21780*/  STS.U16 [R7+UR5+0x7c80], R2 ;  /* 0x007c800207007988 */ /* 0x0003e80008000405 */
[----:B0-----:R-:W3:Y:S04]  /*21790*/  LDL.LU R3, [R1+0x144] ;  /* 0x0001440001037983 */ /* 0x001ee80000300800 */
[----:B-1----:R-:W3:Y:S04]  /*217a0*/  LDL.LU R7, [R1+0x18f4] ;  /* 0x0018f40001077983 */ /* 0x002ee80000300800 */
[----:B------:R-:W3:Y:S01]  /*217b0*/  LDL.LU R2, [R1+0x148] ;  /* 0x0001480001027983 */ /* 0x000ee20000300800 */
[----:B------:R-:W-:-:S05]  /*217c0*/  LOP3.LUT R29, R29, 0x50, RZ, 0x3c, !PT ;  /* 0x000000501d1d7812 */ /* 0x000fca00078e3cff */
[----:B----4-:R0:W-:Y:S04]  /*217d0*/  STS.U16 [R29+UR5+0x500], R6 ;  /* 0x000500061d007988 */ /* 0x0101e80008000405 */
[----:B------:R1:W-:Y:S04]  /*217e0*/  STS.U16 [R29+UR5+0x580], R18 ;  /* 0x000580121d007988 */ /* 0x0003e80008000405 */
[----:B--2---:R2:W-:Y:S04]  /*217f0*/  STS.U16 [R29+UR5+0xd00], R20 ;  /* 0x000d00141d007988 */ /* 0x0045e80008000405 */
[----:B---3--:R3:W-:Y:S04]  /*21800*/  STS.U16 [R29+UR5+0xd80], R0 ;  /* 0x000d80001d007988 */ /* 0x0087e80008000405 */
[----:B0-----:R-:W4:Y:S04]  /*21810*/  LDL.LU R6, [R1+0x18f0] ;  /* 0x0018f00001067983 */ /* 0x001f280000300800 */
[----:B-1----:R-:W4:Y:S04]  /*21820*/  LDL.LU R18, [R1+0x18ec] ;  /* 0x0018ec0001127983 */ /* 0x002f280000300800 */
[----:B--2---:R-:W2:Y:S04]  /*21830*/  LDL.LU R20, [R1+0x18e8] ;  /* 0x0018e80001147983 */ /* 0x004ea80000300800 */
[----:B---3--:R-:W3:Y:S04]  /*21840*/  LDL.LU R0, [R1+0x18e4] ;  /* 0x0018e40001007983 */ /* 0x008ee80000300800 */
        /* <DEDUP_REMOVED lines=10> */
[----:B------:R1:W-:Y:S04]  /*218f0*/  STS.U16 [R29+UR5+0x3d00], R25 ;  /* 0x003d00191d007988 */ /* 0x0003e80008000405 */
[----:B------:R-:W-:Y:S04]  /*21900*/  STS.U16 [R29+UR5+0x3d80], R23 ;  /* 0x003d80171d007988 */ /* 0x000fe80008000405 */
[----:B------:R-:W-:Y:S04]  /*21910*/  STS.U16 [R29+UR5+0x4500], R21 ;  /* 0x004500151d007988 */ /* 0x000fe80008000405 */
[----:B------:R-:W-:Y:S04]  /*21920*/  STS.U16 [R29+UR5+0x4580], R19 ;  /* 0x004580131d007988 */ /* 0x000fe80008000405 */
[----:B------:R1:W-:Y:S04]  /*21930*/  STS.U16 [R29+UR5+0x4d00], R17 ;  /* 0x004d00111d007988 */ /* 0x0003e80008000405 */
[----:B------:R1:W-:Y:S04]  /*21940*/  STS.U16 [R29+UR5+0x4d80], R13 ;  /* 0x004d800d1d007988 */ /* 0x0003e80008000405 */
[----:B------:R1:W-:Y:S04]  /*21950*/  STS.U16 [R29+UR5+0x5500], R12 ;  /* 0x0055000c1d007988 */ /* 0x0003e80008000405 */
[----:B0-----:R-:W4:Y:S04]  /*21960*/  LDL.LU R27, [R1+0x170] ;  /* 0x00017000011b7983 */ /* 0x001f280000300800 */
[----:B-1----:R-:W4:Y:S04]  /*21970*/  LDL.LU R25, [R1+0x16c] ;  /* 0x00016c0001197983 */ /* 0x002f280000300800 */
[----:B------:R0:W-:Y:S04]  /*21980*/  STS.U16 [R29+UR5+0x5580], R11 ;  /* 0x0055800b1d007988 */ /* 0x0001e80008000405 */
[----:B------:R-:W4:Y:S04]  /*21990*/  LDL.LU R17, [R1+0x158] ;  /* 0x0001580001117983 */ /* 0x000f280000300800 */
[----:B------:R-:W4:Y:S04]  /*219a0*/  LDL.LU R13, [R1+0x154] ;  /* 0x00015400010d7983 */ /* 0x000f280000300800 */
[----:B------:R-:W4:Y:S04]  /*219b0*/  LDL.LU R12, [R1+0x140] ;  /* 0x00014000010c7983 */ /* 0x000f280000300800 */
[----:B0-----:R-:W4:Y:S04]  /*219c0*/  LDL.LU R11, [R1+0x13c] ;  /* 0x00013c00010b7983 */ /* 0x001f280000300800 */
[----:B---3--:R-:W-:Y:S04]  /*219d0*/  STS.U16 [R29+UR5+0x5d00], R0 ;  /* 0x005d00001d007988 */ /* 0x008fe80008000405 */
[----:B------:R0:W-:Y:S04]  /*219e0*/  STS.U16 [R29+UR5+0x5d80], R10 ;  /* 0x005d800a1d007988 */ /* 0x0001e80008000405 */
[----:B------:R1:W-:Y:S04]  /*219f0*/  STS.U16 [R29+UR5+0x6500], R16 ;  /* 0x006500101d007988 */ /* 0x0003e80008000405 */
[----:B0-----:R-:W3:Y:S04]  /*21a00*/  LDL.LU R10, [R1+0x124] ;  /* 0x00012400010a7983 */ /* 0x001ee80000300800 */
[----:B-1----:R-:W3:Y:S01]  /*21a10*/  LDL.LU R16, [R1+0x120] ;  /* 0x0001200001107983 */ /* 0x002ee20000300800 */
[----:B------:R-:W0:Y:S03]  /*21a20*/  S2R R0, SR_TID.X ;  /* 0x0000000000007919 */ /* 0x000e260000002100 */
        /* <DEDUP_REMOVED lines=11> */
[----:B------:R-:W3:Y:S04]  /*21ae0*/  LDL.LU R19, [R1+0x4] ;  /* 0x0000040001137983 */ /* 0x000ee80000300800 */
[----:B--2---:R2:W-:Y:S04]  /*21af0*/  STS.U16 [R29+UR5+0x6d00], R20 ;  /* 0x006d00141d007988 */ /* 0x0045e80008000405 */
[----:B----4-:R4:W-:Y:S04]  /*21b00*/  STS.U16 [R29+UR5+0x6d80], R18 ;  /* 0x006d80121d007988 */ /* 0x0109e80008000405 */
[----:B------:R0:W-:Y:S04]  /*21b10*/  STS.U16 [R29+UR5+0x7500], R6 ;  /* 0x007500061d007988 */ /* 0x0001e80008000405 */
[----:B------:R0:W-:Y:S04]  /*21b20*/  STS.U16 [R29+UR5+0x7580], R7 ;  /* 0x007580071d007988 */ /* 0x0001e80008000405 */
[----:B------:R0:W-:Y:S04]  /*21b30*/  STS.U16 [R29+UR5+0x7d00], R8 ;  /* 0x007d00081d007988 */ /* 0x0001e80008000405 */
[----:B-1----:R-:W3:Y:S04]  /*21b40*/  LDL.LU R26, [R1] ;  /* 0x00000000011a7983 */ /* 0x002ee80000300800 */
[----:B--2---:R-:W2:Y:S04]  /*21b50*/  LDL.LU R20, [R1+0xc0] ;  /* 0x0000c00001147983 */ /* 0x004ea80000300800 */
[----:B----4-:R-:W4:Y:S04]  /*21b60*/  LDL.LU R18, [R1+0xc4] ;  /* 0x0000c40001127983 */ /* 0x010f280000300800 */
[----:B0-----:R-:W2:Y:S04]  /*21b70*/  LDL.LU R6, [R1+0xe0] ;  /* 0x0000e00001067983 */ /* 0x001ea80000300800 */
[----:B------:R-:W4:Y:S04]  /*21b80*/  LDL.LU R7, [R1+0xe4] ;  /* 0x0000e40001077983 */ /* 0x000f280000300800 */
[----:B------:R-:W2:Y:S04]  /*21b90*/  LDL.LU R8, [R1+0x100] ;  /* 0x0001000001087983 */ /* 0x000ea80000300800 */
[----:B------:R0:W-:Y:S04]  /*21ba0*/  STS.U16 [R29+UR5+0x7d80], R9 ;  /* 0x007d80091d007988 */ /* 0x0001e80008000405 */
[----:B0-----:R-:W4:Y:S04]  /*21bb0*/  LDL.LU R29, [R1+0x18e0] ;  /* 0x0018e000011d7983 */ /* 0x001f280000300800 */
[----:B------:R-:W2:Y:S01]  /*21bc0*/  LDL.LU R9, [R1+0x104] ;  /* 0x0001040001097983 */ /* 0x000ea20000300800 */
[----:B------:R-:W-:-:S05]  /*21bd0*/  LOP3.LUT R0, R0, 0x3f, RZ, 0xc0, !PT ;  /* 0x0000003f00007812 */ /* 0x000fca00078ec0ff */
[----:B------:R-:W-:-:S05]  /*21be0*/  IMAD.SHL.U32 R23, R0, 0x2, RZ ;  /* 0x0000000200177824 */ /* 0x000fca00078e00ff */
[----:B------:R-:W-:-:S05]  /*21bf0*/  LOP3.LUT R23, R23, 0x60, RZ, 0x3c, !PT ;  /* 0x0000006017177812 */ /* 0x000fca00078e3cff */
[----:B------:R0:W-:Y:S04]  /*21c00*/  STS.U16 [R23+UR5+0x600], R27 ;  /* 0x0006001b17007988 */ /* 0x0001e80008000405 */
[----:B------:R1:W-:Y:S04]  /*21c10*/  STS.U16 [R23+UR5+0x680], R25 ;  /* 0x0006801917007988 */ /* 0x0003e80008000405 */
[----:B------:R1:W-:Y:S04]  /*21c20*/  STS.U16 [R23+UR5+0xe00], R17 ;  /* 0x000e001117007988 */ /* 0x0003e80008000405 */
[----:B------:R1:W-:Y:S04]  /*21c30*/  STS.U16 [R23+UR5+0xe80], R13 ;  /* 0x000e800d17007988 */ /* 0x0003e80008000405 */
[----:B------:R1:W-:Y:S04]  /*21c40*/  STS.U16 [R23+UR5+0x1600], R12 ;  /* 0x0016000c17007988 */ /* 0x0003e80008000405 */
[----:B------:R1:W-:Y:S04]  /*21c50*/  STS.U16 [R23+UR5+0x1680], R11 ;  /* 0x0016800b17007988 */ /* 0x0003e80008000405 */
[----:B0-----:R-:W4:Y:S04]  /*21c60*/  LDL.LU R27, [R1+0x18dc] ;  /* 0x0018dc00011b7983 */ /* 0x001f280000300800 */
[----:B-1----:R-:W4:Y:S04]  /*21c70*/  LDL.LU R25, [R1+0x18d8] ;  /* 0x0018d80001197983 */ /* 0x002f280000300800 */
[----:B------:R-:W4:Y:S04]  /*21c80*/  LDL.LU R17, [R1+0x18d4] ;  /* 0x0018d40001117983 */ /* 0x000f280000300800 */
[----:B------:R-:W4:Y:S04]  /*21c90*/  LDL.LU R13, [R1+0x18d0] ;  /* 0x0018d000010d7983 */ /* 0x000f280000300800 */
[----:B------:R-:W4:Y:S04]  /*21ca0*/  LDL.LU R12, [R1+0x18cc] ;  /* 0x0018cc00010c7983 */ /* 0x000f280000300800 */
[----:B------:R-:W4:Y:S04]  /*21cb0*/  LDL.LU R11, [R1+0x18c8] ;  /* 0x0018c800010b7983 */ /* 0x000f280000300800 */
[----:B---3--:R0:W-:Y:S04]  /*21cc0*/  STS.U16 [R23+UR5+0x1e00], R10 ;  /* 0x001e000a17007988 */ /* 0x0081e80008000405 */
[----:B------:R1:W-:Y:S04]  /*21cd0*/  STS.U16 [R23+UR5+0x1e80], R16 ;  /* 0x001e801017007988 */ /* 0x0003e80008000405 */
[----:B0-----:R-:W3:Y:S04]  /*21ce0*/  LDL.LU R10, [R1+0x18c4] ;  /* 0x0018c400010a7983 */ /* 0x001ee80000300800 */
[----:B-1----:R-:W3:Y:S04]  /*21cf0*/  LDL.LU R16, [R1+0x18c0] ;  /* 0x0018c00001107983 */ /* 0x002ee80000300800 */
[----:B--2---:R-:W-:Y:S04]  /*21d00*/  STS.U16 [R23+UR5+0x2600], R9 ;  /* 0x0026000917007988 */ /* 0x004fe80008000405 */
        /* <DEDUP_REMOVED lines=16> */
[----:B------:R2:W-:Y:S04]  /*21e10*/  STS.U16 [R23+UR5+0x6680], R26 ;  /* 0x0066801a17007988 */ /* 0x0005e80008000405 */
[----:B0-----:R-:W4:Y:S04]  /*21e20*/  LDL.LU R21, [R1+0x168] ;  /* 0x0001680001157983 */ /* 0x001f280000300800 */
[----:B------:R-:W4:Y:S04]  /*21e30*/  LDL.LU R28, [R1+0x164] ;  /* 0x00016400011c7983 */ /* 0x000f280000300800 */
[----:B-1----:R-:W4:Y:S04]  /*21e40*/  LDL.LU R19, [R1+0x150] ;  /* 0x0001500001137983 */ /* 0x002f280000300800 */
[----:B--2---:R-:W2:Y:S04]  /*21e50*/  LDL.LU R26, [R1+0x14c] ;  /* 0x00014c00011a7983 */ /* 0x004ea80000300800 */
        /* <DEDUP_REMOVED lines=11> */
[----:B------:R1:W-:Y:S04]  /*21f10*/  STS.U16 [R23+UR5+0x6e80], R10 ;  /* 0x006e800a17007988 */ /* 0x0003e80008000405 */
[----:B------:R3:W-:Y:S04]  /*21f20*/  STS.U16 [R23+UR5+0x7600], R11 ;  /* 0x0076000b17007988 */ /* 0x0007e80008000405 */
[----:B------:R3:W-:Y:S04]  /*21f30*/  STS.U16 [R23+UR5+0x7680], R12 ;  /* 0x0076800c17007988 */ /* 0x0007e80008000405 */
[----:B0-----:R-:W2:Y:S04]  /*21f40*/  LDL.LU R16, [R1+0xf8] ;  /* 0x0000f80001107983 */ /* 0x001ea80000300800 */
[----:B-1----:R-:W2:Y:S04]  /*21f50*/  LDL.LU R10, [R1+0xfc] ;  /* 0x0000fc00010a7983 */ /* 0x002ea80000300800 */
[----:B---3--:R-:W3:Y:S04]  /*21f60*/  LDL.LU R11, [R1+0x118] ;  /* 0x00011800010b7983 */ /* 0x008ee80000300800 */
        /* <DEDUP_REMOVED lines=10> */
[----:B------:R-:W-:-:S05]  /*22010*/  IMAD.SHL.U32 R0, R0, 0x2, RZ ;  /* 0x0000000200007824 */ /* 0x000fca00078e00ff */
[----:B------:R-:W-:-:S05]  /*22020*/  LOP3.LUT R0, R0, 0x70, RZ, 0x3c, !PT ;  /* 0x0000007000007812 */ /* 0x000fca00078e3cff */
[----:B----4-:R0:W-:Y:S04]  /*22030*/  STS.U16 [R0+UR5+0x700], R21 ;  /* 0x0007001500007988 */ /* 0x0101e80008000405 */
[----:B------:R1:W-:Y:S04]  /*22040*/  STS.U16 [R0+UR5+0x780], R28 ;  /* 0x0007801c00007988 */ /* 0x0003e80008000405 */
[----:B------:R4:W-:Y:S04]  /*22050*/  STS.U16 [R0+UR5+0xf00], R19 ;  /* 0x000f001300007988 */ /* 0x0009e80008000405 */
[----:B--2---:R2:W-:Y:S04]  /*22060*/  STS.U16 [R0+UR5+0xf80], R26 ;  /* 0x000f801a00007988 */ /* 0x0045e80008000405 */
[----:B0-----:R-:W3:Y:S04]  /*22070*/  LDL.LU R21, [R1+0x18b8] ;  /* 0x0018b80001157983 */ /* 0x001ee80000300800 */
[----:B-1----:R-:W3:Y:S04]  /*22080*/  LDL.LU R28, [R1+0x30c] ;  /* 0x00030c00011c7983 */ /* 0x002ee80000300800 */
[----:B----4-:R-:W4:Y:S04]  /*22090*/  LDL.LU R19, [R1+0x18b4] ;  /* 0x0018b40001137983 */ /* 0x010f280000300800 */
[----:B--2---:R-:W2:Y:S04]  /*220a0*/  LDL.LU R26, [R1+0x18b0] ;  /* 0x0018b000011a7983 */ /* 0x004ea80000300800 */
[----:B---3--:R-:W-:Y:S04]  /*220b0*/  STS.U16 [R0+UR5+0x1700], R17 ;  /* 0x0017001100007988 */ /* 0x008fe80008000405 */
        /* <DEDUP_REMOVED lines=12> */
[----:B0-----:R-:W3:Y:S04]  /*22180*/  LDL R2, [R1+0x294] ;  /* 0x0002940001027983 */ /* 0x001ee80000100800 */
[----:B------:R0:W-:Y:S04]  /*22190*/  STS.U16 [R0+UR5+0x4780], R3 ;  /* 0x0047800300007988 */ /* 0x0001e80008000405 */
[----:B------:R-:W-:Y:S04]  /*221a0*/  STS.U16 [R0+UR5+0x4f00], R4 ;  /* 0x004f000400007988 */ /* 0x000fe80008000405 */
[----:B------:R-:W-:Y:S04]  /*221b0*/  STS.U16 [R0+UR5+0x4f80], R5 ;  /* 0x004f800500007988 */ /* 0x000fe80008000405 */
[----:B------:R-:W-:Y:S04]  /*221c0*/  STS.U16 [R0+UR5+0x5700], R22 ;  /* 0x0057001600007988 */ /* 0x000fe80008000405 */
[----:B------:R1:W-:Y:S04]  /*221d0*/  STS.U16 [R0+UR5+0x5780], R24 ;  /* 0x0057801800007988 */ /* 0x0003e80008000405 */
[----:B------:R-:W-:Y:S04]  /*221e0*/  STS.U16 [R0+UR5+0x5f00], R14 ;  /* 0x005f000e00007988 */ /* 0x000fe80008000405 */
[----:B------:R-:W-:Y:S04]  /*221f0*/  STS.U16 [R0+UR5+0x5f80], R15 ;  /* 0x005f800f00007988 */ /* 0x000fe80008000405 */
[----:B0-----:R-:W3:Y:S04]  /*22200*/  LDL R3, [R1+0x308] ;  /* 0x0003080001037983 */ /* 0x001ee80000100800 */
[----:B-1----:R-:W3:Y:S04]  /*22210*/  LDL R24, [R1+0x304] ;  /* 0x0003040001187983 */ /* 0x002ee80000100800 */
[----:B--2---:R-:W-:Y:S04]  /*22220*/  STS.U16 [R0+UR5+0x6700], R26 ;  /* 0x0067001a00007988 */ /* 0x004fe80008000405 */
[----:B----4-:R-:W-:Y:S04]  /*22230*/  STS.U16 [R0+UR5+0x6780], R19 ;  /* 0x0067801300007988 */ /* 0x010fe80008000405 */
[----:B------:R-:W-:Y:S04]  /*22240*/  STS.U16 [R0+UR5+0x6f00], R21 ;  /* 0x006f001500007988 */ /* 0x000fe80008000405 */
[----:B------:R-:W-:Y:S04]  /*22250*/  STS.U16 [R0+UR5+0x6f80], R23 ;  /* 0x006f801700007988 */ /* 0x000fe80008000405 */
[----:B------:R-:W-:Y:S04]  /*22260*/  STS.U16 [R0+UR5+0x7700], R25 ;  /* 0x0077001900007988 */ /* 0x000fe80008000405 */
[----:B------:R-:W-:Y:S04]  /*22270*/  STS.U16 [R0+UR5+0x7780], R27 ;  /* 0x0077801b00007988 */ /* 0x000fe80008000405 */
[----:B------:R-:W-:Y:S04]  /*22280*/  STS.U16 [R0+UR5+0x7f00], R28 ;  /* 0x007f001c00007988 */ /* 0x000fe80008000405 */
[----:B------:R-:W-:Y:S01]  /*22290*/  STS.U16 [R0+UR5+0x7f80], R29 ;  /* 0x007f801d00007988 */ /* 0x000fe20008000405 */
[----:B------:R-:W-:Y:S06]  /*222a0*/  BAR.SYNC.DEFER_BLOCKING 0x0 ;  /* 0x0000000000007b1d */ /* 0x000fec0000010000 */
[----:B---3--:R-:W0:Y:S04]  /*222b0*/  LDSM.16.M88.4 R8, [R2+UR5+0x1000] ;  /* 0x001000050208783b */ /* 0x008e280008000200 */
[----:B------:R-:W1:Y:S04]  /*222c0*/  LDSM.16.M88.4 R12, [R2+UR5] ;  /* 0x00000005020c783b */ /* 0x000e680008000200 */
[----:B------:R-:W2:Y:S04]  /*222d0*/  LDSM.16.M88.4 R4, [R2+UR5+0x2000] ;  /* 0x002000050204783b */ /* 0x000ea80008000200 */
[----:B------:R-:W-:Y:S04]  /*222e0*/  LDSM.16.M88.4 R16, [R2+UR5+0x3000] ;  /* 0x003000050210783b */ /* 0x000fe80008000200 */
[----:B------:R-:W-:Y:S04]  /*222f0*/  LDSM.16.MT88.4 R20, [R3+UR5+0x8000] ;  /* 0x008000050314783b */ /* 0x000fe80008004200 */
[----:B0-----:R-:W-:Y:S04]  /*22300*/  STL.64 [R1+0x30], R8 ;  /* 0x0000300801007387 */ /* 0x001fe80000100a00 */
[----:B------:R-:W-:Y:S04]  /*22310*/  STL.64 [R1+0x38], R10 ;  /* 0x0000380a01007387 */ /* 0x000fe80000100a00 */
[----:B-1----:R-:W-:Y:S04]  /*22320*/  STL.64 [R1+0x48], R14 ;  /* 0x0000480e01007387 */ /* 0x002fe80000100a00 */
[----:B--2---:R-:W-:Y:S04]  /*22330*/  STL.64 [R1+0x20], R4 ;  /* 0x0000200401007387 */ /* 0x004fe80000100a00 */
[----:B------:R-:W-:Y:S04]  /*22340*/  STL.64 [R1+0x28], R6 ;  /* 0x0000280601007387 */ /* 0x000fe80000100a00 */
[----:B------:R-:W0:Y:S04]  /*22350*/  LDSM.16.M88.4 R4, [R2+UR5+0x4000] ;  /* 0x004000050204783b */ /* 0x000e280008000200 */
[----:B------:R-:W-:Y:S04]  /*22360*/  LDSM.16.M88.4 R8, [R2+UR5+0x6000] ;  /* 0x006000050208783b */ /* 0x000fe80008000200 */
[----:B0-----:R-:W-:Y:S04]  /*22370*/  STL.64 [R1], R4 ;  /* 0x0000000401007387 */ /* 0x001fe80000100a00 */
[----:B------:R-:W-:Y:S04]  /*22380*/  STL.64 [R1+0x18], R18 ;  /* 0x0000181201007387 */ /* 0x000fe80000100a00 */
[----:B------:R0:W-:Y:S04]  /*22390*/  STL.64 [R1+0x1898], R16 ;  /* 0x0018981001007387 */ /* 0x0001e80000100a00 */
[----:B0-----:R-:W2:Y:S01]  /*223a0*/  LDL.LU.64 R16, [R1+0x20] ;  /* 0x0000200001107983 */ /* 0x001ea20000300a00 */
[----:B------:R-:W-:-:S02]  /*223b0*/  IMAD.MOV.U32 R29, RZ, RZ, R6 ;  /* 0x000000ffff1d7224 */ /* 0x000fc400078e0006 */
[----:B------:R-:W-:Y:S02]  /*223c0*/  IMAD.MOV.U32 R0, RZ, RZ, R7 ;  /* 0x000000ffff007224 */ /* 0x000fe400078e0007 */
[----:B------:R-:W0:Y:S04]  /*223d0*/  LDSM.16.M88.4 R4, [R2+UR5+0x5000] ;  /* 0x005000050204783b */ /* 0x000e280008000200 */
[----:B--2---:R1:W-:Y:S04]  /*223e0*/  STL.64 [R1+0x18a8], R16 ;  /* 0x0018a81001007387 */ /* 0x0043e80000100a00 */
[----:B-1----:R-:W2:Y:S04]  /*223f0*/  LDL.LU.64 R16, [R1+0x30] ;  /* 0x0000300001107983 */ /* 0x002ea80000300a00 */
[----:B------:R-:W-:Y:S04]  /*22400*/  STL [R1+0x17cc], R0 ;  /* 0x0017cc0001007387 */ /* 0x000fe80000100800 */
[----:B------:R-:W-:Y:S04]  /*22410*/  STL [R1+0x17c8], R29 ;  /* 0x0017c81d01007387 */ /* 0x000fe80000100800 */
[----:B0-----:R-:W-:Y:S04]  /*22420*/  STL [R1+0x17dc], R6 ;  /* 0x0017dc0601007387 */ /* 0x001fe80000100800 */
[----:B------:R-:W-:Y:S04]  /*22430*/  STL [R1+0x17d8], R7 ;  /* 0x0017d80701007387 */ /* 0x000fe80000100800 */
[----:B------:R-:W-:Y:S04]  /*22440*/  STL.64 [R1+0x60], R8 ;  /* 0x0000600801007387 */ /* 0x000fe80000100a00 */
[----:B------:R-:W-:Y:S04]  /*22450*/  STL.64 [R1+0x68], R10 ;  /* 0x0000680a01007387 */ /* 0x000fe80000100a00 */
[----:B------:R-:W0:Y:S04]  /*22460*/  LDSM.16.M88.4 R8, [R2+UR5+0x7000] ;  /* 0x007000050208783b */ /* 0x000e280008000200 */
[----:B0-----:R-:W-:Y:S04]  /*22470*/  STL.64 [R1+0x50], R8 ;  /* 0x0000500801007387 */ /* 0x001fe80000100a00 */
[----:B------:R-:W-:Y:S04]  /*22480*/  STL.64 [R1+0x58], R10 ;  /* 0x0000580a01007387 */ /* 0x000fe80000100a00 */
[----:B------:R-:W0:Y:S04]  /*22490*/  LDSM.16.MT88.4 R8, [R24+UR5+0x8000] ;  /* 0x008000051808783b */ /* 0x000e280008004200 */
[----:B------:R1:W-:Y:S04]  /*224a0*/  STL [R1+0x18a0], R24 ;  /* 0x0018a01801007387 */ /* 0x0003e80000100800 */
[----:B-1----:R-:W3:Y:S04]  /*224b0*/  LDL.LU.64 R24, [R1+0x260] ;  /* 0x0002600001187983 */ /* 0x002ee80000300a00 */
[----:B------:R-:W3:Y:S04]  /*224c0*/  LDL.LU.64 R26, [R1+0x268] ;  /* 0x00026800011a7983 */ /* 0x000ee80000300a00 */
[----:B0-----:R-:W-:Y:S04]  /*224d0*/  STL.64 [R1+0x1870], R10 ;  /* 0x0018700a01007387 */ /* 0x001fe80000100a00 */
[----:B------:R0:W-:Y:S04]  /*224e0*/  STL.64 [R1+0x1868], R8 ;  /* 0x0018680801007387 */ /* 0x0001e80000100a00 */
[----:B0-----:R-:W4:Y:S04]  /*224f0*/  LDL.LU.64 R8, [R1+0x270] ;  /* 0x0002700001087983 */ /* 0x001f280000300a00 */
[----:B------:R-:W4:Y:S01]  /*22500*/  LDL.LU.64 R10, [R1+0x278] ;  /* 0x00027800010a7983 */ /* 0x000f220000300a00 */
[----:B------:R-:W-:-:S02]  /*22510*/  IMAD.MOV.U32 R2, RZ, RZ, R12 ;  /* 0x000000ffff027224 */ /* 0x000fc400078e000c */
[----:B------:R-:W-:Y:S01]  /*22520*/  IMAD.MOV.U32 R0, RZ, RZ, R13 ;  /* 0x000000ffff007224 */ /* 0x000fe200078e000d */
[----:B---3--:R-:W-:Y:S01]  /*22530*/  HMMA.16816.F32 R24, R20, R12, R24 ;  /* 0x0000000c1418723c */ /* 0x008fe20000001818 */
[----:B------:R2:W0:Y:S02]  /*22540*/  LDSM.16.MT88.4 R12, [R3+UR5+0x8400] ;  /* 0x00840005030c783b */ /* 0x0004240008004200 */
[----:B--2---:R-:W-:-:S15]  /*22550*/  IMAD.MOV.U32 R3, RZ, RZ, R17 ;  /* 0x000000ffff037224 */ /* 0x004fde00078e0011 */
[----:B------:R-:W-:-:S05]  /*22560*/  NOP ;  /* 0x0000000000007918 */ /* 0x000fca0000000000 */
[----:B------:R1:W-:Y:S04]  /*22570*/  STL.64 [R1+0x100], R24 ;  /* 0x0001001801007387 */ /* 0x0003e80000100a00 */
[----:B------:R2:W-:Y:S04]  /*22580*/  STL.64 [R1+0x108], R26 ;  /* 0x0001081a01007387 */ /* 0x0005e80000100a00 */
[----:B-1----:R-:W3:Y:S04]  /*22590*/  LDL.LU.64 R24, [R1+0x250] ;  /* 0x0002500001187983 */ /* 0x002ee80000300a00 */
[----:B--2---:R-:W3:Y:S01]  /*225a0*/  LDL.LU.64 R26, [R1+0x258] ;  /* 0x00025800011a7983 */ /* 0x004ee20000300a00 */
[----:B----4-:R-:W-:Y:S03]  /*225b0*/  HMMA.16816.F32 R8, R20, R16, R8 ;  /* 0x000000101408723c */ /* 0x010fe60000001808 */
[----:B0-----:R-:W-:Y:S04]  /*225c0*/  STL.64 [R1+0x17e8], R14 ;  /* 0x0017e80e01007387 */ /* 0x001fe80000100a00 */
[----:B------:R0:W-:Y:S02]  /*225d0*/  STL.64 [R1+0x17e0], R12 ;  /* 0x0017e00c01007387 */ /* 0x0001e40000100a00 */
[----:B0-----:R-:W-:-:S02]  /*225e0*/  IMAD.MOV.U32 R12, RZ, RZ, R16 ;  /* 0x000000ffff0c7224 */ /* 0x001fc400078e0010 */
[----:B------:R-:W3:-:S12]  /*225f0*/  LDL.LU.64 R16, [R1+0x18a8] ;  /* 0x0018a80001107983 */ /* 0x000ed80000300a00 */
[----:B------:R0:W-:Y:S04]  /*22600*/  STL.64 [R1+0xf0], R8 ;  /* 0x0000f00801007387 */ /* 0x0001e80000100a00 */
[----:B0-----:R-:W2:Y:S01]  /*22610*/  LDL.LU.64 R8, [R1+0x60] ;  /* 0x0000600001087983 */ /* 0x001ea20000300a00 */
[----:B------:R-:W-:Y:S02]  /*22620*/  IMAD.MOV.U32 R7, RZ, RZ, R11 ;  /* 0x000000ffff077224 */ /* 0x000fe400078e000b */
[----:B------:R-:W-:Y:S01]  /*22630*/  IMAD.MOV.U32 R6, RZ, RZ, R10 ;  /* 0x000000ffff067224 */ /* 0x000fe200078e000a */
[----:B---3--:R-:W-:Y:S01]  /*22640*/  HMMA.16816.F32 R24, R20, R16, R24 ;  /* 0x000000101418723c */ /* 0x008fe20000001818 */
[----:B--2---:R0:W-:Y:S04]  /*22650*/  STL.64 [R1+0x1878], R8 ;  /* 0x0018780801007387 */ /* 0x0041e80000100a00 */
[----:B0-----:R-:W2:Y:S04]  /*22660*/  LDL.LU.64 R8, [R1+0x240] ;  /* 0x0002400001087983 */ /* 0x001ea80000300a00 */
[----:B------:R-:W2:Y:S04]  /*22670*/  LDL.LU.64 R10, [R1+0x248] ;  /* 0x00024800010a7983 */ /* 0x000ea80000300a00 */
[----:B------:R0:W-:Y:S04]  /*22680*/  STL [R1+0x17f4], R7 ;  /* 0x0017f40701007387 */ /* 0x0001e80000100800 */
[----:B------:R1:W-:Y:S04]  /*22690*/  STL [R1+0x17f0], R6 ;  /* 0x0017f00601007387 */ /* 0x0003e80000100800 */
[----:B------:R3:W-:Y:S01]  /*226a0*/  STL.64 [R1+0x1880], R4 ;  /* 0x0018800401007387 */ /* 0x0007e20000100a00 */
[----:B0-----:R-:W-:-:S02]  /*226b0*/  IMAD.MOV.U32 R7, RZ, RZ, R16 ;  /* 0x000000ffff077224 */ /* 0x001fc400078e0010 */
[----:B-1----:R-:W-:Y:S01]  /*226c0*/  IMAD.MOV.U32 R6, RZ, RZ, R17 ;  /* 0x000000ffff067224 */ /* 0x002fe200078e0011 */
[----:B---3--:R-:W3:Y:S04]  /*226d0*/  LDL.LU.64 R4, [R1] ;  /* 0x0000000001047983 */ /* 0x008ee80000300a00 */
[----:B------:R0:W-:Y:S04]  /*226e0*/  STL.64 [R1+0xe0], R24 ;  /* 0x0000e01801007387 */ /* 0x0001e80000100a00 */
[----:B------:R-:W-:Y:S04]  /*226f0*/  STL.64 [R1+0xe8], R26 ;  /* 0x0000e81a01007387 */ /* 0x000fe80000100a00 */
[----:B0-----:R-:W4:Y:S04]  /*22700*/  LDL.LU R24, [R1+0x18a0] ;  /* 0x0018a00001187983 */ /* 0x001f280000300800 */
[----:B------:R-:W2:Y:S02]  /*22710*/  LDL.LU.64 R16, [R1+0x1898] ;  /* 0x0018980001107983 */ /* 0x000ea40000300a00 */
[----:B--2---:R-:W-:-:S15]  /*22720*/  HMMA.16816.F32 R8, R20, R16, R8 ;  /* 0x000000101408723c */ /* 0x004fde0000001808 */
[----:B------:R-:W-:-:S08]  /*22730*/  NOP ;  /* 0x0000000000007918 */ /* 0x000fd00000000000 */
[----:B------:R0:W-:Y:S04]  /*22740*/  STL.64 [R1+0xd0], R8 ;  /* 0x0000d00801007387 */ /* 0x0001e80000100a00 */
[----:B------:R-:W-:Y:S04]  /*22750*/  STL.64 [R1+0xd8], R10 ;  /* 0x0000d80a01007387 */ /* 0x000fe80000100a00 */
[----:B----4-:R-:W-:Y:S01]  /*22760*/  STL [R1+0x17f8], R24 ;  /* 0x0017f81801007387 */ /* 0x010fe20000100800 */
[----:B0-----:R-:W-:Y:S02]  /*22770*/  IMAD.MOV.U32 R9, RZ, RZ, R16 ;  /* 0x000000ffff097224 */ /* 0x001fe400078e0010 */
[----:B------:R-:W-:-:S02]  /*22780*/  IMAD.MOV.U32 R8, RZ, RZ, R17 ;  /* 0x000000ffff087224 */ /* 0x000fc400078e0011 */
[----:B------:R0:W1:Y:S02]  /*22790*/  LDSM.16.MT88.4 R16, [R24+UR5+0x8400] ;  /* 0x008400051810783b */ /* 0x0000640008004200 */
[----:B------:R-:W-:Y:S02]  /*227a0*/  IMAD.MOV.U32 R25, RZ, RZ, R8 ;  /* 0x000000ffff197224 */ /* 0x000fe400078e0008 */
[----:B0-----:R-:W-:-:S05]  /*227b0*/  IMAD.MOV.U32 R24, RZ, RZ, R9 ;  /* 0x000000ffff187224 */ /* 0x001fca00078e0009 */
[----:B------:R0:W-:Y:S04]  /*227c0*/  STL.64 [R1+0x1820], R24 ;  /* 0x0018201801007387 */ /* 0x0001e80000100a00 */
[----:B------:R-:W2:Y:S04]  /*227d0*/  LDL.LU.64 R8, [R1+0x200] ;  /* 0x0002000001087983 */ /* 0x000ea80000300a00 */
[----:B------:R-:W4:Y:S01]  /*227e0*/  LDL.LU.64 R10, [R1+0x208] ;  /* 0x00020800010a7983 */ /* 0x000f220000300a00 */
[----:B0-----:R-:W-:Y:S02]  /*227f0*/  IMAD.MOV.U32 R24, RZ, RZ, R7 ;  /* 0x000000ffff187224 */ /* 0x001fe400078e0007 */
[----:B------:R-:W-:Y:S01]  /*22800*/  IMAD.MOV.U32 R25, RZ, RZ, R6 ;  /* 0x000000ffff197224 */ /* 0x000fe200078e0006 */
[----:B----4-:R-:W-:Y:S04]  /*22810*/  STL.64 [R1+0x1890], R10 ;  /* 0x0018900a01007387 */ /* 0x010fe80000100a00 */
[----:B--2---:R0:W-:Y:S04]  /*22820*/  STL.64 [R1+0x1888], R8 ;  /* 0x0018880801007387 */ /* 0x0041e80000100a00 */
[----:B0-----:R-:W3:Y:S04]  /*22830*/  LDL.LU.64 R8, [R1+0x220] ;  /* 0x0002200001087983 */ /* 0x001ee80000300a00 */
[----:B------:R-:W3:Y:S04]  /*22840*/  LDL.LU.64 R10, [R1+0x228] ;  /* 0x00022800010a7983 */ /* 0x000ee80000300a00 */
[----:B------:R0:W-:Y:S02]  /*22850*/  STL.64 [R1+0x1838], R24 ;  /* 0x0018381801007387 */ /* 0x0001e40000100a00 */
[----:B0-----:R-:W-:-:S02]  /*22860*/  IMAD.MOV.U32 R24, RZ, RZ, R12 ;  /* 0x000000ffff187224 */ /* 0x001fc400078e000c */
[----:B------:R-:W-:Y:S01]  /*22870*/  IMAD.MOV.U32 R25, RZ, RZ, R3 ;  /* 0x000000ffff197224 */ /* 0x000fe200078e0003 */
[----:B------:R-:W2:Y:S04]  /*22880*/  LDL.LU.64 R12, [R1+0x1e0] ;  /* 0x0001e000010c7983 */ /* 0x000ea80000300a00 */
[----:B------:R-:W2:Y:S04]  /*22890*/  LDL.LU.64 R14, [R1+0x1e8] ;  /* 0x0001e800010e7983 */ /* 0x000ea80000300a00 */
[----:B------:R-:W-:Y:S04]  /*228a0*/  STL.64 [R1+0x1850], R24 ;  /* 0x0018501801007387 */ /* 0x000fe80000100a00 */
[----:B-1----:R-:W-:Y:S04]  /*228b0*/  STL.64 [R1+0x1738], R18 ;  /* 0x0017381201007387 */ /* 0x002fe80000100a00 */
[----:B------:R0:W-:Y:S04]  /*228c0*/  STL.64 [R1+0x1730], R16 ;  /* 0x0017301001007387 */ /* 0x0001e80000100a00 */
[----:B0-----:R-:W4:Y:S04]  /*228d0*/  LDL.LU.64 R16, [R1+0x50] ;  /* 0x0000500001107983 */ /* 0x001f280000300a00 */
[----:B------:R-:W2:Y:S01]  /*228e0*/  LDL.LU.64 R18, [R1+0x58] ;  /* 0x0000580001127983 */ /* 0x000ea20000300a00 */
[----:B---3--:R-:W-:Y:S03]  /*228f0*/  HMMA.16816.F32 R8, R20, R4, R8 ;  /* 0x000000041408723c */ /* 0x008fe60000001808 */
[----:B--2---:R0:W-:Y:S04]  /*22900*/  STL [R1+0x1754], R18 ;  /* 0x0017541201007387 */ /* 0x0041e80000100800 */
[----:B------:R1:W-:-:S15]  /*22910*/  STL [R1+0x1750], R19 ;  /* 0x0017501301007387 */ /* 0x0003de0000100800 */
[----:B------:R-:W-:-:S01]  /*22920*/  NOP ;  /* 0x0000000000007918 */ /* 0x000fc20000000000 */
[----:B------:R-:W-:Y:S04]  /*22930*/  STL.64 [R1+0xc0], R8 ;  /* 0x0000c00801007387 */ /* 0x000fe80000100a00 */
[----:B------:R2:W-:Y:S01]  /*22940*/  STL.64 [R1+0xc8], R10 ;  /* 0x0000c80a01007387 */ /* 0x0005e20000100a00 */
[----:B0-----:R-:W-:Y:S02]  /*22950*/  IMAD.MOV.U32 R18, RZ, RZ, R5 ;  /* 0x000000ffff127224 */ /* 0x001fe400078e0005 */
[----:B-1----:R-:W-:Y:S01]  /*22960*/  IMAD.MOV.U32 R19, RZ, RZ, R4 ;  /* 0x000000ffff137224 */ /* 0x002fe200078e0004 */
[----:B--2---:R-:W2:Y:S04]  /*22970*/  LDL.LU.64 R10, [R1+0x1890] ;  /* 0x00189000010a7983 */ /* 0x004ea80000300a00 */
[----:B------:R-:W2:Y:S04]  /*22980*/  LDL.LU.64 R8, [R1+0x1888] ;  /* 0x0018880001087983 */ /* 0x000ea80000300a00 */
[----:B------:R-:W2:Y:S01]  /*22990*/  LDL.LU.64 R4, [R1+0x1880] ;  /* 0x0018800001047983 */ /* 0x000ea20000300a00 */
[----:B------:R-:W-:Y:S01]  /*229a0*/  IMAD.MOV.U32 R25, RZ, RZ, R0 ;  /* 0x000000ffff197224 */ /* 0x000fe200078e0000 */
[----:B--2---:R-:W-:-:S15]  /*229b0*/  HMMA.16816.F32 R8, R20, R4, R8 ;  /* 0x000000041408723c */ /* 0x004fde0000001808 */
[----:B------:R-:W-:-:S09]  /*229c0*/  NOP ;  /* 0x0000000000007918 */ /* 0x000fd20000000000 */
[----:B------:R-:W-:Y:S02]  /*229d0*/  IMAD.MOV.U32 R0, RZ, RZ, R8 ;  /* 0x000000ffff007224 */ /* 0x000fe400078e0008 */
[----:B------:R-:W-:Y:S02]  /*229e0*/  IMAD.MOV.U32 R29, RZ, RZ, R9 ;  /* 0x000000ffff1d7224 */ /* 0x000fe400078e0009 */
[----:B------:R-:W2:Y:S01]  /*229f0*/  LDL.LU.64 R8, [R1+0x1878] ;  /* 0x0018780001087983 */ /* 0x000ea20000300a00 */
[----:B------:R-:W-:Y:S02]  /*22a00*/  IMAD.MOV.U32 R24, RZ, RZ, R2 ;  /* 0x000000ffff187224 */ /* 0x000fe400078e0002 */
[----:B------:R-:W-:Y:S02]  /*22a10*/  IMAD.MOV.U32 R3, RZ, RZ, R10 ;  /* 0x000000ffff037224 */ /* 0x000fe400078e000a */
[----:B------:R-:W-:Y:S01]  /*22a20*/  IMAD.MOV.U32 R2, RZ, RZ, R11 ;  /* 0x000000ffff027224 */ /* 0x000fe200078e000b */
[----:B--2---:R-:W-:Y:S06]  /*22a30*/  HMMA.16816.F32 R12, R20, R8, R12 ;  /* 0x00000008140c723c */ /* 0x004fec000000180c */
[----:B------:R-:W-:-:S02]  /*22a40*/  IMAD.MOV.U32 R7, RZ, RZ, R8 ;  /* 0x000000ffff077224 */ /* 0x000fc400078e0008 */
[----:B------:R-:W-:-:S15]  /*22a50*/  IMAD.MOV.U32 R6, RZ, RZ, R9 ;  /* 0x000000ffff067224 */ /* 0x000fde00078e0009 */
[----:B------:R-:W-:Y:S04]  /*22a60*/  STL.64 [R1+0xa0], R12 ;  /* 0x0000a00c01007387 */ /* 0x000fe80000100a00 */
[----:B------:R-:W-:Y:S04]  /*22a70*/  STL.64 [R1+0xa8], R14 ;  /* 0x0000a80e01007387 */ /* 0x000fe80000100a00 */
[----:B------:R-:W4:Y:S04]  /*22a80*/  LDL.LU.64 R8, [R1+0x1d0] ;  /* 0x0001d00001087983 */ /* 0x000f280000300a00 */
[----:B------:R-:W4:Y:S04]  /*22a90*/  LDL.LU.64 R10, [R1+0x1d8] ;  /* 0x0001d800010a7983 */ /* 0x000f280000300a00 */
[----:B------:R-:W-:Y:S04]  /*22aa0*/  STL.64 [R1+0x1818], R6 ;  /* 0x0018180601007387 */ /* 0x000fe80000100a00 */
[----:B------:R0:W-:Y:S04]  /*22ab0*/  STL.64 [R1+0x1810], R4 ;  /* 0x0018100401007387 */ /* 0x0001e80000100a00 */
[----:B0-----:R-:W2:Y:S04]  /*22ac0*/  LDL.LU.64 R4, [R1+0x1a0] ;  /* 0x0001a00001047983 */ /* 0x001ea80000300a00 */
[----:B------:R-:W3:Y:S04]  /*22ad0*/  LDL.LU.64 R6, [R1+0x1a8] ;  /* 0x0001a80001067983 */ /* 0x000ee80000300a00 */
[----:B---3--:R-:W-:Y:S04]  /*22ae0*/  STL.64 [R1+0x1830], R6 ;  /* 0x0018300601007387 */ /* 0x008fe80000100a00 */
[----:B--2---:R0:W-:Y:S04]  /*22af0*/  STL.64 [R1+0x1828], R4 ;  /* 0x0018280401007387 */ /* 0x0041e80000100a00 */
[----:B0-----:R-:W2:Y:S04]  /*22b00*/  LDL.LU.64 R4, [R1+0x1c0] ;  /* 0x0001c00001047983 */ /* 0x001ea80000300a00 */
[----:B------:R-:W3:Y:S04]  /*22b10*/  LDL.LU.64 R6, [R1+0x1c8] ;  /* 0x0001c80001067983 */ /* 0x000ee80000300a00 */
[----:B---3--:R-:W-:Y:S04]  /*22b20*/  STL.64 [R1+0x1848], R6 ;  /* 0x0018480601007387 */ /* 0x008fe80000100a00 */
[----:B--2---:R0:W-:Y:S04]  /*22b30*/  STL.64 [R1+0x1840], R4 ;  /* 0x0018400401007387 */ /* 0x0041e80000100a00 */
[----:B0-----:R-:W2:Y:S04]  /*22b40*/  LDL.LU.64 R4, [R1+0x1f0] ;  /* 0x0001f00001047983 */ /* 0x001ea80000300a00 */
[----:B------:R-:W3:Y:S01]  /*22b50*/  LDL.LU.64 R6, [R1+0x1f8] ;  /* 0x0001f80001067983 */ /* 0x000ee20000300a00 */
[----:B----4-:R-:W-:Y:S03]  /*22b60*/  HMMA.16816.F32 R20, R20, R16, R8 ;  /* 0x000000101414723c */ /* 0x010fe60000001808 */
[----:B---3--:R-:W-:Y:S04]  /*22b70*/  STL.64 [R1+0x1860], R6 ;  /* 0x0018600601007387 */ /* 0x008fe80000100a00 */
[----:B--2---:R0:W-:Y:S04]  /*22b80*/  STL.64 [R1+0x1858], R4 ;  /* 0x0018580401007387 */ /* 0x0041e80000100a00 */
[----:B0-----:R-:W2:Y:S04]  /*22b90*/  LDL.LU.64 R4, [R1+0x230] ;  /* 0x0002300001047983 */ /* 0x001ea80000300a00 */
[----:B------:R-:W2:Y:S04]  /*22ba0*/  LDL.LU.64 R6, [R1+0x238] ;  /* 0x0002380001067983 */ /* 0x000ea80000300a00 */
[----:B------:R-:W3:Y:S04]  /*22bb0*/  LDL.LU.64 R12, [R1+0x180] ;  /* 0x00018000010c7983 */ /* 0x000ee80000300a00 */
[----:B------:R-:W3:Y:S04]  /*22bc0*/  LDL.LU.64 R14, [R1+0x188] ;  /* 0x00018800010e7983 */ /* 0x000ee80000300a00 */
[----:B------:R-:W2:Y:S04]  /*22bd0*/  LDL.LU.64 R10, [R1+0x1870] ;  /* 0x00187000010a7983 */ /* 0x000ea80000300a00 */
[----:B------:R-:W2:Y:S04]  /*22be0*/  LDL.LU.64 R8, [R1+0x1868] ;  /* 0x0018680001087983 */ /* 0x000ea80000300a00 */
[----:B------:R-:W-:Y:S04]  /*22bf0*/  STL.64 [R1+0x90], R20 ;  /* 0x0000901401007387 */ /* 0x000fe80000100a00 */
[----:B------:R-:W-:Y:S01]  /*22c00*/  STL.64 [R1+0x98], R22 ;  /* 0x0000981601007387 */ /* 0x000fe20000100a00 */
[----:B--2---:R-:W-:Y:S03]  /*22c10*/  HMMA.16816.F32 R24, R8, R24, R4 ;  /* 0x000000180818723c */ /* 0x004fe60000001804 */
[----:B------:R-:W2:Y:S04]  /*22c20*/  LDL.LU.64 R6, [R1+0x1860] ;  /* 0x0018600001067983 */ /* 0x000ea80000300a00 */
[----:B------:R-:W2:-:S15]  /*22c30*/  LDL.LU.64 R4, [R1+0x1858] ;  /* 0x0018580001047983 */ /* 0x000e9e0000300a00 */
[----:B------:R-:W-:-:S01]  /*22c40*/  NOP ;  /* 0x0000000000007918 */ /* 0x000fc20000000000 */
[----:B------:R0:W-:Y:S04]  /*22c50*/  STL.64 [R1+0x80], R24 ;  /* 0x0000801801007387 */ /* 0x0001e80000100a00 */
[----:B------:R2:W-:Y:S04]  /*22c60*/  STL.64 [R1+0x88], R26 ;  /* 0x0000881a01007387 */ /* 0x0005e80000100a00 */
[----:B0-----:R-:W2:Y:S02]  /*22c70*/  LDL.LU.64 R24, [R1+0x1850] ;  /* 0x0018500001187983 */ /* 0x001ea40000300a00 */
[----:B--2---:R-:W-:Y:S02]  /*22c80*/  HMMA.16816.F32 R24, R8, R24, R4 ;  /* 0x000000180818723c */ /* 0x004fe40000001804 */
[----:B------:R-:W2:Y:S04]  /*22c90*/  LDL.LU.64 R6, [R1+0x1848] ;  /* 0x0018480001067983 */ /* 0x000ea80000300a00 */
[----:B------:R-:W2:-:S15]  /*22ca0*/  LDL.LU.64 R4, [R1+0x1840] ;  /* 0x0018400001047983 */ /* 0x000e9e0000300a00 */
[----:B------:R-:W-:-:S02]  /*22cb0*/  NOP ;  /* 0x0000000000007918 */ /* 0x000fc40000000000 */
[----:B------:R0:W-:Y:S04]  /*22cc0*/  STL.64 [R1+0x70], R24 ;  /* 0x0000701801007387 */ /* 0x0001e80000100a00 */
[----:B0-----:R-:W2:Y:S01]  /*22cd0*/  LDL.LU.64 R24, [R1+0x1838] ;  /* 0x0018380001187983 */ /* 0x001ea20000300a00 */
[----:B------:R-:W-:Y:S02]  /*22ce0*/  IMAD.MOV.U32 R20, RZ, RZ, R19 ;  /* 0x000000ffff147224 */ /* 0x000fe400078e0013 */
[----:B------:R-:W-:Y:S02]  /*22cf0*/  IMAD.MOV.U32 R21, RZ, RZ, R18 ;  /* 0x000000ffff157224 */ /* 0x000fe400078e0012 */
[----:B------:R-:W-:Y:S02]  /*22d00*/  IMAD.MOV.U32 R18, RZ, RZ, R26 ;  /* 0x000000ffff127224 */ /* 0x000fe400078e001a */
[----:B------:R-:W-:-:S05]  /*22d10*/  IMAD.MOV.U32 R19, RZ, RZ, R27 ;  /* 0x000000ffff137224 */ /* 0x000fca00078e001b */
[----:B------:R-:W-:Y:S04]  /*22d20*/  STL [R1+0x175c], R19 ;  /* 0x00175c1301007387 */ /* 0x000fe80000100800 */
[----:B------:R-:W-:Y:S01]  /*22d30*/  STL [R1+0x1758], R18 ;  /* 0x0017581201007387 */ /* 0x000fe20000100800 */
        /* <DEDUP_REMOVED lines=9> */
[----:B------:R-:W3:-:S15]  /*22dd0*/  LDL.LU.64 R4, [R1+0x1810] ;  /* 0x0018100001047983 */ /* 0x000ede0000300a00 */
[----:B------:R-:W-:-:S03]  /*22de0*/  NOP ;  /* 0x0000000000007918 */ /* 0x000fc60000000000 */
[----:B------:R-:W-:Y:S02]  /*22df0*/  IMAD.MOV.U32 R19, RZ, RZ, R26 ;  /* 0x000000ffff137224 */ /* 0x000fe400078e001a */
[----:B------:R-:W-:Y:S01]  /*22e00*/  IMAD.MOV.U32 R18, RZ, RZ, R27 ;  /* 0x000000ffff127224 */ /* 0x000fe200078e001b */
[----:B------:R-:W-:Y:S04]  /*22e10*/  STL.64 [R1+0x120], R24 ;  /* 0x0001201801007387 */ /* 0x000fe80000100a00 */
[----:B------:R-:W-:Y:S04]  /*22e20*/  STL.64 [R1+0x1808], R18 ;  /* 0x0018081201007387 */ /* 0x000fe80000100a00 */
[----:B------:R0:W-:Y:S04]  /*22e30*/  STL.64 [R1+0x1800], R16 ;  /* 0x0018001001007387 */ /* 0x0001e80000100a00 */
[----:B0-----:R-:W4:Y:S04]  /*22e40*/  LDL.LU.64 R16, [R1+0x190] ;  /* 0x0001900001107983 */ /* 0x001f280000300a00 */
[----:B------:R-:W4:Y:S04]  /*22e50*/  LDL.LU.64 R18, [R1+0x198] ;  /* 0x0001980001127983 */ /* 0x000f280000300a00 */
[----:B------:R-:W2:Y:S01]  /*22e60*/  LDL R24, [R1+0xe2c] ;  /* 0x000e2c0001187983 */ /* 0x000ea20000100800 */
[C---:B----4-:R-:W-:Y:S06]  /*22e70*/  HMMA.16816.F32 R20, R8.reuse, R20, R16 ;  /* 0x000000140814723c */ /* 0x050fec0000001810 */
[----:B---3--:R-:W-:Y:S01]  /*22e80*/  HMMA.16816.F32 R16, R8, R4, R12 ;  /* 0x000000040810723c */ /* 0x008fe2000000180c */
[----:B------:R-:W3:-:S15]  /*22e90*/  LDL.LU.64 R12, [R1+0x210] ;  /* 0x00021000010c7983 */ /* 0x000ede0000300a00 */
[----:B------:R-:W-:-:S01]  /*22ea0*/  NOP ;  /* 0x0000000000007918 */ /* 0x000fc20000000000 */
[----:B------:R-:W-:Y:S04]  /*22eb0*/  STL.64 [R1+0x130], R20 ;  /* 0x0001301401007387 */ /* 0x000fe80000100a00 */
[----:B------:R-:W-:Y:S04]  /*22ec0*/  STL.64 [R1+0x138], R22 ;  /* 0x0001381601007387 */ /* 0x000fe80000100a00 */
[----:B------:R-:W3:Y:S04]  /*22ed0*/  LDL.LU.64 R14, [R1+0x218] ;  /* 0x00021800010e7983 */ /* 0x000ee80000300a00 */
[----:B------:R-:W-:Y:S04]  /*22ee0*/  STL.64 [R1+0x140], R16 ;  /* 0x0001401001007387 */ /* 0x000fe80000100a00 */
[----:B------:R-:W-:Y:S04]  /*22ef0*/  STL.64 [R1+0x148], R18 ;  /* 0x0001481201007387 */ /* 0x000fe80000100a00 */
[----:B------:R-:W4:Y:S04]  /*22f00*/  LDL R5, [R1+0x308] ;  /* 0x0003080001057983 */ /* 0x000f280000100800 */
[----:B--2---:R-:W-:Y:S04]  /*22f10*/  LDSM.16.M88.4 R16, [R24+UR5] ;  /* 0x000000051810783b */ /* 0x004fe80008000200 */
[----:B----4-:R-:W0:Y:S04]  /*22f20*/  LDSM.16.MT88.4 R20, [R5+UR5+0x8800] ;  /* 0x008800050514783b */ /* 0x010e280008004200 */
[----:B------:R-:W-:Y:S04]  /*22f30*/  STL [R1+0x16a8], R5 ;  /* 0x0016a80501007387 */ /* 0x000fe80000100800 */
[----:B0-----:R-:W-:Y:S04]  /*22f40*/  STL [R1+0x16a4], R20 ;  /* 0x0016a41401007387 */ /* 0x001fe80000100800 */
[----:B------:R0:W-:Y:S04]  /*22f50*/  STL [R1+0x16a0], R21 ;  /* 0x0016a01501007387 */ /* 0x0001e80000100800 */
[----:B------:R-:W-:Y:S04]  /*22f60*/  STL [R1+0x169c], R22 ;  /* 0x00169c1601007387 */ /* 0x000fe80000100800 */
[----:B------:R1:W-:Y:S04]  /*22f70*/  STL [R1+0x1698], R23 ;  /* 0x0016981701007387 */ /* 0x0003e80000100800 */
[----:B0-----:R-:W2:Y:S04]  /*22f80*/  LDL.LU.64 R20, [R1+0x1b0] ;  /* 0x0001b00001147983 */ /* 0x001ea80000300a00 */
[----:B-1----:R-:W2:Y:S04]  /*22f90*/  LDL.LU.64 R22, [R1+0x1b8] ;  /* 0x0001b80001167983 */ /* 0x002ea80000300a00 */
[----:B------:R-:W-:Y:S04]  /*22fa0*/  STL.64 [R1+0x1a0], R16 ;  /* 0x0001a01001007387 */ /* 0x000fe80000100a00 */
[----:B------:R-:W-:Y:S04]  /*22fb0*/  STL.64 [R1+0x1a8], R18 ;  /* 0x0001a81201007387 */ /* 0x000fe80000100a00 */
[----:B------:R-:W0:Y:S04]  /*22fc0*/  LDSM.16.M88.4 R16, [R24+UR5+0x1000] ;  /* 0x001000051810783b */ /* 0x000e280008000200 */
[----:B0-----:R-:W-:Y:S04]  /*22fd0*/  STL.64 [R1+0x1c0], R16 ;  /* 0x0001c01001007387 */ /* 0x001fe80000100a00 */
        /* <DEDUP_REMOVED lines=14> */
[----:B------:R-:W1:Y:S01]  /*230c0*/  LDSM.16.M88.4 R24, [R24+UR5+0x7000] ;  /* 0x007000051818783b */ /* 0x000e620008000200 */
[----:B0-----:R-:W-:-:S03]  /*230d0*/  IMAD.MOV.U32 R28, RZ, RZ, R17 ;  /* 0x000000ffff1c7224 */ /* 0x001fc600078e0011 */
[----:B------:R-:W-:Y:S04]  /*230e0*/  STL [R1+0x260], R16 ;  /* 0x0002601001007387 */ /* 0x000fe80000100800 */
[----:B------:R0:W-:Y:S04]  /*230f0*/  STL.64 [R1+0x268], R18 ;  /* 0x0002681201007387 */ /* 0x0001e80000100a00 */
[----:B0-----:R-:W4:Y:S04]  /*23100*/  LDL.LU.64 R18, [R1+0x1808] ;  /* 0x0018080001127983 */ /* 0x001f280000300a00 */
[----:B------:R-:W2:Y:S04]  /*23110*/  LDL.LU.64 R16, [R1+0x1800] ;  /* 0x0018000001107983 */ /* 0x000ea80000300a00 */
[----:B------:R-:W-:Y:S04]  /*23120*/  STL [R1+0x1680], R28 ;  /* 0x0016801c01007387 */ /* 0x000fe80000100800 */
[----:B-1----:R0:W-:Y:S04]  /*23130*/  STL.64 [R1+0x280], R24 ;  /* 0x0002801801007387 */ /* 0x0021e80000100a00 */
[----:B------:R-:W-:Y:S04]  /*23140*/  STL.64 [R1+0x288], R26 ;  /* 0x0002881a01007387 */ /* 0x000fe80000100a00 */
[----:B0-----:R-:W3:Y:S04]  /*23150*/  LDL.LU R24, [R1+0x17f8] ;  /* 0x0017f80001187983 */ /* 0x001ee80000300800 */
[----:B---3--:R-:W0:Y:S01]  /*23160*/  LDSM.16.MT88.4 R24, [R24+UR5+0x8800] ;  /* 0x008800051818783b */ /* 0x008e220008004200 */
[----:B--2---:R-:W-:Y:S03]  /*23170*/  HMMA.16816.F32 R20, R8, R16, R20 ;  /* 0x000000100814723c */ /* 0x004fe60000001814 */
[----:B0-----:R-:W-:Y:S04]  /*23180*/  STL.64 [R1+0x1608], R26 ;  /* 0x0016081a01007387 */ /* 0x001fe80000100a00 */
[----:B------:R0:W-:Y:S02]  /*23190*/  STL.64 [R1+0x1600], R24 ;  /* 0x0016001801007387 */ /* 0x0001e40000100a00 */
[----:B0-----:R-:W-:-:S02]  /*231a0*/  IMAD.MOV.U32 R24, RZ, RZ, R7 ;  /* 0x000000ffff187224 */ /* 0x001fc400078e0007 */
[----:B------:R-:W-:Y:S01]  /*231b0*/  IMAD.MOV.U32 R25, RZ, RZ, R6 ;  /* 0x000000ffff197224 */ /* 0x000fe200078e0006 */
[----:B------:R-:W2:Y:S04]  /*231c0*/  LDL.LU R7, [R1+0x17f4] ;  /* 0x0017f40001077983 */ /* 0x000ea80000300800 */
[----:B------:R-:W3:Y:S02]  /*231d0*/  LDL.LU R6, [R1+0x17f0] ;  /* 0x0017f00001067983 */ /* 0x000ee40000300800 */
[----:B------:R-:W-:Y:S02]  /*231e0*/  HMMA.16816.F32 R24, R8, R24, R12 ;  /* 0x000000180818723c */ /* 0x000fe4000000180c */
[----:B------:R-:W3:Y:S04]  /*231f0*/  LDL.LU.64 R14, [R1+0x17e8] ;  /* 0x0017e800010e7983 */ /* 0x000ee80000300a00 */
[----:B------:R-:W3:-:S15]  /*23200*/  LDL.LU.64 R12, [R1+0x17e0] ;  /* 0x0017e000010c7983 */ /* 0x000ede0000300a00 */
[----:B------:R-:W-:-:S02]  /*23210*/  NOP ;  /* 0x0000000000007918 */ /* 0x000fc40000000000 */
[----:B------:R-:W-:Y:S04]  /*23220*/  STL.64 [R1+0x190], R24 ;  /* 0x0001901801007387 */ /* 0x000fe80000100a00 */
[----:B------:R-:W-:Y:S04]  /*23230*/  STL.64 [R1+0x198], R26 ;  /* 0x0001981a01007387 */ /* 0x000fe80000100a00 */
[----:B------:R-:W-:Y:S04]  /*23240*/  STL [R1+0x180], R20 ;  /* 0x0001801401007387 */ /* 0x000fe80000100800 */
[----:B----4-:R0:W-:Y:S04]  /*23250*/  STL.64 [R1+0x17d0], R18 ;  /* 0x0017d01201007387 */ /* 0x0101e80000100a00 */
[----:B------:R-:W4:Y:S04]  /*23260*/  LDL.LU R16, [R1+0x100] ;  /* 0x0001000001107983 */ /* 0x000f280000300800 */
[----:B------:R-:W4:Y:S04]  /*23270*/  LDL.LU R17, [R1+0x104] ;  /* 0x0001040001117983 */ /* 0x000f280000300800 */
[----:B0-----:R-:W4:Y:S04]  /*23280*/  LDL.LU R18, [R1+0x108] ;  /* 0x0001080001127983 */ /* 0x001f280000300800 */
[----:B------:R-:W4:Y:S04]  /*23290*/  LDL.LU R19, [R1+0x10c] ;  /* 0x00010c0001137983 */ /* 0x000f280000300800 */
[----:B------:R-:W4:Y:S04]  /*232a0*/  LDL.LU R10, [R1+0x68] ;  /* 0x00006800010a7983 */ /* 0x000f280000300800 */
[----:B------:R-:W4:Y:S04]  /*232b0*/  LDL.LU R11, [R1+0x6c] ;  /* 0x00006c00010b7983 */ /* 0x000f280000300800 */
[----:B------:R-:W4:Y:S01]  /*232c0*/  LDL.LU R24, [R1+0xf0] ;  /* 0x0000f00001187983 */ /* 0x000f220000300800 */
[----:B------:R-:W-:-:S02]  /*232d0*/  IMAD.MOV.U32 R9, RZ, RZ, R21 ;  /* 0x000000ffff097224 */ /* 0x000fc400078e0015 */
[----:B------:R-:W-:Y:S01]  /*232e0*/  IMAD.MOV.U32 R8, RZ, RZ, R22 ;  /* 0x000000ffff087224 */ /* 0x000fe200078e0016 */
[----:B------:R-:W4:Y:S01]  /*232f0*/  LDL.LU R25, [R1+0xf4] ;  /* 0x0000f40001197983 */ /* 0x000f220000300800 */
[----:B------:R-:W-:Y:S02]  /*23300*/  IMAD.MOV.U32 R4, RZ, RZ, R23 ;  /* 0x000000ffff047224 */ /* 0x000fe400078e0017 */
[----:B--2---:R-:W-:Y:S02]  /*23310*/  IMAD.MOV.U32 R27, RZ, RZ, R7 ;  /* 0x000000ffff1b7224 */ /* 0x004fe400078e0007 */
[----:B---3--:R-:W-:Y:S02]  /*23320*/  IMAD.MOV.U32 R26, RZ, RZ, R6 ;  /* 0x000000ffff1a7224 */ /* 0x008fe400078e0006 */
[----:B------:R-:W2:Y:S04]  /*23330*/  LDL.LU R6, [R1+0x17dc] ;  /* 0x0017dc0001067983 */ /* 0x000ea80000300800 */
[----:B------:R-:W2:Y:S04]  /*23340*/  LDL.LU R7, [R1+0x17d8] ;  /* 0x0017d80001077983 */ /* 0x000ea80000300800 */
[----:B------:R-:W3:Y:S04]  /*23350*/  LDL.LU.64 R22, [R1+0x38] ;  /* 0x0000380001167983 */ /* 0x000ee80000300a00 */
[----:B----4-:R0:W-:Y:S04]  /*23360*/  STL.64 [R1+0x1768], R10 ;  /* 0x0017680a01007387 */ /* 0x0101e80000100a00 */
[----:B------:R-:W-:Y:S04]  /*23370*/  STL.64 [R1+0x1760], R8 ;  /* 0x0017600801007387 */ /* 0x000fe80000100a00 */
[----:B0-----:R-:W4:Y:S02]  /*23380*/  LDL.LU.64 R10, [R1+0x48] ;  /* 0x00004800010a7983 */ /* 0x001f240000300a00 */
[----:B----4-:R-:W-:Y:S06]  /*23390*/  HMMA.16816.F32 R16, R12, R10, R16 ;  /* 0x0000000a0c10723c */ /* 0x010fec0000001810 */
[----:B------:R-:W-:-:S15]  /*233a0*/  IMAD.MOV.U32 R5, RZ, RZ, R11 ;  /* 0x000000ffff057224 */ /* 0x000fde00078e000b */
[----:B------:R-:W-:-:S02]  /*233b0*/  NOP ;  /* 0x0000000000007918 */ /* 0x000fc40000000000 */
[----:B------:R-:W-:Y:S04]  /*233c0*/  STL.64 [R1+0x170], R16 ;  /* 0x0001701001007387 */ /* 0x000fe80000100a00 */
[----:B------:R0:W-:Y:S04]  /*233d0*/  STL.64 [R1+0x178], R18 ;  /* 0x0001781201007387 */ /* 0x0001e80000100a00 */
[----:B0-----:R-:W4:Y:S04]  /*233e0*/  LDL.LU.64 R18, [R1+0x17d0] ;  /* 0x0017d00001127983 */ /* 0x001f280000300a00 */
[----:B--2---:R-:W-:Y:S04]  /*233f0*/  STL.64 [R1+0x1778], R6 ;  /* 0x0017780601007387 */ /* 0x004fe80000100a00 */
[----:B------:R0:W-:Y:S04]  /*23400*/  STL.64 [R1+0x1770], R4 ;  /* 0x0017700401007387 */ /* 0x0001e80000100a00 */
[----:B0-----:R-:W2:Y:S04]  /*23410*/  LDL.LU R4, [R1+0xc0] ;  /* 0x0000c00001047983 */ /* 0x001ea80000300800 */
[----:B------:R-:W2:Y:S04]  /*23420*/  LDL.LU R5, [R1+0xc4] ;  /* 0x0000c40001057983 */ /* 0x000ea80000300800 */
[----:B------:R-:W3:Y:S04]  /*23430*/  LDL.LU R6, [R1+0xc8] ;  /* 0x0000c80001067983 */ /* 0x000ee80000300800 */
[----:B------:R-:W3:Y:S04]  /*23440*/  LDL.LU R7, [R1+0xcc] ;  /* 0x0000cc0001077983 */ /* 0x000ee80000300800 */
[----:B---3--:R-:W-:Y:S04]  /*23450*/  STL.64 [R1+0x1788], R6 ;  /* 0x0017880601007387 */ /* 0x008fe80000100a00 */
[----:B--2---:R0:W-:Y:S04]  /*23460*/  STL.64 [R1+0x1780], R4 ;  /* 0x0017800401007387 */ /* 0x0041e80000100a00 */
        /* <DEDUP_REMOVED lines=9> */
[----:B------:R-:W3:Y:S01]  /*23500*/  LDL.LU R7, [R1+0xec] ;  /* 0x0000ec0001077983 */ /* 0x000ee20000300800 */
[----:B------:R-:W-:-:S02]  /*23510*/  IMAD.MOV.U32 R16, RZ, RZ, R10 ;  /* 0x000000ffff107224 */ /* 0x000fc400078e000a */
[----:B------:R-:W-:Y:S02]  /*23520*/  IMAD.MOV.U32 R10, RZ, RZ, R3 ;  /* 0x000000ffff0a7224 */ /* 0x000fe400078e0003 */
[----:B------:R-:W-:Y:S02]  /*23530*/  IMAD.MOV.U32 R11, RZ, RZ, R2 ;  /* 0x000000ffff0b7224 */ /* 0x000fe400078e0002 */
[----:B------:R-:W-:Y:S02]  /*23540*/  IMAD.MOV.U32 R8, RZ, RZ, R0 ;  /* 0x000000ffff087224 */ /* 0x000fe400078e0000 */
[----:B------:R-:W-:Y:S01]  /*23550*/  IMAD.MOV.U32 R9, RZ, RZ, R29 ;  /* 0x000000ffff097224 */ /* 0x000fe200078e001d */
[----:B---3--:R-:W-:Y:S04]  /*23560*/  STL.64 [R1+0x17c0], R6 ;  /* 0x0017c00601007387 */ /* 0x008fe80000100a00 */
[----:B--2---:R-:W-:Y:S04]  /*23570*/  STL.64 [R1+0x17b8], R4 ;  /* 0x0017b80401007387 */ /* 0x004fe80000100a00 */
[----:B------:R-:W2:Y:S04]  /*23580*/  LDL.LU R0, [R1+0x17cc] ;  /* 0x0017cc0001007983 */ /* 0x000ea80000300800 */
[----:B------:R-:W3:Y:S04]  /*23590*/  LDL.LU R29, [R1+0x17c8] ;  /* 0x0017c800011d7983 */ /* 0x000ee80000300800 */
[----:B------:R0:W-:Y:S04]  /*235a0*/  STL.64 [R1+0x1798], R10 ;  /* 0x0017980a01007387 */ /* 0x0001e80000100a00 */
[----:B------:R-:W-:Y:S04]  /*235b0*/  STL.64 [R1+0x1790], R8 ;  /* 0x0017900801007387 */ /* 0x000fe80000100a00 */
[----:B0-----:R-:W4:Y:S01]  /*235c0*/  LDL.LU.64 R10, [R1+0x18] ;  /* 0x00001800010a7983 */ /* 0x001f220000300a00 */
[----:B------:R-:W-:Y:S07]  /*235d0*/  HMMA.16816.F32 R4, R12, R22, R24 ;  /* 0x000000160c04723c */ /* 0x000fee0000001818 */
[----:B------:R-:W-:-:S15]  /*235e0*/  IMAD.MOV.U32 R26, RZ, RZ, R22 ;  /* 0x000000ffff1a7224 */ /* 0x000fde00078e0016 */
[----:B------:R-:W-:-:S02]  /*235f0*/  NOP ;  /* 0x0000000000007918 */ /* 0x000fc40000000000 */
[----:B------:R-:W-:Y:S02]  /*23600*/  IMAD.MOV.U32 R21, RZ, RZ, R6 ;  /* 0x000000ffff157224 */ /* 0x000fe400078e0006 */
[----:B------:R-:W-:Y:S02]  /*23610*/  IMAD.MOV.U32 R22, RZ, RZ, R7 ;  /* 0x000000ffff167224 */ /* 0x000fe400078e0007 */
[----:B------:R-:W-:Y:S01]  /*23620*/  IMAD.MOV.U32 R20, RZ, RZ, R5 ;  /* 0x000000ffff147224 */ /* 0x000fe200078e0005 */
[----:B----4-:R0:W-:Y:S04]  /*23630*/  STL.64 [R1+0x17b0], R10 ;  /* 0x0017b00a01007387 */ /* 0x0101e80000100a00 */
[----:B0-----:R-:W4:Y:S04]  /*23640*/  LDL.LU.64 R10, [R1+0x28] ;  /* 0x00002800010a7983 */ /* 0x001f280000300a00 */
[----:B------:R0:W-:Y:S04]  /*23650*/  STL [R1+0x160], R4 ;  /* 0x0001600401007387 */ /* 0x0001e80000100800 */
[----:B------:R-:W4:Y:S04]  /*23660*/  LDL.LU.64 R6, [R1+0x17c0] ;  /* 0x0017c00001067983 */ /* 0x000f280000300a00 */
[----:B0-----:R-:W4:Y:S01]  /*23670*/  LDL.LU.64 R4, [R1+0x17b8] ;  /* 0x0017b80001047983 */ /* 0x001f220000300a00 */
[----:B------:R-:W-:Y:S01]  /*23680*/  IMAD.MOV.U32 R17, RZ, RZ, R23 ;  /* 0x000000ffff117224 */ /* 0x000fe200078e0017 */
[----:B----4-:R-:W-:Y:S06]  /*23690*/  HMMA.16816.F32 R4, R12, R10, R4 ;  /* 0x0000000a0c04723c */ /* 0x010fec0000001804 */
[----:B------:R-:W-:-:S02]  /*236a0*/  IMAD.MOV.U32 R25, RZ, RZ, R10 ;  /* 0x000000ffff197224 */ /* 0x000fc400078e000a */
[----:B------:R-:W-:Y:S02]  /*236b0*/  IMAD.MOV.U32 R24, RZ, RZ, R11 ;  /* 0x000000ffff187224 */ /* 0x000fe400078e000b */
[----:B------:R-:W4:-:S13]  /*236c0*/  LDL.LU.64 R10, [R1+0x17b0] ;  /* 0x0017b000010a7983 */ /* 0x000f1a0000300a00 */
[----:B------:R0:W-:Y:S01]  /*236d0*/  STL [R1+0x154], R5 ;  /* 0x0001540501007387 */ /* 0x0001e20000100800 */
[----:B------:R-:W-:Y:S02]  /*236e0*/  IMAD.MOV.U32 R3, RZ, RZ, R6 ;  /* 0x000000ffff037224 */ /* 0x000fe400078e0006 */
[----:B------:R-:W-:Y:S02]  /*236f0*/  IMAD.MOV.U32 R2, RZ, RZ, R7 ;  /* 0x000000ffff027224 */ /* 0x000fe400078e0007 */
[----:B------:R-:W-:Y:S01]  /*23700*/  IMAD.MOV.U32 R23, RZ, RZ, R4 ;  /* 0x000000ffff177224 */ /* 0x000fe200078e0004 */
[----:B------:R-:W4:Y:S04]  /*23710*/  LDL.LU.64 R6, [R1+0x17a8] ;  /* 0x0017a80001067983 */ /* 0x000f280000300a00 */
[----:B0-----:R-:W4:Y:S04]  /*23720*/  LDL.LU.64 R4, [R1+0x17a0] ;  /* 0x0017a00001047983 */ /* 0x001f280000300a00 */
[----:B------:R3:W-:Y:S04]  /*23730*/  STL.64 [R1+0x16b8], R22 ;  /* 0x0016b81601007387 */ /* 0x0007e80000100a00 */
[----:B------:R4:W-:Y:S01]  /*23740*/  STL.64 [R1+0x16b0], R20 ;  /* 0x0016b01401007387 */ /* 0x0009e20000100a00 */
[----:B---3--:R-:W-:-:S02]  /*23750*/  IMAD.MOV.U32 R22, RZ, RZ, R29 ;  /* 0x000000ffff167224 */ /* 0x008fc400078e001d */
[----:B--2---:R-:W-:Y:S02]  /*23760*/  IMAD.MOV.U32 R23, RZ, RZ, R0 ;  /* 0x000000ffff177224 */ /* 0x004fe400078e0000 */
[----:B----4-:R-:W-:Y:S02]  /*23770*/  IMAD.MOV.U32 R21, RZ, RZ, R10 ;  /* 0x000000ffff157224 */ /* 0x010fe400078e000a */
[----:B------:R-:W-:Y:S01]  /*23780*/  IMAD.MOV.U32 R20, RZ, RZ, R11 ;  /* 0x000000ffff147224 */ /* 0x000fe200078e000b */
[----:B------:R-:W-:Y:S01]  /*23790*/  HMMA.16816.F32 R4, R12, R10, R4 ;  /* 0x0000000a0c04723c */ /* 0x000fe20000001804 */
[----:B------:R-:W2:Y:S04]  /*237a0*/  LDL.LU.64 R10, [R1+0x1798] ;  /* 0x00179800010a7983 */ /* 0x000ea80000300a00 */
[----:B------:R-:W2:-:S15]  /*237b0*/  LDL.LU.64 R8, [R1+0x1790] ;  /* 0x0017900001087983 */ /* 0x000e9e0000300a00 */
[----:B------:R-:W-:-:S03]  /*237c0*/  NOP ;  /* 0x0000000000007918 */ /* 0x000fc60000000000 */
[----:B------:R0:W-:Y:S01]  /*237d0*/  STL [R1+0x100], R4 ;  /* 0x0001000401007387 */ /* 0x0001e20000100800 */
[----:B------:R-:W-:Y:S02]  /*237e0*/  IMAD.MOV.U32 R29, RZ, RZ, R6 ;  /* 0x000000ffff1d7224 */ /* 0x000fe400078e0006 */
[----:B------:R-:W-:Y:S02]  /*237f0*/  IMAD.MOV.U32 R0, RZ, RZ, R7 ;  /* 0x000000ffff007224 */ /* 0x000fe400078e0007 */
[----:B------:R-:W-:Y:S01]  /*23800*/  IMAD.MOV.U32 R28, RZ, RZ, R5 ;  /* 0x000000ffff1c7224 */ /* 0x000fe200078e0005 */
[----:B------:R-:W3:Y:S04]  /*23810*/  LDL.LU.64 R6, [R1+0x1788] ;  /* 0x0017880001067983 */ /* 0x000ee80000300a00 */
[----:B0-----:R-:W3:Y:S04]  /*23820*/  LDL.LU.64 R4, [R1+0x1780] ;  /* 0x0017800001047983 */ /* 0x001ee80000300a00 */
[----:B------:R-:W-:Y:S04]  /*23830*/  STL [R1+0x168c], R0 ;  /* 0x00168c0001007387 */ /* 0x000fe80000100800 */
[----:B------:R-:W-:Y:S04]  /*23840*/  STL [R1+0x1688], R29 ;  /* 0x0016881d01007387 */ /* 0x000fe80000100800 */
[----:B------:R-:W-:Y:S01]  /*23850*/  STL [R1+0x1684], R28 ;  /* 0x0016841c01007387 */ /* 0x000fe20000100800 */
[----:B---3--:R-:W-:-:S15]  /*23860*/  HMMA.16816.F32 R4, R12, R22, R4 ;  /* 0x000000160c04723c */ /* 0x008fde0000001804 */
[----:B------:R-:W-:-:S08]  /*23870*/  NOP ;  /* 0x0000000000007918 */ /* 0x000fd00000000000 */
[----:B------:R-:W-:Y:S04]  /*23880*/  STL.64 [R1+0xf0], R4 ;  /* 0x0000f00401007387 */ /* 0x000fe80000100a00 */
[----:B------:R0:W-:Y:S04]  /*23890*/  STL.64 [R1+0xf8], R6 ;  /* 0x0000f80601007387 */ /* 0x0001e80000100a00 */
[----:B0-----:R-:W2:Y:S04]  /*238a0*/  LDL.LU.64 R6, [R1+0x1778] ;  /* 0x0017780001067983 */ /* 0x001ea80000300a00 */
[----:B------:R-:W3:Y:S04]  /*238b0*/  LDL.LU.64 R4, [R1+0x1770] ;  /* 0x0017700001047983 */ /* 0x000ee80000300a00 */
[----:B------:R0:W-:Y:S02]  /*238c0*/  STL.64 [R1+0x16d0], R22 ;  /* 0x0016d01601007387 */ /* 0x0001e40000100a00 */
[----:B0-----:R-:W-:-:S02]  /*238d0*/  IMAD.MOV.U32 R22, RZ, RZ, R21 ;  /* 0x000000ffff167224 */ /* 0x001fc400078e0015 */
[----:B------:R-:W-:-:S05]  /*238e0*/  IMAD.MOV.U32 R23, RZ, RZ, R20 ;  /* 0x000000ffff177224 */ /* 0x000fca00078e0014 */
[----:B------:R0:W-:Y:S02]  /*238f0*/  STL.64 [R1+0x16e8], R22 ;  /* 0x0016e81601007387 */ /* 0x0001e40000100a00 */
[----:B0-----:R-:W-:Y:S02]  /*23900*/  IMAD.MOV.U32 R22, RZ, RZ, R25 ;  /* 0x000000ffff167224 */ /* 0x001fe400078e0019 */
[----:B------:R-:W-:-:S05]  /*23910*/  IMAD.MOV.U32 R23, RZ, RZ, R24 ;  /* 0x000000ffff177224 */ /* 0x000fca00078e0018 */
[----:B------:R0:W-:Y:S04]  /*23920*/  STL.64 [R1+0x1700], R22 ;  /* 0x0017001601007387 */ /* 0x0001e80000100a00 */
[----:B------:R-:W4:Y:S04]  /*23930*/  LDL.LU R20, [R1+0xa0] ;  /* 0x0000a00001147983 */ /* 0x000f280000300800 */
[----:B------:R-:W4:Y:S04]  /*23940*/  LDL.LU R21, [R1+0xa4] ;  /* 0x0000a40001157983 */ /* 0x000f280000300800 */
[----:B0-----:R-:W4:Y:S04]  /*23950*/  LDL.LU R22, [R1+0xa8] ;  /* 0x0000a80001167983 */ /* 0x001f280000300800 */
[----:B------:R-:W4:Y:S01]  /*23960*/  LDL.LU R23, [R1+0xac] ;  /* 0x0000ac0001177983 */ /* 0x000f220000300800 */
[----:B--2---:R-:W-:-:S15]  /*23970*/  HMMA.16816.F32 R8, R12, R6, R8 ;  /* 0x000000060c08723c */ /* 0x004fde0000001808 */
[----:B------:R-:W-:-:S08]  /*23980*/  NOP ;  /* 0x0000000000007918 */ /* 0x000fd00000000000 */
[----:B------:R0:W-:Y:S01]  /*23990*/  STL [R1+0xe0], R8 ;  /* 0x0000e00801007387 */ /* 0x0001e20000100800 */
[----:B------:R-:W-:Y:S02]  /*239a0*/  IMAD.MOV.U32 R29, RZ, RZ, R10 ;  /* 0x000000ffff1d7224 */ /* 0x000fe400078e000a */
[----:B------:R-:W-:Y:S02]  /*239b0*/  IMAD.MOV.U32 R28, RZ, RZ, R11 ;  /* 0x000000ffff1c7224 */ /* 0x000fe400078e000b */
[----:B------:R-:W4:Y:S01]  /*239c0*/  LDL.LU.64 R10, [R1+0x1768] ;  /* 0x00176800010a7983 */ /* 0x000f220000300a00 */
[----:B------:R-:W-:-:S03]  /*239d0*/  IMAD.MOV.U32 R0, RZ, RZ, R9 ;  /* 0x000000ffff007224 */ /* 0x000fc600078e0009 */
[----:B0-----:R-:W2:Y:S04]  /*239e0*/  LDL.LU.64 R8, [R1+0x1760] ;  /* 0x0017600001087983 */ /* 0x001ea80000300a00 */
[----:B------:R-:W-:Y:S04]  /*239f0*/  STL.64 [R1+0x1748], R6 ;  /* 0x0017480601007387 */ /* 0x000fe80000100a00 */
[----:B---3--:R0:W-:Y:S01]  /*23a00*/  STL [R1+0x1740], R4 ;  /* 0x0017400401007387 */ /* 0x0081e20000100800 */
[----:B----4-:R-:W-:-:S15]  /*23a10*/  HMMA.16816.F32 R20, R12, R10, R20 ;  /* 0x0000000a0c14723c */ /* 0x010fde0000001814 */
[----:B------:R-:W-:-:S09]  /*23a20*/  NOP ;  /* 0x0000000000007918 */ /* 0x000fd20000000000 */
[----:B------:R-:W-:Y:S02]  /*23a30*/  IMAD.MOV.U32 R25, RZ, RZ, R22 ;  /* 0x000000ffff197224 */ /* 0x000fe400078e0016 */
[----:B------:R-:W-:Y:S02]  /*23a40*/  IMAD.MOV.U32 R24, RZ, RZ, R23 ;  /* 0x000000ffff187224 */ /* 0x000fe400078e0017 */
[----:B------:R-:W-:Y:S02]  /*23a50*/  IMAD.MOV.U32 R22, RZ, RZ, R26 ;  /* 0x000000ffff167224 */ /* 0x000fe400078e001a */
[----:B------:R-:W-:Y:S01]  /*23a60*/  IMAD.MOV.U32 R23, RZ, RZ, R17 ;  /* 0x000000ffff177224 */ /* 0x000fe200078e0011 */
[----:B------:R-:W-:Y:S04]  /*23a70*/  STL.64 [R1+0xd0], R20 ;  /* 0x0000d01401007387 */ /* 0x000fe80000100a00 */
[----:B------:R1:W-:Y:S04]  /*23a80*/  STL.64 [R1+0x1718], R22 ;  /* 0x0017181601007387 */ /* 0x0003e80000100a00 */
[----:B0-----:R-:W3:Y:S01]  /*23a90*/  LDL.LU R4, [R1+0x90] ;  /* 0x0000900001047983 */ /* 0x001ee20000300800 */
[----:B-1----:R-:W-:-:S03]  /*23aa0*/  IMAD.MOV.U32 R23, RZ, RZ, R5 ;  /* 0x000000ffff177224 */ /* 0x002fc600078e0005 */
[----:B------:R-:W3:Y:S04]  /*23ab0*/  LDL.LU R5, [R1+0x94] ;  /* 0x0000940001057983 */ /* 0x000ee80000300800 */
[----:B------:R-:W3:Y:S04]  /*23ac0*/  LDL.LU R6, [R1+0x98] ;  /* 0x0000980001067983 */ /* 0x000ee80000300800 */
[----:B------:R-:W3:Y:S04]  /*23ad0*/  LDL.LU R7, [R1+0x9c] ;  /* 0x00009c0001077983 */ /* 0x000ee80000300800 */
[----:B------:R-:W-:Y:S04]  /*23ae0*/  STL.64 [R1+0x16c8], R10 ;  /* 0x0016c80a01007387 */ /* 0x000fe80000100a00 */
[----:B--2---:R0:W-:Y:S04]  /*23af0*/  STL.64 [R1+0x16c0], R8 ;  /* 0x0016c00801007387 */ /* 0x0041e80000100a00 */
[----:B0-----:R-:W2:Y:S04]  /*23b00*/  LDL.LU R8, [R1+0x130] ;  /* 0x0001300001087983 */ /* 0x001ea80000300800 */
[----:B------:R-:W2:Y:S04]  /*23b10*/  LDL.LU R9, [R1+0x134] ;  /* 0x0001340001097983 */ /* 0x000ea80000300800 */
[----:B------:R-:W4:Y:S04]  /*23b20*/  LDL.LU R10, [R1+0x138] ;  /* 0x00013800010a7983 */ /* 0x000f280000300800 */
[----:B------:R-:W4:Y:S04]  /*23b30*/  LDL.LU R11, [R1+0x13c] ;  /* 0x00013c00010b7983 */ /* 0x000f280000300800 */
[----:B----4-:R-:W-:Y:S04]  /*23b40*/  STL.64 [R1+0x16e0], R10 ;  /* 0x0016e00a01007387 */ /* 0x010fe80000100a00 */
[----:B--2---:R0:W-:Y:S04]  /*23b50*/  STL.64 [R1+0x16d8], R8 ;  /* 0x0016d80801007387 */ /* 0x0041e80000100a00 */
[----:B0-----:R-:W2:Y:S04]  /*23b60*/  LDL.LU R8, [R1+0x120] ;  /* 0x0001200001087983 */ /* 0x001ea80000300800 */
[----:B------:R-:W2:Y:S01]  /*23b70*/  LDL.LU R9, [R1+0x124] ;  /* 0x0001240001097983 */ /* 0x000ea20000300800 */
[----:B------:R-:W-:-:S02]  /*23b80*/  IMAD.MOV.U32 R10, RZ, RZ, R19 ;  /* 0x000000ffff0a7224 */ /* 0x000fc400078e0013 */
[----:B------:R-:W-:Y:S01]  /*23b90*/  IMAD.MOV.U32 R11, RZ, RZ, R18 ;  /* 0x000000ffff0b7224 */ /* 0x000fe200078e0012 */
[----:B------:R-:W4:Y:S04]  /*23ba0*/  LDL.LU R19, [R1+0x175c] ;  /* 0x00175c0001137983 */ /* 0x000f280000300800 */
[----:B------:R-:W3:Y:S04]  /*23bb0*/  LDL.LU R18, [R1+0x1758] ;  /* 0x0017580001127983 */ /* 0x000ee80000300800 */
[----:B------:R-:W-:Y:S04]  /*23bc0*/  STL.64 [R1+0x16f8], R10 ;  /* 0x0016f80a01007387 */ /* 0x000fe80000100a00 */
[----:B--2---:R0:W-:Y:S04]  /*23bd0*/  STL.64 [R1+0x16f0], R8 ;  /* 0x0016f00801007387 */ /* 0x0041e80000100a00 */
[----:B0-----:R-:W2:Y:S04]  /*23be0*/  LDL.LU R8, [R1+0x110] ;  /* 0x0001100001087983 */ /* 0x001ea80000300800 */
[----:B------:R-:W2:Y:S04]  /*23bf0*/  LDL.LU R9, [R1+0x114] ;  /* 0x0001140001097983 */ /* 0x000ea80000300800 */
[----:B------:R-:W4:Y:S04]  /*23c00*/  LDL.LU R10, [R1+0x118] ;  /* 0x00011800010a7983 */ /* 0x000f280000300800 */
[----:B------:R-:W4:Y:S04]  /*23c10*/  LDL.LU R11, [R1+0x11c] ;  /* 0x00011c00010b7983 */ /* 0x000f280000300800 */
[----:B----4-:R3:W-:Y:S04]  /*23c20*/  STL.64 [R1+0x1710], R10 ;  /* 0x0017100a01007387 */ /* 0x0107e80000100a00 */
[----:B--2---:R0:W-:Y:S01]  /*23c30*/  STL.64 [R1+0x1708], R8 ;  /* 0x0017080801007387 */ /* 0x0041e20000100a00 */
[----:B---3--:R-:W-:-:S03]  /*23c40*/  IMAD.MOV.U32 R10, RZ, RZ, R18 ;  /* 0x000000ffff0a7224 */ /* 0x008fc600078e0012 */
[----:B0-----:R-:W2:Y:S04]  /*23c50*/  LDL.LU R8, [R1+0x70] ;  /* 0x0000700001087983 */ /* 0x001ea80000300800 */
[----:B------:R-:W2:Y:S04]  /*23c60*/  LDL.LU R9, [R1+0x74] ;  /* 0x0000740001097983 */ /* 0x000ea80000300800 */
[----:B------:R-:W3:Y:S01]  /*23c70*/  LDL.LU R18, [R1+0x1754] ;  /* 0x0017540001127983 */ /* 0x000ee20000300800 */
[----:B------:R-:W-:-:S03]  /*23c80*/  IMAD.MOV.U32 R11, RZ, RZ, R19 ;  /* 0x000000ffff0b7224 */ /* 0x000fc600078e0013 */
[----:B------:R-:W3:Y:S04]  /*23c90*/  LDL.LU R19, [R1+0x1750] ;  /* 0x0017500001137983 */ /* 0x000ee80000300800 */
[----:B------:R-:W-:Y:S01]  /*23ca0*/  STL.64 [R1+0x1728], R10 ;  /* 0x0017280a01007387 */ /* 0x000fe20000100a00 */
[----:B------:R-:W-:Y:S01]  /*23cb0*/  IMAD.MOV.U32 R22, RZ, RZ, R16 ;  /* 0x000000ffff167224 */ /* 0x000fe200078e0010 */
[----:B---3--:R-:W-:Y:S02]  /*23cc0*/  HMMA.16816.F32 R12, R12, R18, R4 ;  /* 0x000000120c0c723c */ /* 0x008fe40000001804 */
[----:B--2---:R0:W-:Y:S04]  /*23cd0*/  STL.64 [R1+0x1720], R8 ;  /* 0x0017200801007387 */ /* 0x0041e80000100a00 */
[----:B0-----:R-:W2:Y:S04]  /*23ce0*/  LDL.LU R8, [R1+0x80] ;  /* 0x0000800001087983 */ /* 0x001ea80000300800 */
[----:B------:R-:W2:Y:S04]  /*23cf0*/  LDL.LU R9, [R1+0x84] ;  /* 0x0000840001097983 */ /* 0x000ea80000300800 */
[----:B------:R-:W2:Y:S04]  /*23d00*/  LDL.LU R10, [R1+0x88] ;  /* 0x00008800010a7983 */ /* 0x000ea80000300800 */
[----:B------:R-:W2:Y:S04]  /*23d10*/  LDL.LU R11, [R1+0x8c] ;  /* 0x00008c00010b7983 */ /* 0x000ea80000300800 */
[----:B------:R0:W-:Y:S04]  /*23d20*/  STL [R1+0x1630], R25 ;  /* 0x0016301901007387 */ /* 0x0001e80000100800 */
[----:B------:R-:W3:Y:S04]  /*23d30*/  LDL.LU.64 R6, [R1+0x1748] ;  /* 0x0017480001067983 */ /* 0x000ee80000300a00 */
[----:B------:R-:W4:Y:S01]  /*23d40*/  LDL.LU R4, [R1+0x1740] ;  /* 0x0017400001047983 */ /* 0x000f220000300800 */
[----:B------:R-:W-:-:S03]  /*23d50*/  IMAD.MOV.U32 R5, RZ, RZ, R18 ;  /* 0x000000ffff057224 */ /* 0x000fc600078e0012 */
[----:B------:R1:W-:Y:S04]  /*23d60*/  STL.64 [R1+0xc0], R12 ;  /* 0x0000c00c01007387 */ /* 0x0003e80000100a00 */
[----:B------:R1:W-:Y:S01]  /*23d70*/  STL.64 [R1+0xc8], R14 ;  /* 0x0000c80e01007387 */ /* 0x0003e20000100a00 */
[----:B0-----:R-:W-:-:S03]  /*23d80*/  IMAD.MOV.U32 R25, RZ, RZ, R19 ;  /* 0x000000ffff197224 */ /* 0x001fc600078e0013 */
[----:B------:R-:W2:Y:S04]  /*23d90*/  LDL.LU.64 R18, [R1+0x1738] ;  /* 0x0017380001127983 */ /* 0x000ea80000300a00 */
[----:B------:R-:W2:Y:S04]  /*23da0*/  LDL.LU.64 R16, [R1+0x1730] ;  /* 0x0017300001107983 */ /* 0x000ea80000300a00 */
[----:B-1----:R-:W3:Y:S04]  /*23db0*/  LDL.LU R12, [R1+0x140] ;  /* 0x00014000010c7983 */ /* 0x002ee80000300800 */
[----:B------:R-:W3:Y:S04]  /*23dc0*/  LDL.LU R13, [R1+0x144] ;  /* 0x00014400010d7983 */ /* 0x000ee80000300800 */
[----:B------:R-:W3:Y:S04]  /*23dd0*/  LDL.LU R14, [R1+0x148] ;  /* 0x00014800010e7983 */ /* 0x000ee80000300800 */
[----:B------:R-:W3:Y:S01]  /*23de0*/  LDL.LU R15, [R1+0x14c] ;  /* 0x00014c00010f7983 */ /* 0x000ee20000300800 */
[----:B--2---:R-:W-:Y:S03]  /*23df0*/  HMMA.16816.F32 R20, R16, R22, R8 ;  /* 0x000000161014723c */ /* 0x004fe60000001808 */
[----:B------:R-:W2:Y:S04]  /*23e00*/  LDL.LU.64 R10, [R1+0x1728] ;  /* 0x00172800010a7983 */ /* 0x000ea80000300a00 */
[----:B------:R-:W2:-:S15]  /*23e10*/  LDL.LU.64 R8, [R1+0x1720] ;  /* 0x0017200001087983 */ /* 0x000e9e0000300a00 */
[----:B------:R-:W-:-:S01]  /*23e20*/  NOP ;  /* 0x0000000000007918 */ /* 0x000fc20000000000 */
[----:B------:R2:W-:Y:S01]  /*23e30*/  STL.64 [R1+0xb0], R20 ;  /* 0x0000b01401007387 */ /* 0x0005e20000100a00 */
[----:B------:R-:W-:Y:S02]  /*23e40*/  IMAD.MOV.U32 R27, RZ, RZ, R22 ;  /* 0x000000ffff1b7224 */ /* 0x000fe400078e0016 */
[----:B------:R-:W-:Y:S02]  /*23e50*/  IMAD.MOV.U32 R26, RZ, RZ, R23 ;  /* 0x000000ffff1a7224 */ /* 0x000fe400078e0017 */
[----:B------:R-:W2:Y:S04]  /*23e60*/  LDL.LU.64 R22, [R1+0x1718] ;  /* 0x0017180001167983 */ /* 0x000ea80000300a00 */
[----:B------:R-:W-:Y:S04]  /*23e70*/  STL [R1+0x1624], R26 ;  /* 0x0016241a01007387 */ /* 0x000fe80000100800 */
[----:B------:R-:W-:Y:S01]  /*23e80*/  STL [R1+0x1620], R27 ;  /* 0x0016201b01007387 */ /* 0x000fe20000100800 */
[----:B--2---:R-:W-:Y:S03]  /*23e90*/  HMMA.16816.F32 R20, R16, R22, R8 ;  /* 0x000000161014723c */ /* 0x004fe60000001808 */
[----:B------:R-:W2:Y:S04]  /*23ea0*/  LDL.LU.64 R10, [R1+0x1710] ;  /* 0x00171000010a7983 */ /* 0x000ea80000300a00 */
[----:B------:R-:W2:-:S15]  /*23eb0*/  LDL.LU.64 R8, [R1+0x1708] ;  /* 0x0017080001087983 */ /* 0x000e9e0000300a00 */
[----:B------:R-:W-:-:S01]  /*23ec0*/  NOP ;  /* 0x0000000000007918 */ /* 0x000fc20000000000 */
[----:B------:R-:W-:Y:S04]  /*23ed0*/  STL.64 [R1+0xa0], R20 ;  /* 0x0000a01401007387 */ /* 0x000fe80000100a00 */
[----:B------:R0:W-:Y:S04]  /*23ee0*/  STL.64 [R1+0xa8], R22 ;  /* 0x0000a81601007387 */ /* 0x0001e80000100a00 */
[----:B0-----:R-:W2:Y:S02]  /*23ef0*/  LDL.LU.64 R22, [R1+0x1700] ;  /* 0x0017000001167983 */ /* 0x001ea40000300a00 */
[----:B--2---:R-:W-:Y:S02]  /*23f00*/  HMMA.16816.F32 R20, R16, R22, R8 ;  /* 0x000000161014723c */ /* 0x004fe40000001808 */
[----:B------:R-:W2:Y:S04]  /*23f10*/  LDL.LU.64 R10, [R1+0x16f8] ;  /* 0x0016f800010a7983 */ /* 0x000ea80000300a00 */
[----:B------:R-:W2:-:S15]  /*23f20*/  LDL.LU.64 R8, [R1+0x16f0] ;  /* 0x0016f00001087983 */ /* 0x000e9e0000300a00 */
[----:B------:R-:W-:-:S02]  /*23f30*/  NOP ;  /* 0x0000000000007918 */ /* 0x000fc40000000000 */
        /* <DEDUP_REMOVED lines=12> */
[----:B0-----:R-:W2:Y:S01]  /*24000*/  LDL.LU.64 R22, [R1+0x16d0] ;  /* 0x0016d00001167983 */ /* 0x001ea20000300a00 */
[C---:B---3--:R-:W-:Y:S06]  /*24010*/  HMMA.16816.F32 R12, R16.reuse, R6, R12 ;  /* 0x00000006100c723c */ /* 0x048fec000000180c */
[----:B--2---:R-:W-:Y:S01]  /*24020*/  HMMA.16816.F32 R20, R16, R22, R8 ;  /* 0x000000161014723c */ /* 0x004fe20000001808 */
[----:B------:R-:W2:Y:S04]  /*24030*/  LDL.LU.64 R10, [R1+0x16c8] ;  /* 0x0016c800010a7983 */ /* 0x000ea80000300a00 */
[----:B------:R-:W3:-:S15]  /*24040*/  LDL.LU.64 R8, [R1+0x16c0] ;  /* 0x0016c00001087983 */ /* 0x000ede0000300a00 */
[----:B------:R-:W-:-:S04]  /*24050*/  NOP ;  /* 0x0000000000007918 */ /* 0x000fc80000000000 */
[----:B------:R-:W-:Y:S02]  /*24060*/  IMAD.MOV.U32 R27, RZ, RZ, R22 ;  /* 0x000000ffff1b7224 */ /* 0x000fe400078e0016 */
[----:B------:R-:W-:Y:S01]  /*24070*/  IMAD.MOV.U32 R26, RZ, RZ, R23 ;  /* 0x000000ffff1a7224 */ /* 0x000fe200078e0017 */
[----:B------:R0:W-:Y:S04]  /*24080*/  STL.64 [R1+0x70], R20 ;  /* 0x0000701401007387 */ /* 0x0001e80000100a00 */
[----:B------:R-:W2:Y:S04]  /*24090*/  LDL.LU.64 R22, [R1+0x16b8] ;  /* 0x0016b80001167983 */ /* 0x000ea80000300a00 */
[----:B0-----:R-:W2:Y:S04]  /*240a0*/  LDL.LU.64 R20, [R1+0x16b0] ;  /* 0x0016b00001147983 */ /* 0x001ea80000300a00 */
[----:B------:R0:W-:Y:S04]  /*240b0*/  STL.64 [R1+0x1660], R26 ;  /* 0x0016601a01007387 */ /* 0x0001e80000100a00 */
[----:B------:R-:W-:Y:S01]  /*240c0*/  STL [R1+0x1658], R24 ;  /* 0x0016581801007387 */ /* 0x000fe20000100800 */
[----:B0-----:R-:W-:-:S03]  /*240d0*/  IMAD.MOV.U32 R26, RZ, RZ, R5 ;  /* 0x000000ffff1a7224 */ /* 0x001fc600078e0005 */
[----:B------:R-:W3:Y:S04]  /*240e0*/  LDL.LU R5, [R1+0x16a8] ;  /* 0x0016a80001057983 */ /* 0x000ee80000300800 */
[----:B------:R-:W-:Y:S04]  /*240f0*/  STL.64 [R1+0x1590], R14 ;  /* 0x0015900e01007387 */ /* 0x000fe80000100a00 */
[----:B------:R0:W-:Y:S04]  /*24100*/  STL.64 [R1+0x1588], R12 ;  /* 0x0015880c01007387 */ /* 0x0001e80000100a00 */
[----:B0-----:R-:W2:Y:S04]  /*24110*/  LDL.LU R12, [R1+0x1f0] ;  /* 0x0001f000010c7983 */ /* 0x001ea80000300800 */
[----:B------:R-:W2:Y:S01]  /*24120*/  LDL.LU R13, [R1+0x1f4] ;  /* 0x0001f400010d7983 */ /* 0x000ea20000300800 */
[----:B----4-:R-:W-:-:S03]  /*24130*/  IMAD.MOV.U32 R15, RZ, RZ, R4 ;  /* 0x000000ffff0f7224 */ /* 0x010fc600078e0004 */
[----:B---3--:R-:W0:Y:S04]  /*24140*/  LDSM.16.MT88.4 R4, [R5+UR5+0x8c00] ;  /* 0x008c00050504783b */ /* 0x008e280008004200 */
[----:B--2---:R1:W-:Y:S04]  /*24150*/  STL.64 [R1+0x1668], R12 ;  /* 0x0016680c01007387 */ /* 0x0043e80000100a00 */
[----:B-1----:R-:W2:Y:S04]  /*24160*/  LDL.LU R12, [R1+0x180] ;  /* 0x00018000010c7983 */ /* 0x002ea80000300800 */
[----:B0-----:R-:W-:Y:S04]  /*24170*/  STL.64 [R1+0x1550], R6 ;  /* 0x0015500601007387 */ /* 0x001fe80000100a00 */
[----:B------:R0:W-:Y:S04]  /*24180*/  STL.64 [R1+0x1548], R4 ;  /* 0x0015480401007387 */ /* 0x0001e80000100a00 */
[----:B0-----:R-:W3:Y:S04]  /*24190*/  LDL.LU R4, [R1+0x190] ;  /* 0x0001900001047983 */ /* 0x001ee80000300800 */
[----:B------:R-:W3:Y:S04]  /*241a0*/  LDL.LU R5, [R1+0x194] ;  /* 0x0001940001057983 */ /* 0x000ee80000300800 */
[----:B------:R-:W3:Y:S04]  /*241b0*/  LDL.LU R6, [R1+0x198] ;  /* 0x0001980001067983 */ /* 0x000ee80000300800 */
[----:B------:R-:W3:Y:S01]  /*241c0*/  LDL.LU R7, [R1+0x19c] ;  /* 0x00019c0001077983 */ /* 0x000ee20000300800 */
[----:B------:R-:W-:-:S02]  /*241d0*/  IMAD.MOV.U32 R13, RZ, RZ, R9 ;  /* 0x000000ffff0d7224 */ /* 0x000fc400078e0009 */
[----:B------:R-:W-:Y:S02]  /*241e0*/  IMAD.MOV.U32 R14, RZ, RZ, R8 ;  /* 0x000000ffff0e7224 */ /* 0x000fe400078e0008 */
[----:B---3--:R-:W-:-:S15]  /*241f0*/  HMMA.16816.F32 R8, R16, R10, R4 ;  /* 0x0000000a1008723c */ /* 0x008fde0000001804 */
[----:B------:R-:W-:-:S08]  /*24200*/  NOP ;  /* 0x0000000000007918 */ /* 0x000fd00000000000 */
[----:B------:R-:W-:Y:S04]  /*24210*/  STL.64 [R1+0x1580], R10 ;  /* 0x0015800a01007387 */ /* 0x000fe80000100a00 */
[----:B------:R0:W-:Y:S04]  /*24220*/  STL.64 [R1+0x1578], R8 ;  /* 0x0015780801007387 */ /* 0x0001e80000100a00 */
[----:B0-----:R-:W3:Y:S04]  /*24230*/  LDL.LU R8, [R1+0x200] ;  /* 0x0002000001087983 */ /* 0x001ee80000300800 */
[----:B------:R-:W3:Y:S01]  /*24240*/  LDL.LU R9, [R1+0x204] ;  /* 0x0002040001097983 */ /* 0x000ee20000300800 */
[----:B------:R-:W-:-:S07]  /*24250*/  IMAD.MOV.U32 R27, RZ, RZ, R25 ;  /* 0x000000ffff1b7224 */ /* 0x000fce00078e0019 */
[----:B--2---:R-:W-:Y:S07]  /*24260*/  HMMA.16816.F32 R4, R16, R26, R12 ;  /* 0x0000001a1004723c */ /* 0x004fee000000180c */
[----:B------:R-:W-:Y:S02]  /*24270*/  IMAD.MOV.U32 R17, RZ, RZ, R20 ;  /* 0x000000ffff117224 */ /* 0x000fe400078e0014 */
[----:B------:R-:W-:Y:S02]  /*24280*/  IMAD.MOV.U32 R18, RZ, RZ, R21 ;  /* 0x000000ffff127224 */ /* 0x000fe400078e0015 */
[----:B------:R-:W-:-:S02]  /*24290*/  IMAD.MOV.U32 R19, RZ, RZ, R22 ;  /* 0x000000ffff137224 */ /* 0x000fc400078e0016 */
[----:B------:R-:W-:Y:S01]  /*242a0*/  IMAD.MOV.U32 R12, RZ, RZ, R23 ;  /* 0x000000ffff0c7224 */ /* 0x000fe200078e0017 */
[----:B---3--:R0:W-:Y:S04]  /*242b0*/  STL.64 [R1+0x1690], R8 ;  /* 0x0016900801007387 */ /* 0x0081e80000100a00 */
[----:B0-----:R-:W2:Y:S04]  /*242c0*/  LDL.LU R8, [R1+0x170] ;  /* 0x0001700001087983 */ /* 0x001ea80000300800 */
[----:B------:R-:W2:Y:S04]  /*242d0*/  LDL.LU R9, [R1+0x174] ;  /* 0x0001740001097983 */ /* 0x000ea80000300800 */
[----:B------:R-:W2:Y:S04]  /*242e0*/  LDL.LU R10, [R1+0x178] ;  /* 0x00017800010a7983 */ /* 0x000ea80000300800 */
[----:B------:R-:W2:Y:S04]  /*242f0*/  LDL.LU R11, [R1+0x17c] ;  /* 0x00017c00010b7983 */ /* 0x000ea80000300800 */
[----:B------:R-:W3:Y:S04]  /*24300*/  LDL.LU R16, [R1+0x160] ;  /* 0x0001600001107983 */ /* 0x000ee80000300800 */
[----:B------:R-:W2:Y:S04]  /*24310*/  LDL.LU R20, [R1+0x16a4] ;  /* 0x0016a40001147983 */ /* 0x000ea80000300800 */
[----:B------:R-:W2:Y:S04]  /*24320*/  LDL.LU R21, [R1+0x16a0] ;  /* 0x0016a00001157983 */ /* 0x000ea80000300800 */
[----:B------:R-:W2:Y:S04]  /*24330*/  LDL.LU R22, [R1+0x169c] ;  /* 0x00169c0001167983 */ /* 0x000ea80000300800 */
[----:B------:R-:W2:Y:S04]  /*24340*/  LDL.LU R23, [R1+0x1698] ;  /* 0x0016980001177983 */ /* 0x000ea80000300800 */
[----:B------:R-:W4:Y:S01]  /*24350*/  LDL.LU R13, [R1+0x154] ;  /* 0x00015400010d7983 */ /* 0x000f220000300800 */
[----:B------:R-:W-:-:S02]  /*24360*/  IMAD.MOV.U32 R14, RZ, RZ, R3 ;  /* 0x000000ffff0e7224 */ /* 0x000fc400078e0003 */
[----:B------:R-:W-:-:S05]  /*24370*/  IMAD.MOV.U32 R15, RZ, RZ, R2 ;  /* 0x000000ffff0f7224 */ /* 0x000fca00078e0002 */
[----:B------:R-:W-:Y:S04]  /*24380*/  STL.64 [R1+0x1678], R14 ;  /* 0x0016780e01007387 */ /* 0x000fe80000100a00 */
[----:B----4-:R0:W-:Y:S04]  /*24390*/  STL.64 [R1+0x1670], R12 ;  /* 0x0016700c01007387 */ /* 0x0101e80000100a00 */
[----:B0-----:R-:W3:Y:S04]  /*243a0*/  LDL.LU.64 R12, [R1+0x1c0] ;  /* 0x0001c000010c7983 */ /* 0x001ee80000300a00 */
[----:B------:R-:W4:Y:S04]  /*243b0*/  LDL.LU.64 R24, [R1+0x1d0] ;  /* 0x0001d00001187983 */ /* 0x000f280000300a00 */
[----:B------:R-:W-:Y:S04]  /*243c0*/  STL.64 [R1+0x1560], R6 ;  /* 0x0015600601007387 */ /* 0x000fe80000100a00 */
[----:B------:R0:W-:Y:S04]  /*243d0*/  STL.64 [R1+0x1558], R4 ;  /* 0x0015580401007387 */ /* 0x0001e80000100a00 */
[----:B0-----:R-:W2:Y:S02]  /*243e0*/  LDL.LU.64 R4, [R1+0x1a0] ;  /* 0x0001a00001047983 */ /* 0x001ea40000300a00 */
[----:B--2---:R-:W-:Y:S06]  /*243f0*/  HMMA.16816.F32 R8, R20, R4, R8 ;  /* 0x000000041408723c */ /* 0x004fec0000001808 */
[----:B------:R-:W-:-:S15]  /*24400*/  IMAD.MOV.U32 R3, RZ, RZ, R4 ;  /* 0x000000ffff037224 */ /* 0x000fde00078e0004 */
[----:B------:R-:W-:-:S03]  /*24410*/  NOP ;  /* 0x0000000000007918 */ /* 0x000fc60000000000 */
[----:B------:R-:W-:Y:S02]  /*24420*/  IMAD.MOV.U32 R7, RZ, RZ, R10 ;  /* 0x000000ffff077224 */ /* 0x000fe400078e000a */
[----:B------:R-:W-:Y:S01]  /*24430*/  IMAD.MOV.U32 R6, RZ, RZ, R11 ;  /* 0x000000ffff067224 */ /* 0x000fe200078e000b */
[----:B------:R0:W-:Y:S04]  /*24440*/  STL.64 [R1], R8 ;  /* 0x0000000801007387 */ /* 0x0001e80000100a00 */
[----:B0-----:R-:W2:Y:S04]  /*24450*/  LDL.LU.64 R8, [R1+0x1690] ;  /* 0x0016900001087983 */ /* 0x001ea80000300a00 */
[----:B------:R0:W-:Y:S04]  /*24460*/  STL.64 [R1+0x1610], R6 ;  /* 0x0016100601007387 */ /* 0x0001e80000100a00 */
[----:B------:R-:W3:Y:S01]  /*24470*/  LDL.LU R4, [R1+0xe0] ;  /* 0x0000e00001047983 */ /* 0x000ee20000300800 */
[----:B------:R-:W-:-:S02]  /*24480*/  IMAD.MOV.U32 R2, RZ, RZ, R5 ;  /* 0x000000ffff027224 */ /* 0x000fc400078e0005 */
[----:B------:R-:W-:Y:S02]  /*24490*/  IMAD.MOV.U32 R5, RZ, RZ, R0 ;  /* 0x000000ffff057224 */ /* 0x000fe400078e0000 */
[----:B------:R-:W4:Y:S01]  /*244a0*/  LDL.LU R0, [R1+0x168c] ;  /* 0x00168c0001007983 */ /* 0x000f220000300800 */
[----:B0-----:R-:W-:Y:S02]  /*244b0*/  IMAD.MOV.U32 R6, RZ, RZ, R29 ;  /* 0x000000ffff067224 */ /* 0x001fe400078e001d */
[----:B------:R-:W-:Y:S01]  /*244c0*/  IMAD.MOV.U32 R7, RZ, RZ, R28 ;  /* 0x000000ffff077224 */ /* 0x000fe200078e001c */
[----:B------:R-:W2:Y:S04]  /*244d0*/  LDL.LU R29, [R1+0x1688] ;  /* 0x00168800011d7983 */ /* 0x000ea80000300800 */
[----:B------:R-:W4:Y:S04]  /*244e0*/  LDL.LU R28, [R1+0x1684] ;  /* 0x00168400011c7983 */ /* 0x000f280000300800 */
[----:B------:R-:W-:Y:S04]  /*244f0*/  STL.64 [R1+0x1640], R6 ;  /* 0x0016400601007387 */ /* 0x000fe80000100a00 */
[----:B---3--:R0:W-:Y:S04]  /*24500*/  STL.64 [R1+0x1638], R4 ;  /* 0x0016380401007387 */ /* 0x0081e80000100a00 */
[----:B0-----:R-:W3:Y:S04]  /*24510*/  LDL.LU R4, [R1+0xf0] ;  /* 0x0000f00001047983 */ /* 0x001ee80000300800 */
[----:B------:R-:W3:Y:S04]  /*24520*/  LDL.LU R5, [R1+0xf4] ;  /* 0x0000f40001057983 */ /* 0x000ee80000300800 */
[----:B------:R-:W2:Y:S04]  /*24530*/  LDL.LU R6, [R1+0xf8] ;  /* 0x0000f80001067983 */ /* 0x000ea80000300800 */
[----:B------:R-:W2:Y:S01]  /*24540*/  LDL.LU R7, [R1+0xfc] ;  /* 0x0000fc0001077983 */ /* 0x000ea20000300800 */
[----:B------:R-:W-:Y:S06]  /*24550*/  HMMA.16816.F32 R16, R20, R12, R16 ;  /* 0x0000000c1410723c */ /* 0x000fec0000001810 */
[----:B------:R-:W-:-:S02]  /*24560*/  IMAD.MOV.U32 R11, RZ, RZ, R12 ;  /* 0x000000ffff0b7224 */ /* 0x000fc400078e000c */
[----:B------:R-:W-:Y:S01]  /*24570*/  IMAD.MOV.U32 R10, RZ, RZ, R13 ;  /* 0x000000ffff0a7224 */ /* 0x000fe200078e000d */
[----:B--2---:R-:W-:Y:S04]  /*24580*/  STL.64 [R1+0x1650], R6 ;  /* 0x0016500601007387 */ /* 0x004fe80000100a00 */
[----:B---3--:R0:W-:Y:S04]  /*24590*/  STL.64 [R1+0x1648], R4 ;  /* 0x0016480401007387 */ /* 0x0081e80000100a00 */
[----:B0-----:R-:W2:Y:S01]  /*245a0*/  LDL.LU R4, [R1+0x100] ;  /* 0x0001000001047983 */ /* 0x001ea20000300800 */
[----:B----4-:R-:W-:-:S03]  /*245b0*/  IMAD.MOV.U32 R5, RZ, RZ, R28 ;  /* 0x000000ffff057224 */ /* 0x010fc600078e001c */
[----:B------:R-:W3:Y:S04]  /*245c0*/  LDL.LU R28, [R1+0x1680] ;  /* 0x00168000011c7983 */ /* 0x000ee80000300800 */
[----:B------:R-:W4:Y:S04]  /*245d0*/  LDL.LU.64 R14, [R1+0x1678] ;  /* 0x00167800010e7983 */ /* 0x000f280000300a00 */
[----:B------:R-:W4:Y:S04]  /*245e0*/  LDL.LU.64 R12, [R1+0x1670] ;  /* 0x00167000010c7983 */ /* 0x000f280000300a00 */
[----:B------:R-:W-:Y:S04]  /*245f0*/  STL.64 [R1+0x1538], R18 ;  /* 0x0015381201007387 */ /* 0x000fe80000100a00 */
[----:B------:R0:W-:Y:S04]  /*24600*/  STL.64 [R1+0x1530], R16 ;  /* 0x0015301001007387 */ /* 0x0001e80000100a00 */
[----:B0-----:R-:W2:Y:S01]  /*24610*/  LDL.LU.64 R16, [R1+0x1e0] ;  /* 0x0001e00001107983 */ /* 0x001ea20000300a00 */
[----:B------:R-:W-:-:S02]  /*24620*/  IMAD.MOV.U32 R6, RZ, RZ, R29 ;  /* 0x000000ffff067224 */ /* 0x000fc400078e001d */
[----:B------:R-:W-:Y:S01]  /*24630*/  IMAD.MOV.U32 R7, RZ, RZ, R0 ;  /* 0x000000ffff077224 */ /* 0x000fe200078e0000 */
[C---:B----4-:R-:W-:Y:S06]  /*24640*/  HMMA.16816.F32 R12, R20.reuse, R24, R12 ;  /* 0x00000018140c723c */ /* 0x050fec000000180c */
[----:B--2---:R-:W-:Y:S06]  /*24650*/  HMMA.16816.F32 R4, R20, R16, R4 ;  /* 0x000000101404723c */ /* 0x004fec0000001804 */
[----:B------:R-:W-:-:S11]  /*24660*/  IMAD.MOV.U32 R29, RZ, RZ, R17 ;  /* 0x000000ffff1d7224 */ /* 0x000fd600078e0011 */
[----:B------:R0:W-:Y:S04]  /*24670*/  STL.64 [R1+0x40], R12 ;  /* 0x0000400c01007387 */ /* 0x0001e80000100a00 */
[----:B------:R1:W-:Y:S04]  /*24680*/  STL.64 [R1+0x48], R14 ;  /* 0x0000480e01007387 */ /* 0x0003e80000100a00 */
[----:B0-----:R-:W2:Y:S01]  /*24690*/  LDL.LU.64 R12, [R1+0x1668] ;  /* 0x00166800010c7983 */ /* 0x001ea20000300a00 */
[----:B-1----:R-:W-:Y:S02]  /*246a0*/  IMAD.MOV.U32 R14, RZ, RZ, R25 ;  /* 0x000000ffff0e7224 */ /* 0x002fe400078e0019 */
[----:B------:R-:W-:Y:S01]  /*246b0*/  IMAD.MOV.U32 R15, RZ, RZ, R24 ;  /* 0x000000ffff0f7224 */ /* 0x000fe200078e0018 */
[----:B------:R-:W4:Y:S01]  /*246c0*/  LDL.LU.64 R26, [R1+0x1660] ;  /* 0x00166000011a7983 */ /* 0x000f220000300a00 */
[----:B------:R-:W-:-:S03]  /*246d0*/  IMAD.MOV.U32 R25, RZ, RZ, R16 ;  /* 0x000000ffff197224 */ /* 0x000fc600078e0010 */
[----:B------:R-:W4:Y:S01]  /*246e0*/  LDL.LU R24, [R1+0x1658] ;  /* 0x0016580001187983 */ /* 0x000f220000300800 */
[----:B------:R-:W-:Y:S02]  /*246f0*/  IMAD.MOV.U32 R16, RZ, RZ, R6 ;  /* 0x000000ffff107224 */ /* 0x000fe400078e0006 */
[----:B------:R-:W-:Y:S02]  /*24700*/  IMAD.MOV.U32 R0, RZ, RZ, R7 ;  /* 0x000000ffff007224 */ /* 0x000fe400078e0007 */
[----:B------:R-:W-:Y:S02]  /*24710*/  IMAD.MOV.U32 R18, RZ, RZ, R4 ;  /* 0x000000ffff127224 */ /* 0x000fe400078e0004 */
[----:B------:R-:W-:Y:S01]  /*24720*/  IMAD.MOV.U32 R17, RZ, RZ, R5 ;  /* 0x000000ffff117224 */ /* 0x000fe200078e0005 */
[----:B------:R-:W2:Y:S04]  /*24730*/  LDL.LU.64 R6, [R1+0x1650] ;  /* 0x0016500001067983 */ /* 0x000ea80000300a00 */
[----:B------:R-:W2:Y:S04]  /*24740*/  LDL.LU.64 R4, [R1+0x1648] ;  /* 0x0016480001047983 */ /* 0x000ea80000300a00 */
[----:B------:R-:W3:Y:S01]  /*24750*/  LDL R19, [R1+0x294] ;  /* 0x0002940001137983 */ /* 0x000ee20000100800 */
[----:B--2---:R-:W-:Y:S03]  /*24760*/  HMMA.16816.F32 R4, R20, R12, R4 ;  /* 0x0000000c1404723c */ /* 0x004fe60000001804 */
[----:B---3--:R-:W-:Y:S04]  /*24770*/  STL.64 [R1+0x1570], R18 ;  /* 0x0015701201007387 */ /* 0x008fe80000100a00 */
[----:B------:R0:W-:Y:S04]  /*24780*/  STL.64 [R1+0x1568], R16 ;  /* 0x0015681001007387 */ /* 0x0001e80000100a00 */
[----:B0-----:R-:W2:Y:S01]  /*24790*/  LDL.LU R16, [R1+0x260] ;  /* 0x0002600001107983 */ /* 0x001ea20000300800 */
[----:B------:R-:W-:-:S11]  /*247a0*/  IMAD.MOV.U32 R17, RZ, RZ, R28 ;  /* 0x000000ffff117224 */ /* 0x000fd600078e001c */
[----:B------:R-:W-:Y:S04]  /*247b0*/  STL.64 [R1+0x20], R4 ;  /* 0x0000200401007387 */ /* 0x000fe80000100a00 */
[----:B------:R0:W-:Y:S01]  /*247c0*/  STL [R1+0x28], R6 ;  /* 0x0000280601007387 */ /* 0x0001e20000100800 */
[----:B------:R-:W-:-:S03]  /*247d0*/  IMAD.MOV.U32 R28, RZ, RZ, R7 ;  /* 0x000000ffff1c7224 */ /* 0x000fc600078e0007 */
[----:B0-----:R-:W3:Y:S04]  /*247e0*/  LDL.LU.64 R6, [R1+0x1640] ;  /* 0x0016400001067983 */ /* 0x001ee80000300a00 */
[----:B------:R-:W3:Y:S04]  /*247f0*/  LDL.LU.64 R4, [R1+0x1638] ;  /* 0x0016380001047983 */ /* 0x000ee80000300a00 */
[----:B------:R0:W-:Y:S02]  /*24800*/  STL.64 [R1+0x15a0], R12 ;  /* 0x0015a00c01007387 */ /* 0x0001e40000100a00 */
[----:B0-----:R-:W-:-:S02]  /*24810*/  IMAD.MOV.U32 R12, RZ, RZ, R25 ;  /* 0x000000ffff0c7224 */ /* 0x001fc400078e0019 */
[----:B------:R-:W2:Y:S01]  /*24820*/  LDL.LU R25, [R1+0x1630] ;  /* 0x0016300001197983 */ /* 0x000ea20000300800 */
[----:B------:R-:W-:-:S05]  /*24830*/  IMAD.MOV.U32 R13, RZ, RZ, R29 ;  /* 0x000000ffff0d7224 */ /* 0x000fca00078e001d */
[----:B------:R0:W-:Y:S02]  /*24840*/  STL.64 [R1+0x15b8], R12 ;  /* 0x0015b80c01007387 */ /* 0x0001e40000100a00 */
[----:B0-----:R-:W-:Y:S02]  /*24850*/  IMAD.MOV.U32 R12, RZ, RZ, R15 ;  /* 0x000000ffff0c7224 */ /* 0x001fe400078e000f */
[----:B------:R-:W-:-:S05]  /*24860*/  IMAD.MOV.U32 R13, RZ, RZ, R14 ;  /* 0x000000ffff0d7224 */ /* 0x000fca00078e000e */
[----:B------:R0:W-:Y:S02]  /*24870*/  STL.64 [R1+0x15d0], R12 ;  /* 0x0015d00c01007387 */ /* 0x0001e40000100a00 */
[----:B0-----:R-:W-:Y:S02]  /*24880*/  IMAD.MOV.U32 R12, RZ, RZ, R11 ;  /* 0x000000ffff0c7224 */ /* 0x001fe400078e000b */
[----:B------:R-:W-:-:S05]  /*24890*/  IMAD.MOV.U32 R13, RZ, RZ, R10 ;  /* 0x000000ffff0d7224 */ /* 0x000fca00078e000a */
[----:B------:R0:W-:Y:S02]  /*248a0*/  STL.64 [R1+0x15e8], R12 ;  /* 0x0015e80c01007387 */ /* 0x0001e40000100a00 */
[----:B0-----:R-:W-:Y:S02]  /*248b0*/  IMAD.MOV.U32 R12, RZ, RZ, R3 ;  /* 0x000000ffff0c7224 */ /* 0x001fe400078e0003 */
[----:B------:R-:W-:-:S05]  /*248c0*/  IMAD.MOV.U32 R13, RZ, RZ, R2 ;  /* 0x000000ffff0d7224 */ /* 0x000fca00078e0002 */
[----:B------:R-:W-:Y:S01]  /*248d0*/  STL.64 [R1+0x1618], R12 ;  /* 0x0016180c01007387 */ /* 0x000fe20000100a00 */
[----:B----4-:R-:W-:Y:S01]  /*248e0*/  IMAD.MOV.U32 R15, RZ, RZ, R24 ;  /* 0x000000ffff0f7224 */ /* 0x010fe200078e0018 */
[----:B---3--:R-:W-:Y:S01]  /*248f0*/  HMMA.16816.F32 R4, R20, R8, R4 ;  /* 0x000000081404723c */ /* 0x008fe20000001804 */
[----:B--2---:R-:W-:-:S15]  /*24900*/  IMAD.MOV.U32 R14, RZ, RZ, R25 ;  /* 0x000000ffff0e7224 */ /* 0x004fde00078e0019 */
[----:B------:R-:W-:-:S07]  /*24910*/  NOP ;  /* 0x0000000000007918 */ /* 0x000fce0000000000 */
[----:B------:R0:W-:Y:S01]  /*24920*/  STL [R1+0x160], R4 ;  /* 0x0001600401007387 */ /* 0x0001e20000100800 */
[----:B------:R-:W-:Y:S02]  /*24930*/  IMAD.MOV.U32 R29, RZ, RZ, R5 ;  /* 0x000000ffff1d7224 */ /* 0x000fe400078e0005 */
[----:B------:R-:W-:Y:S02]  /*24940*/  IMAD.MOV.U32 R3, RZ, RZ, R6 ;  /* 0x000000ffff037224 */ /* 0x000fe400078e0006 */
[----:B------:R-:W-:Y:S01]  /*24950*/  IMAD.MOV.U32 R2, RZ, RZ, R7 ;  /* 0x000000ffff027224 */ /* 0x000fe200078e0007 */
[----:B0-----:R-:W2:Y:S04]  /*24960*/  LDL.LU R4, [R1+0xc0] ;  /* 0x0000c00001047983 */ /* 0x001ea80000300800 */
[----:B------:R-:W2:Y:S04]  /*24970*/  LDL.LU R5, [R1+0xc4] ;  /* 0x0000c40001057983 */ /* 0x000ea80000300800 */
[----:B------:R-:W2:Y:S04]  /*24980*/  LDL.LU R6, [R1+0xc8] ;  /* 0x0000c80001067983 */ /* 0x000ea80000300800 */
[----:B------:R-:W2:Y:S04]  /*24990*/  LDL.LU R7, [R1+0xcc] ;  /* 0x0000cc0001077983 */ /* 0x000ea80000300800 */
[----:B------:R-:W3:Y:S04]  /*249a0*/  LDL.LU R12, [R1+0xd0] ;  /* 0x0000d000010c7983 */ /* 0x000ee80000300800 */
[----:B------:R-:W3:Y:S04]  /*249b0*/  LDL.LU R13, [R1+0xd4] ;  /* 0x0000d400010d7983 */ /* 0x000ee80000300800 */
[----:B------:R-:W2:Y:S04]  /*249c0*/  LDL.LU.64 R24, [R1+0x280] ;  /* 0x0002800001187983 */ /* 0x000ea80000300a00 */
[----:B------:R0:W-:Y:S04]  /*249d0*/  STL.64 [R1+0x1598], R8 ;  /* 0x0015980801007387 */ /* 0x0001e80000100a00 */
[----:B0-----:R-:W4:Y:S04]  /*249e0*/  LDL.LU R8, [R1+0x70] ;  /* 0x0000700001087983 */ /* 0x001f280000300800 */
[----:B------:R-:W4:Y:S01]  /*249f0*/  LDL.LU R9, [R1+0x74] ;  /* 0x0000740001097983 */ /* 0x000f220000300800 */
[----:B------:R-:W-:-:S02]  /*24a00*/  IMAD.MOV.U32 R10, RZ, RZ, R27 ;  /* 0x000000ffff0a7224 */ /* 0x000fc400078e001b */
[----:B------:R-:W-:Y:S01]  /*24a10*/  IMAD.MOV.U32 R11, RZ, RZ, R26 ;  /* 0x000000ffff0b7224 */ /* 0x000fe200078e001a */
[----:B------:R-:W3:Y:S04]  /*24a20*/  LDL.LU R27, [R1+0x162c] ;  /* 0x00162c00011b7983 */ /* 0x000ee80000300800 */
[----:B------:R-:W2:Y:S04]  /*24a30*/  LDL.LU R26, [R1+0x1628] ;  /* 0x00162800011a7983 */ /* 0x000ea80000300800 */
[----:B------:R-:W-:Y:S04]  /*24a40*/  STL.64 [R1+0x15b0], R10 ;  /* 0x0015b00a01007387 */ /* 0x000fe80000100a00 */
[----:B----4-:R0:W-:Y:S04]  /*24a50*/  STL.64 [R1+0x15a8], R8 ;  /* 0x0015a80801007387 */ /* 0x0101e80000100a00 */
[----:B0-----:R-:W4:Y:S04]  /*24a60*/  LDL.LU R8, [R1+0x80] ;  /* 0x0000800001087983 */ /* 0x001f280000300800 */
[----:B------:R-:W4:Y:S04]  /*24a70*/  LDL.LU R9, [R1+0x84] ;  /* 0x0000840001097983 */ /* 0x000f280000300800 */
[----:B------:R-:W3:Y:S04]  /*24a80*/  LDL.LU R10, [R1+0x88] ;  /* 0x00008800010a7983 */ /* 0x000ee80000300800 */
[----:B------:R-:W3:Y:S04]  /*24a90*/  LDL.LU R11, [R1+0x8c] ;  /* 0x00008c00010b7983 */ /* 0x000ee80000300800 */
[----:B---3--:R-:W-:Y:S04]  /*24aa0*/  STL.64 [R1+0x15c8], R10 ;  /* 0x0015c80a01007387 */ /* 0x008fe80000100a00 */
[----:B----4-:R0:W-:Y:S04]  /*24ab0*/  STL.64 [R1+0x15c0], R8 ;  /* 0x0015c00801007387 */ /* 0x0101e80000100a00 */
[----:B0-----:R-:W3:Y:S04]  /*24ac0*/  LDL.LU R8, [R1+0x90] ;  /* 0x0000900001087983 */ /* 0x001ee80000300800 */
[----:B------:R-:W3:Y:S01]  /*24ad0*/  LDL.LU R9, [R1+0x94] ;  /* 0x0000940001097983 */ /* 0x000ee20000300800 */
[----:B--2---:R-:W-:-:S02]  /*24ae0*/  IMAD.MOV.U32 R10, RZ, RZ, R26 ;  /* 0x000000ffff0a7224 */ /* 0x004fc400078e001a */
[----:B------:R-:W-:Y:S01]  /*24af0*/  IMAD.MOV.U32 R11, RZ, RZ, R27 ;  /* 0x000000ffff0b7224 */ /* 0x000fe200078e001b */
[----:B------:R-:W2:Y:S04]  /*24b00*/  LDL.LU R26, [R1+0x1624] ;  /* 0x00162400011a7983 */ /* 0x000ea80000300800 */
[----:B------:R-:W4:Y:S04]  /*24b10*/  LDL.LU R27, [R1+0x1620] ;  /* 0x00162000011b7983 */ /* 0x000f280000300800 */
[----:B------:R-:W-:Y:S01]  /*24b20*/  STL.64 [R1+0x15e0], R10 ;  /* 0x0015e00a01007387 */ /* 0x000fe20000100a00 */
[C---:B------:R-:W-:Y:S06]  /*24b30*/  HMMA.16816.F32 R12, R20.reuse, R16, R12 ;  /* 0x00000010140c723c */ /* 0x040fec000000180c */
[----:B------:R-:W-:Y:S01]  /*24b40*/  HMMA.16816.F32 R20, R20, R24, R4 ;  /* 0x000000181414723c */ /* 0x000fe20000001804 */
[----:B---3--:R0:W-:Y:S04]  /*24b50*/  STL.64 [R1+0x15d8], R8 ;  /* 0x0015d80801007387 */ /* 0x0081e80000100a00 */
[----:B0-----:R-:W3:Y:S04]  /*24b60*/  LDL.LU R8, [R1+0xa0] ;  /* 0x0000a00001087983 */ /* 0x001ee80000300800 */
[----:B------:R-:W3:Y:S04]  /*24b70*/  LDL.LU R9, [R1+0xa4] ;  /* 0x0000a40001097983 */ /* 0x000ee80000300800 */
[----:B------:R-:W2:Y:S04]  /*24b80*/  LDL.LU R10, [R1+0xa8] ;  /* 0x0000a800010a7983 */ /* 0x000ea80000300800 */
[----:B------:R-:W2:Y:S01]  /*24b90*/  LDL.LU R11, [R1+0xac] ;  /* 0x0000ac00010b7983 */ /* 0x000ea20000300800 */
[----:B------:R-:W-:-:S02]  /*24ba0*/  IMAD.MOV.U32 R5, RZ, RZ, R24 ;  /* 0x000000ffff057224 */ /* 0x000fc400078e0018 */
[----:B------:R-:W-:Y:S01]  /*24bb0*/  IMAD.MOV.U32 R4, RZ, RZ, R25 ;  /* 0x000000ffff047224 */ /* 0x000fe200078e0019 */
[----:B--2---:R-:W-:Y:S04]  /*24bc0*/  STL.64 [R1+0x15f8], R10 ;  /* 0x0015f80a01007387 */ /* 0x004fe80000100a00 */
[----:B---3--:R0:W-:Y:S04]  /*24bd0*/  STL.64 [R1+0x15f0], R8 ;  /* 0x0015f00801007387 */ /* 0x0081e80000100a00 */
[----:B0-----:R-:W2:Y:S04]  /*24be0*/  LDL.LU R8, [R1+0xb0] ;  /* 0x0000b00001087983 */ /* 0x001ea80000300800 */
[----:B------:R-:W2:Y:S04]  /*24bf0*/  LDL.LU R9, [R1+0xb4] ;  /* 0x0000b40001097983 */ /* 0x000ea80000300800 */
[----:B------:R0:W-:Y:S04]  /*24c00*/  STL.64 [R1+0x150], R12 ;  /* 0x0001500c01007387 */ /* 0x0001e80000100a00 */
[----:B------:R-:W-:Y:S01]  /*24c10*/  STL.64 [R1+0x158], R14 ;  /* 0x0001580e01007387 */ /* 0x000fe20000100a00 */
[----:B----4-:R-:W-:-:S02]  /*24c20*/  IMAD.MOV.U32 R10, RZ, RZ, R27 ;  /* 0x000000ffff0a7224 */ /* 0x010fc400078e001b */
[----:B------:R-:W-:Y:S01]  /*24c30*/  IMAD.MOV.U32 R11, RZ, RZ, R26 ;  /* 0x000000ffff0b7224 */ /* 0x000fe200078e001a */
[----:B0-----:R-:W2:Y:S04]  /*24c40*/  LDL.LU.64 R12, [R1+0x1618] ;  /* 0x00161800010c7983 */ /* 0x001ea80000300a00 */
[----:B------:R-:W3:Y:S04]  /*24c50*/  LDL.LU.64 R6, [R1+0x1610] ;  /* 0x0016100001067983 */ /* 0x000ee80000300a00 */
[----:B------:R-:W-:Y:S04]  /*24c60*/  STL.64 [R1+0x140], R20 ;  /* 0x0001401401007387 */ /* 0x000fe80000100a00 */
[----:B------:R0:W-:Y:S04]  /*24c70*/  STL.64 [R1+0x148], R22 ;  /* 0x0001481601007387 */ /* 0x0001e80000100a00 */
[----:B------:R-:W2:Y:S04]  /*24c80*/  LDL.LU.64 R26, [R1+0x1608] ;  /* 0x00160800011a7983 */ /* 0x000ea80000300a00 */
[----:B------:R-:W2:Y:S04]  /*24c90*/  LDL.LU.64 R24, [R1+0x1600] ;  /* 0x0016000001187983 */ /* 0x000ea80000300a00 */
[----:B0-----:R-:W4:Y:S04]  /*24ca0*/  LDL R22, [R1+0x308] ;  /* 0x0003080001167983 */ /* 0x001f280000100800 */
[----:B------:R-:W3:Y:S01]  /*24cb0*/  LDL R23, [R1+0x304] ;  /* 0x0003040001177983 */ /* 0x000ee20000100800 */
        /* <DEDUP_REMOVED lines=29> */
[----:B------:R-:W2:-:S15]  /*24e90*/  LDL.LU.64 R8, [R1+0x1598] ;  /* 0x0015980001087983 */ /* 0x000e9e0000300a00 */
[----:B------:R-:W-:-:S06]  /*24ea0*/  NOP ;  /* 0x0000000000007918 */ /* 0x000fcc0000000000 */
[----:B------:R-:W-:Y:S04]  /*24eb0*/  STL.64 [R1+0x110], R12 ;  /* 0x0001100c01007387 */ /* 0x000fe80000100a00 */
[----:B------:R0:W-:Y:S04]  /*24ec0*/  STL.64 [R1+0x118], R14 ;  /* 0x0001180e01007387 */ /* 0x0001e80000100a00 */
[----:B0-----:R-:W2:Y:S04]  /*24ed0*/  LDL.LU.64 R14, [R1+0x1590] ;  /* 0x00159000010e7983 */ /* 0x001ea80000300a00 */
[----:B------:R-:W2:Y:S04]  /*24ee0*/  LDL.LU.64 R12, [R1+0x1588] ;  /* 0x00158800010c7983 */ /* 0x000ea80000300a00 */
[----:B------:R-:W4:Y:S01]  /*24ef0*/  LDL.LU.64 R10, [R1+0x1580] ;  /* 0x00158000010a7983 */ /* 0x000f220000300a00 */
[----:B--2---:R-:W-:Y:S03]  /*24f00*/  HMMA.16816.F32 R12, R24, R8, R12 ;  /* 0x00000008180c723c */ /* 0x004fe6000000180c */
[----:B------:R-:W4:-:S15]  /*24f10*/  LDL.LU.64 R8, [R1+0x1578] ;  /* 0x0015780001087983 */ /* 0x000f1e0000300a00 */
[----:B------:R-:W-:-:S05]  /*24f20*/  NOP ;  /* 0x0000000000007918 */ /* 0x000fca0000000000 */
[----:B------:R-:W-:Y:S04]  /*24f30*/  STL.64 [R1+0x100], R12 ;  /* 0x0001000c01007387 */ /* 0x000fe80000100a00 */
[----:B------:R-:W-:Y:S04]  /*24f40*/  STL.64 [R1+0x108], R14 ;  /* 0x0001080e01007387 */ /* 0x000fe80000100a00 */
[----:B---3--:R-:W0:Y:S04]  /*24f50*/  LDSM.16.MT88.4 R12, [R23+UR5+0x8c00] ;  /* 0x008c0005170c783b */ /* 0x008e280008004200 */
[----:B------:R-:W-:Y:S04]  /*24f60*/  STL [R1+0x1528], R23 ;  /* 0x0015281701007387 */ /* 0x000fe80000100800 */
[----:B0-----:R-:W-:Y:S04]  /*24f70*/  STL [R1+0x14dc], R12 ;  /* 0x0014dc0c01007387 */ /* 0x001fe80000100800 */
[----:B------:R-:W-:Y:S04]  /*24f80*/  STL [R1+0x14d8], R13 ;  /* 0x0014d80d01007387 */ /* 0x000fe80000100800 */
[----:B------:R0:W-:Y:S04]  /*24f90*/  STL [R1+0x14d4], R14 ;  /* 0x0014d40e01007387 */ /* 0x0001e80000100800 */
[----:B------:R1:W-:Y:S04]  /*24fa0*/  STL [R1+0x14d0], R15 ;  /* 0x0014d00f01007387 */ /* 0x0003e80000100800 */
[----:B0-----:R-:W2:Y:S04]  /*24fb0*/  LDL R14, [R1+0x1a8] ;  /* 0x0001a800010e7983 */ /* 0x001ea80000100800 */
[----:B-1----:R-:W2:Y:S04]  /*24fc0*/  LDL R15, [R1+0x1ac] ;  /* 0x0001ac00010f7983 */ /* 0x002ea80000100800 */
[----:B------:R-:W3:Y:S01]  /*24fd0*/  LDL.LU.64 R18, [R1+0x1570] ;  /* 0x0015700001127983 */ /* 0x000ee20000300a00 */
[----:B----4-:R-:W-:Y:S03]  /*24fe0*/  HMMA.16816.F32 R8, R24, R16, R8 ;  /* 0x000000101808723c */ /* 0x010fe60000001808 */
[----:B------:R-:W4:-:S15]  /*24ff0*/  LDL.LU.64 R16, [R1+0x1568] ;  /* 0x0015680001107983 */ /* 0x000f1e0000300a00 */
[----:B------:R-:W-:-:S05]  /*25000*/  NOP ;  /* 0x0000000000007918 */ /* 0x000fca0000000000 */
[----:B------:R-:W-:Y:S04]  /*25010*/  STL.64 [R1+0xf0], R8 ;  /* 0x0000f00801007387 */ /* 0x000fe80000100a00 */
[----:B------:R-:W-:Y:S04]  /*25020*/  STL.64 [R1+0xf8], R10 ;  /* 0x0000f80a01007387 */ /* 0x000fe80000100a00 */
[----:B------:R0:W1:Y:S04]  /*25030*/  LDSM.16.MT88.4 R8, [R22+UR5+0x9000] ;  /* 0x009000051608783b */ /* 0x0000680008004200 */
[----:B------:R-:W2:Y:S04]  /*25040*/  LDL R23, [R1+0x1cc] ;  /* 0x0001cc0001177983 */ /* 0x000ea80000100800 */
[----:B0-----:R-:W2:Y:S04]  /*25050*/  LDL R22, [R1+0x1c8] ;  /* 0x0001c80001167983 */ /* 0x001ea80000100800 */
[----:B--2---:R0:W-:Y:S04]  /*25060*/  STL.64 [R1+0x1540], R22 ;  /* 0x0015401601007387 */ /* 0x0041e80000100a00 */
[----:B------:R-:W2:Y:S04]  /*25070*/  LDL.LU R20, [R1] ;  /* 0x0000000001147983 */ /* 0x000ea80000300800 */
[----:B------:R-:W2:Y:S04]  /*25080*/  LDL.LU R21, [R1+0x4] ;  /* 0x0000040001157983 */ /* 0x000ea80000300800 */
[----:B-1----:R1:W-:Y:S04]  /*25090*/  STL.64 [R1+0x1468], R10 ;  /* 0x0014680a01007387 */ /* 0x0023e80000100a00 */
[----:B------:R3:W-:Y:S01]  /*250a0*/  STL.64 [R1+0x1460], R8 ;  /* 0x0014600801007387 */ /* 0x0007e20000100a00 */
[----:B0-----:R-:W-:-:S02]  /*250b0*/  IMAD.MOV.U32 R22, RZ, RZ, R7 ;  /* 0x000000ffff167224 */ /* 0x001fc400078e0007 */
[----:B------:R-:W-:Y:S01]  /*250c0*/  IMAD.MOV.U32 R23, RZ, RZ, R6 ;  /* 0x000000ffff177224 */ /* 0x000fe200078e0006 */
[----:B-1----:R-:W4:Y:S01]  /*250d0*/  LDL.LU R10, [R1+0x288] ;  /* 0x00028800010a7983 */ /* 0x002f220000300800 */
[----:B---3--:R-:W-:Y:S02]  /*250e0*/  IMAD.MOV.U32 R8, RZ, RZ, R5 ;  /* 0x000000ffff087224 */ /* 0x008fe400078e0005 */
[----:B------:R-:W-:Y:S01]  /*250f0*/  IMAD.MOV.U32 R9, RZ, RZ, R4 ;  /* 0x000000ffff097224 */ /* 0x000fe200078e0004 */
[----:B------:R-:W4:Y:S04]  /*25100*/  LDL.LU R11, [R1+0x28c] ;  /* 0x00028c00010b7983 */ /* 0x000f280000300800 */
[----:B------:R-:W0:Y:S04]  /*25110*/  LDSM.16.M88.4 R4, [R19+UR5+0x80] ;  /* 0x000080051304783b */ /* 0x000e280008000200 */
[----:B0-----:R-:W-:Y:S04]  /*25120*/  STL.64 [R1+0x1b0], R4 ;  /* 0x0001b00401007387 */ /* 0x001fe80000100a00 */
[----:B------:R0:W-:Y:S04]  /*25130*/  STL.64 [R1+0x1b8], R6 ;  /* 0x0001b80601007387 */ /* 0x0001e80000100a00 */
[----:B0-----:R-:W3:Y:S04]  /*25140*/  LDL.LU.64 R6, [R1+0x1560] ;  /* 0x0015600001067983 */ /* 0x001ee80000300a00 */
[----:B------:R-:W3:Y:S02]  /*25150*/  LDL.LU.64 R4, [R1+0x1558] ;  /* 0x0015580001047983 */ /* 0x000ee40000300a00 */
[----:B---3--:R-:W-:Y:S02]  /*25160*/  HMMA.16816.F32 R24, R24, R8, R4 ;  /* 0x000000081818723c */ /* 0x008fe40000001804 */
[----:B------:R-:W2:Y:S04]  /*25170*/  LDL.LU.64 R6, [R1+0x1550] ;  /* 0x0015500001067983 */ /* 0x000ea80000300a00 */
[----:B------:R-:W2:Y:S04]  /*25180*/  LDL.LU.64 R4, [R1+0x1548] ;  /* 0x0015480001047983 */ /* 0x000ea80000300a00 */
[----:B----4-:R-:W-:Y:S04]  /*25190*/  STL.64 [R1+0x1500], R10 ;  /* 0x0015000a01007387 */ /* 0x010fe80000100a00 */
[----:B------:R-:W0:Y:S09]  /*251a0*/  LDSM.16.M88.4 R8, [R19+UR5+0x1080] ;  /* 0x001080051308783b */ /* 0x000e320008000200 */
[----:B------:R1:W-:Y:S04]  /*251b0*/  STL.64 [R1+0x1478], R26 ;  /* 0x0014781a01007387 */ /* 0x0003e80000100a00 */
[----:B------:R-:W-:Y:S04]  /*251c0*/  STL.64 [R1+0x1470], R24 ;  /* 0x0014701801007387 */ /* 0x000fe80000100a00 */
[----:B-1----:R-:W3:Y:S04]  /*251d0*/  LDL.LU R26, [R1+0x268] ;  /* 0x00026800011a7983 */ /* 0x002ee80000300800 */
[----:B------:R-:W3:Y:S04]  /*251e0*/  LDL.LU R27, [R1+0x26c] ;  /* 0x00026c00011b7983 */ /* 0x000ee80000300800 */
[----:B0-----:R-:W-:Y:S04]  /*251f0*/  STL.64 [R1+0x190], R8 ;  /* 0x0001900801007387 */ /* 0x001fe80000100a00 */
[----:B------:R-:W-:Y:S04]  /*25200*/  STL.64 [R1+0x198], R10 ;  /* 0x0001980a01007387 */ /* 0x000fe80000100a00 */
[----:B------:R-:W0:Y:S04]  /*25210*/  LDSM.16.M88.4 R8, [R19+UR5+0x2080] ;  /* 0x002080051308783b */ /* 0x000e280008000200 */
[----:B0-----:R0:W-:Y:S04]  /*25220*/  STL.64 [R1+0x220], R8 ;  /* 0x0002200801007387 */ /* 0x0011e80000100a00 */
[----:B------:R-:W-:Y:S04]  /*25230*/  STL.64 [R1+0x228], R10 ;  /* 0x0002280a01007387 */ /* 0x000fe80000100a00 */
[----:B0-----:R-:W4:Y:S01]  /*25240*/  LDL.LU R8, [R1+0x40] ;  /* 0x0000400001087983 */ /* 0x001f220000300800 */
[----:B--2---:R-:W-:Y:S03]  /*25250*/  HMMA.16816.F32 R20, R4, R14, R20 ;  /* 0x0000000e0414723c */ /* 0x004fe60000001814 */
[----:B------:R-:W0:-:S15]  /*25260*/  LDSM.16.M88.4 R12, [R19+UR5+0x3080] ;  /* 0x00308005130c783b */ /* 0x000e1e0008000200 */
[----:B------:R-:W-:-:S05]  /*25270*/  NOP ;  /* 0x0000000000007918 */ /* 0x000fca0000000000 */
[----:B------:R-:W-:Y:S04]  /*25280*/  STL.64 [R1+0xe0], R20 ;  /* 0x0000e01401007387 */ /* 0x000fe80000100a00 */
[----:B------:R-:W-:Y:S04]  /*25290*/  STL.64 [R1+0xe8], R22 ;  /* 0x0000e81601007387 */ /* 0x000fe80000100a00 */
[----:B------:R-:W-:Y:S04]  /*252a0*/  LDSM.16.M88.4 R20, [R19+UR5+0x5080] ;  /* 0x005080051314783b */ /* 0x000fe80008000200 */
[----:B0-----:R-:W-:Y:S04]  /*252b0*/  STL.64 [R1+0x210], R12 ;  /* 0x0002100c01007387 */ /* 0x001fe80000100a00 */
[----:B------:R-:W-:Y:S04]  /*252c0*/  STL.64 [R1+0x218], R14 ;  /* 0x0002180e01007387 */ /* 0x000fe80000100a00 */
[----:B------:R-:W0:Y:S04]  /*252d0*/  LDSM.16.M88.4 R12, [R19+UR5+0x4080] ;  /* 0x00408005130c783b */ /* 0x000e280008000200 */
[----:B------:R-:W4:Y:S04]  /*252e0*/  LDL.LU R9, [R1+0x44] ;  /* 0x0000440001097983 */ /* 0x000f280000300800 */
[----:B------:R-:W4:Y:S04]  /*252f0*/  LDL.LU R10, [R1+0x48] ;  /* 0x00004800010a7983 */ /* 0x000f280000300800 */
[----:B------:R-:W4:Y:S04]  /*25300*/  LDL.LU R11, [R1+0x4c] ;  /* 0x00004c00010b7983 */ /* 0x000f280000300800 */
[----:B0-----:R0:W-:Y:S04]  /*25310*/  STL.64 [R1+0x230], R12 ;  /* 0x0002300c01007387 */ /* 0x0011e80000100a00 */
[----:B------:R1:W-:Y:S04]  /*25320*/  STL.64 [R1+0x238], R14 ;  /* 0x0002380e01007387 */ /* 0x0003e80000100a00 */
[----:B------:R-:W-:Y:S04]  /*25330*/  STL.64 [R1+0x240], R20 ;  /* 0x0002401401007387 */ /* 0x000fe80000100a00 */
[----:B------:R-:W-:Y:S04]  /*25340*/  STL.64 [R1+0x248], R22 ;  /* 0x0002481601007387 */ /* 0x000fe80000100a00 */
[----:B------:R-:W2:Y:S01]  /*25350*/  LDSM.16.M88.4 R20, [R19+UR5+0x6080] ;  /* 0x006080051314783b */ /* 0x000ea20008000200 */
[----:B0-----:R-:W-:-:S02]  /*25360*/  IMAD.MOV.U32 R12, RZ, RZ, R18 ;  /* 0x000000ffff0c7224 */ /* 0x001fc400078e0012 */
[----:B------:R-:W-:Y:S02]  /*25370*/  IMAD.MOV.U32 R13, RZ, RZ, R17 ;  /* 0x000000ffff0d7224 */ /* 0x000fe400078e0011 */
[----:B-1----:R-:W-:Y:S02]  /*25380*/  IMAD.MOV.U32 R14, RZ, RZ, R16 ;  /* 0x000000ffff0e7224 */ /* 0x002fe400078e0010 */
[----:B------:R-:W0:Y:S01]  /*25390*/  LDSM.16.M88.4 R16, [R19+UR5+0x7080] ;  /* 0x007080051310783b */ /* 0x000e220008000200 */
[----:B------:R-:W-:-:S05]  /*253a0*/  IMAD.MOV.U32 R15, RZ, RZ, R0 ;  /* 0x000000ffff0f7224 */ /* 0x000fca00078e0000 */
[----:B------:R1:W-:Y:S04]  /*253b0*/  STL.64 [R1+0x1520], R14 ;  /* 0x0015200e01007387 */ /* 0x0003e80000100a00 */
[----:B------:R-:W-:Y:S04]  /*253c0*/  STL.64 [R1+0x1518], R12 ;  /* 0x0015180c01007387 */ /* 0x000fe80000100a00 */
[----:B-1----:R-:W4:Y:S01]  /*253d0*/  LDL.LU.64 R14, [R1+0x1d8] ;  /* 0x0001d800010e7983 */ /* 0x002f220000300a00 */
[----:B--2---:R-:W-:-:S03]  /*253e0*/  IMAD.MOV.U32 R0, RZ, RZ, R23 ;  /* 0x000000ffff007224 */ /* 0x004fc600078e0017 */
[----:B------:R-:W-:Y:S04]  /*253f0*/  STL.64 [R1+0x250], R20 ;  /* 0x0002501401007387 */ /* 0x000fe80000100a00 */
[----:B------:R1:W-:Y:S04]  /*25400*/  STL.64 [R1+0x258], R22 ;  /* 0x0002581601007387 */ /* 0x0003e80000100a00 */
[----:B-1----:R-:W2:Y:S04]  /*25410*/  LDL.LU.64 R22, [R1+0x1540] ;  /* 0x0015400001167983 */ /* 0x002ea80000300a00 */
[----:B------:R-:W-:Y:S04]  /*25420*/  STL [R1+0x1300], R0 ;  /* 0x0013000001007387 */ /* 0x000fe80000100800 */
[----:B0-----:R-:W-:Y:S04]  /*25430*/  STL.64 [R1+0x270], R16 ;  /* 0x0002701001007387 */ /* 0x001fe80000100a00 */
[----:B------:R0:W-:Y:S04]  /*25440*/  STL.64 [R1+0x278], R18 ;  /* 0x0002781201007387 */ /* 0x0001e80000100a00 */
[----:B0-----:R-:W2:Y:S04]  /*25450*/  LDL.LU.64 R18, [R1+0x1538] ;  /* 0x0015380001127983 */ /* 0x001ea80000300a00 */
[----:B------:R-:W2:Y:S02]  /*25460*/  LDL.LU.64 R16, [R1+0x1530] ;  /* 0x0015300001107983 */ /* 0x000ea40000300a00 */
[----:B--2---:R-:W-:Y:S02]  /*25470*/  HMMA.16816.F32 R16, R4, R22, R16 ;  /* 0x000000160410723c */ /* 0x004fe40000001810 */
[----:B------:R-:W2:-:S15]  /*25480*/  LDL.LU R23, [R1+0x1528] ;  /* 0x0015280001177983 */ /* 0x000e9e0000300800 */
[----:B------:R-:W-:-:S06]  /*25490*/  NOP ;  /* 0x0000000000007918 */ /* 0x000fcc0000000000 */
[----:B------:R-:W-:Y:S01]  /*254a0*/  STL.64 [R1+0xd0], R16 ;  /* 0x0000d01001007387 */ /* 0x000fe20000100a00 */
[----:B------:R-:W-:-:S03]  /*254b0*/  IMAD.MOV.U32 R24, RZ, RZ, R19 ;  /* 0x000000ffff187224 */ /* 0x000fc600078e0013 */
[----:B------:R-:W3:Y:S01]  /*254c0*/  LDL R19, [R1+0x308] ;  /* 0x0003080001137983 */ /* 0x000ee20000100800 */
[----:B------:R-:W-:Y:S01]  /*254d0*/  IMAD.MOV.U32 R25, RZ, RZ, R18 ;  /* 0x000000ffff197224 */ /* 0x000fe200078e0012 */
[----:B----4-:R-:W-:Y:S02]  /*254e0*/  HMMA.16816.F32 R8, R4, R14, R8 ;  /* 0x0000000e0408723c */ /* 0x010fe40000001808 */
[----:B--2---:R-:W0:Y:S04]  /*254f0*/  LDSM.16.MT88.4 R20, [R23+UR5+0x9000] ;  /* 0x009000051714783b */ /* 0x004e280008004200 */
[----:B---3--:R1:W-:Y:S04]  /*25500*/  STL [R1+0x1508], R19 ;  /* 0x0015081301007387 */ /* 0x0083e80000100800 */
[----:B-1----:R-:W2:Y:S04]  /*25510*/  LDL.LU.64 R18, [R1+0x1f8] ;  /* 0x0001f80001127983 */ /* 0x002ea80000300a00 */
[----:B--2---:R1:W-:Y:S04]  /*25520*/  STL.64 [R1+0x1510], R18 ;  /* 0x0015101201007387 */ /* 0x0043e80000100a00 */
[----:B-1----:R-:W2:Y:S04]  /*25530*/  LDL.LU.64 R18, [R1+0x1e8] ;  /* 0x0001e80001127983 */ /* 0x002ea80000300a00 */
[----:B------:R-:W-:Y:S04]  /*25540*/  STL.64 [R1+0x14f8], R26 ;  /* 0x0014f81a01007387 */ /* 0x000fe80000100a00 */
[----:B------:R1:W-:Y:S04]  /*25550*/  STL.64 [R1+0x14f0], R24 ;  /* 0x0014f01801007387 */ /* 0x0003e80000100a00 */
[----:B0-----:R-:W-:Y:S04]  /*25560*/  STL.64 [R1+0x13f8], R22 ;  /* 0x0013f81601007387 */ /* 0x001fe80000100a00 */
[----:B------:R0:W-:Y:S01]  /*25570*/  STL.64 [R1+0x13f0], R20 ;  /* 0x0013f01401007387 */ /* 0x0001e20000100a00 */
[----:B-1----:R-:W-:-:S03]  /*25580*/  IMAD.MOV.U32 R25, RZ, RZ, R14 ;  /* 0x000000ffff197224 */ /* 0x002fc600078e000e */
[----:B0-----:R-:W3:Y:S04]  /*25590*/  LDL.LU R20, [R1+0x20] ;  /* 0x0000200001147983 */ /* 0x001ee80000300800 */
[----:B------:R-:W3:Y:S04]  /*255a0*/  LDL.LU R21, [R1+0x24] ;  /* 0x0000240001157983 */ /* 0x000ee80000300800 */
[----:B------:R-:W3:Y:S01]  /*255b0*/  LDL.LU R22, [R1+0x28] ;  /* 0x0000280001167983 */ /* 0x000ee20000300800 */
[----:B------:R-:W-:-:S03]  /*255c0*/  IMAD.MOV.U32 R24, RZ, RZ, R15 ;  /* 0x000000ffff187224 */ /* 0x000fc600078e000f */
[----:B------:R-:W2:Y:S04]  /*255d0*/  LDL.LU.64 R14, [R1+0x1520] ;  /* 0x00152000010e7983 */ /* 0x000ea80000300a00 */
[----:B------:R-:W2:Y:S04]  /*255e0*/  LDL.LU.64 R12, [R1+0x1518] ;  /* 0x00151800010c7983 */ /* 0x000ea80000300a00 */
[----:B------:R0:W-:Y:S04]  /*255f0*/  STL.64 [R1+0xc0], R8 ;  /* 0x0000c00801007387 */ /* 0x0001e80000100a00 */
[----:B------:R-:W-:Y:S04]  /*25600*/  STL [R1+0xc8], R10 ;  /* 0x0000c80a01007387 */ /* 0x000fe80000100800 */
[----:B0-----:R-:W4:Y:S04]  /*25610*/  LDL.LU R8, [R1+0x160] ;  /* 0x0001600001087983 */ /* 0x001f280000300800 */
[----:B------:R-:W4:Y:S01]  /*25620*/  LDL.LU.64 R26, [R1+0x208] ;  /* 0x00020800011a7983 */ /* 0x000f220000300a00 */
[----:B--2---:R-:W-:-:S15]  /*25630*/  HMMA.16816.F32 R12, R4, R18, R12 ;  /* 0x00000012040c723c */ /* 0x004fde000000180c */
[----:B------:R-:W-:-:S08]  /*25640*/  NOP ;  /* 0x0000000000007918 */ /* 0x000fd00000000000 */
[----:B------:R-:W-:Y:S04]  /*25650*/  STL.64 [R1+0xb0], R12 ;  /* 0x0000b00c01007387 */ /* 0x000fe80000100a00 */
[----:B------:R0:W-:Y:S02]  /*25660*/  STL.64 [R1+0xb8], R14 ;  /* 0x0000b80e01007387 */ /* 0x0001e40000100a00 */
[----:B0-----:R-:W-:Y:S02]  /*25670*/  IMAD.MOV.U32 R14, RZ, RZ, R18 ;  /* 0x000000ffff0e7224 */ /* 0x001fe400078e0012 */
[----:B------:R-:W-:Y:S02]  /*25680*/  IMAD.MOV.U32 R15, RZ, RZ, R19 ;  /* 0x000000ffff0f7224 */ /* 0x000fe400078e0013 */
[----:B------:R-:W3:Y:S01]  /*25690*/  LDL.LU.64 R18, [R1+0x1510] ;  /* 0x0015100001127983 */ /* 0x000ee20000300a00 */
[----:B------:R-:W-:-:S07]  /*256a0*/  IMAD.MOV.U32 R23, RZ, RZ, R28 ;  /* 0x000000ffff177224 */ /* 0x000fce00078e001c */
[----:B---3--:R-:W-:Y:S06]  /*256b0*/  HMMA.16816.F32 R20, R4, R18, R20 ;  /* 0x000000120414723c */ /* 0x008fec0000001814 */
[----:B------:R-:W-:Y:S02]  /*256c0*/  IMAD.MOV.U32 R13, RZ, RZ, R19 ;  /* 0x000000ffff0d7224 */ /* 0x000fe400078e0013 */
[----:B------:R-:W2:Y:S01]  /*256d0*/  LDL.LU R19, [R1+0x1508] ;  /* 0x0015080001137983 */ /* 0x000ea20000300800 */
[----:B------:R-:W-:-:S03]  /*256e0*/  IMAD.MOV.U32 R12, RZ, RZ, R18 ;  /* 0x000000ffff0c7224 */ /* 0x000fc600078e0012 */
[----:B------:R-:W-:Y:S01]  /*256f0*/  STL.64 [R1+0x14e8], R14 ;  /* 0x0014e80e01007387 */ /* 0x000fe20000100a00 */
[----:B------:R-:W-:-:S03]  /*25700*/  IMAD.MOV.U32 R9, RZ, RZ, R29 ;  /* 0x000000ffff097224 */ /* 0x000fc600078e001d */
[----:B------:R0:W-:Y:S01]  /*25710*/  STL.64 [R1+0x14e0], R12 ;  /* 0x0014e00c01007387 */ /* 0x0001e20000100a00 */
[----:B------:R-:W-:Y:S02]  /*25720*/  IMAD.MOV.U32 R28, RZ, RZ, R11 ;  /* 0x000000ffff1c7224 */ /* 0x000fe400078e000b */
[----:B------:R-:W-:Y:S02]  /*25730*/  IMAD.MOV.U32 R10, RZ, RZ, R3 ;  /* 0x000000ffff0a7224 */ /* 0x000fe400078e0003 */
[----:B------:R-:W-:Y:S01]  /*25740*/  IMAD.MOV.U32 R11, RZ, RZ, R2 ;  /* 0x000000ffff0b7224 */ /* 0x000fe200078e0002 */
[----:B0-----:R-:W3:Y:S04]  /*25750*/  LDL.LU R12, [R1+0x150] ;  /* 0x00015000010c7983 */ /* 0x001ee80000300800 */
[----:B------:R-:W3:Y:S04]  /*25760*/  LDL.LU R13, [R1+0x154] ;  /* 0x00015400010d7983 */ /* 0x000ee80000300800 */
[----:B------:R-:W3:Y:S01]  /*25770*/  LDL.LU R14, [R1+0x158] ;  /* 0x00015800010e7983 */ /* 0x000ee20000300800 */
[----:B------:R-:W-:-:S03]  /*25780*/  IMAD.MOV.U32 R29, RZ, RZ, R20 ;  /* 0x000000ffff1d7224 */ /* 0x000fc600078e0014 */
[----:B------:R-:W3:Y:S01]  /*25790*/  LDL.LU R15, [R1+0x15c] ;  /* 0x00015c00010f7983 */ /* 0x000ee20000300800 */
[----:B------:R-:W-:-:S03]  /*257a0*/  IMAD.MOV.U32 R3, RZ, RZ, R21 ;  /* 0x000000ffff037224 */ /* 0x000fc600078e0015 */
[----:B------:R-:W3:Y:S01]  /*257b0*/  LDL.LU R20, [R1+0x140] ;  /* 0x0001400001147983 */ /* 0x000ee20000300800 */
[----:B------:R-:W-:-:S03]  /*257c0*/  IMAD.MOV.U32 R2, RZ, RZ, R22 ;  /* 0x000000ffff027224 */ /* 0x000fc600078e0016 */
[----:B------:R-:W3:Y:S01]  /*257d0*/  LDL.LU R21, [R1+0x144] ;  /* 0x0001440001157983 */ /* 0x000ee20000300800 */
[----:B------:R-:W-:-:S03]  /*257e0*/  IMAD.MOV.U32 R0, RZ, RZ, R23 ;  /* 0x000000ffff007224 */ /* 0x000fc600078e0017 */
[----:B------:R-:W3:Y:S04]  /*257f0*/  LDL.LU R22, [R1+0x148] ;  /* 0x0001480001167983 */ /* 0x000ee80000300800 */
[----:B------:R-:W3:Y:S04]  /*25800*/  LDL.LU R23, [R1+0x14c] ;  /* 0x00014c0001177983 */ /* 0x000ee80000300800 */
[----:B--2---:R-:W0:Y:S04]  /*25810*/  LDSM.16.MT88.4 R16, [R19+UR5+0x9400] ;  /* 0x009400051310783b */ /* 0x004e280008004200 */
[----:B0-----:R0:W-:Y:S04]  /*25820*/  STL.64 [R1+0x1348], R18 ;  /* 0x0013481201007387 */ /* 0x0011e80000100a00 */
[----:B------:R-:W-:Y:S01]  /*25830*/  STL.64 [R1+0x1340], R16 ;  /* 0x0013401001007387 */ /* 0x000fe20000100a00 */
[----:B0-----:R-:W-:-:S02]  /*25840*/  IMAD.MOV.U32 R18, RZ, RZ, R25 ;  /* 0x000000ffff127224 */ /* 0x001fc400078e0019 */
[----:B------:R-:W-:-:S05]  /*25850*/  IMAD.MOV.U32 R19, RZ, RZ, R24 ;  /* 0x000000ffff137224 */ /* 0x000fca00078e0018 */
[----:B------:R0:W-:Y:S04]  /*25860*/  STL.64 [R1+0x14a0], R18 ;  /* 0x0014a01201007387 */ /* 0x0001e80000100a00 */
[----:B0-----:R-:W2:Y:S04]  /*25870*/  LDL.LU R18, [R1+0x1c8] ;  /* 0x0001c80001127983 */ /* 0x001ea80000300800 */
[----:B------:R-:W2:Y:S01]  /*25880*/  LDL.LU R19, [R1+0x1cc] ;  /* 0x0001cc0001137983 */ /* 0x000ea20000300800 */
[----:B----4-:R-:W-:Y:S03]  /*25890*/  HMMA.16816.F32 R8, R4, R26, R8 ;  /* 0x0000001a0408723c */ /* 0x010fe60000001808 */
[----:B--2---:R0:W-:Y:S04]  /*258a0*/  STL.64 [R1+0x14b8], R18 ;  /* 0x0014b81201007387 */ /* 0x0041e80000100a00 */
[----:B0-----:R-:W2:Y:S04]  /*258b0*/  LDL.LU R18, [R1+0x1a8] ;  /* 0x0001a80001127983 */ /* 0x001ea80000300800 */
[----:B------:R-:W2:-:S12]  /*258c0*/  LDL.LU R19, [R1+0x1ac] ;  /* 0x0001ac0001137983 */ /* 0x000e980000300800 */
[----:B------:R0:W-:Y:S04]  /*258d0*/  STL.64 [R1+0x90], R8 ;  /* 0x0000900801007387 */ /* 0x0001e80000100a00 */
[----:B------:R1:W-:Y:S01]  /*258e0*/  STL.64 [R1+0x98], R10 ;  /* 0x0000980a01007387 */ /* 0x0003e20000100a00 */
[----:B0-----:R-:W-:-:S03]  /*258f0*/  IMAD.MOV.U32 R9, RZ, RZ, R26 ;  /* 0x000000ffff097224 */ /* 0x001fc600078e001a */
[----:B-1----:R-:W4:Y:S01]  /*25900*/  LDL.LU.64 R10, [R1+0x1500] ;  /* 0x00150000010a7983 */ /* 0x002f220000300a00 */
[----:B------:R-:W-:-:S03]  /*25910*/  IMAD.MOV.U32 R8, RZ, RZ, R27 ;  /* 0x000000ffff087224 */ /* 0x000fc600078e001b */
[----:B------:R-:W3:Y:S04]  /*25920*/  LDL.LU.64 R26, [R1+0x14f8] ;  /* 0x0014f800011a7983 */ /* 0x000ee80000300a00 */
[----:B------:R-:W2:Y:S01]  /*25930*/  LDL.LU.64 R24, [R1+0x14f0] ;  /* 0x0014f00001187983 */ /* 0x000ea20000300a00 */
[----:B---3--:R-:W-:-:S15]  /*25940*/  HMMA.16816.F32 R12, R4, R26, R12 ;  /* 0x0000001a040c723c */ /* 0x008fde000000180c */
[----:B------:R-:W-:-:S08]  /*25950*/  NOP ;  /* 0x0000000000007918 */ /* 0x000fd00000000000 */
[----:B------:R-:W-:Y:S04]  /*25960*/  STL.64 [R1+0x80], R12 ;  /* 0x0000800c01007387 */ /* 0x000fe80000100a00 */
[----:B------:R0:W-:Y:S04]  /*25970*/  STL.64 [R1+0x88], R14 ;  /* 0x0000880e01007387 */ /* 0x0001e80000100a00 */
[----:B0-----:R-:W3:Y:S04]  /*25980*/  LDL.LU.64 R14, [R1+0x14e8] ;  /* 0x0014e800010e7983 */ /* 0x001ee80000300a00 */
[----:B------:R-:W3:Y:S04]  /*25990*/  LDL.LU.64 R12, [R1+0x14e0] ;  /* 0x0014e000010c7983 */ /* 0x000ee80000300a00 */
        /* <DEDUP_REMOVED lines=9> */
[----:B------:R-:W2:Y:S04]  /*25a30*/  LDL.LU R25, [R1+0x54] ;  /* 0x0000540001197983 */ /* 0x000ea80000300800 */
[----:B------:R-:W4:Y:S04]  /*25a40*/  LDL.LU R26, [R1+0x58] ;  /* 0x00005800011a7983 */ /* 0x000f280000300800 */
[----:B------:R-:W4:Y:S01]  /*25a50*/  LDL.LU R27, [R1+0x5c] ;  /* 0x00005c00011b7983 */ /* 0x000f220000300800 */
[----:B------:R-:W-:Y:S07]  /*25a60*/  HMMA.16816.F32 R20, R4, R10, R20 ;  /* 0x0000000a0414723c */ /* 0x000fee0000001814 */
[----:B---3--:R-:W-:-:S02]  /*25a70*/  IMAD.MOV.U32 R6, RZ, RZ, R12 ;  /* 0x000000ffff067224 */ /* 0x008fc400078e000c */
[----:B------:R-:W-:Y:S01]  /*25a80*/  IMAD.MOV.U32 R7, RZ, RZ, R13 ;  /* 0x000000ffff077224 */ /* 0x000fe200078e000d */
[----:B----4-:R-:W-:Y:S04]  /*25a90*/  STL.64 [R1+0x14c8], R26 ;  /* 0x0014c81a01007387 */ /* 0x010fe80000100a00 */
[----:B--2---:R0:W-:Y:S04]  /*25aa0*/  STL.64 [R1+0x14c0], R24 ;  /* 0x0014c01801007387 */ /* 0x0041e80000100a00 */
[----:B0-----:R-:W2:Y:S04]  /*25ab0*/  LDL.LU R24, [R1+0x60] ;  /* 0x0000600001187983 */ /* 0x001ea80000300800 */
[----:B------:R-:W2:Y:S04]  /*25ac0*/  LDL.LU R25, [R1+0x64] ;  /* 0x0000640001197983 */ /* 0x000ea80000300800 */
[----:B------:R-:W2:Y:S04]  /*25ad0*/  LDL.LU R26, [R1+0x68] ;  /* 0x00006800011a7983 */ /* 0x000ea80000300800 */
[----:B------:R-:W2:Y:S04]  /*25ae0*/  LDL.LU R27, [R1+0x6c] ;  /* 0x00006c00011b7983 */ /* 0x000ea80000300800 */
[----:B------:R-:W2:Y:S04]  /*25af0*/  LDL.LU R12, [R1+0x14dc] ;  /* 0x0014dc00010c7983 */ /* 0x000ea80000300800 */
[----:B------:R-:W2:Y:S04]  /*25b00*/  LDL.LU R13, [R1+0x14d8] ;  /* 0x0014d800010d7983 */ /* 0x000ea80000300800 */
[----:B------:R0:W-:Y:S02]  /*25b10*/  STL.64 [R1+0x1490], R6 ;  /* 0x0014900601007387 */ /* 0x0001e40000100a00 */
[----:B0-----:R-:W-:-:S02]  /*25b20*/  IMAD.MOV.U32 R6, RZ, RZ, R14 ;  /* 0x000000ffff067224 */ /* 0x001fc400078e000e */
[----:B------:R-:W-:Y:S01]  /*25b30*/  IMAD.MOV.U32 R7, RZ, RZ, R15 ;  /* 0x000000ffff077224 */ /* 0x000fe200078e000f */
[----:B------:R-:W2:Y:S04]  /*25b40*/  LDL.LU R14, [R1+0x14d4] ;  /* 0x0014d400010e7983 */ /* 0x000ea80000300800 */
[----:B------:R-:W2:Y:S04]  /*25b50*/  LDL.LU R15, [R1+0x14d0] ;  /* 0x0014d000010f7983 */ /* 0x000ea80000300800 */
[----:B------:R-:W-:Y:S04]  /*25b60*/  STL.64 [R1+0x1480], R10 ;  /* 0x0014800a01007387 */ /* 0x000fe80000100a00 */
[----:B------:R-:W-:Y:S04]  /*25b70*/  STL.64 [R1+0x1408], R22 ;  /* 0x0014081601007387 */ /* 0x000fe80000100a00 */
[----:B------:R0:W-:Y:S04]  /*25b80*/  STL.64 [R1+0x1400], R20 ;  /* 0x0014001401007387 */ /* 0x0001e80000100a00 */
[----:B0-----:R-:W3:Y:S04]  /*25b90*/  LDL.LU R20, [R1+0x120] ;  /* 0x0001200001147983 */ /* 0x001ee80000300800 */
[----:B------:R-:W3:Y:S04]  /*25ba0*/  LDL.LU R21, [R1+0x124] ;  /* 0x0001240001157983 */ /* 0x000ee80000300800 */
[----:B------:R-:W3:Y:S04]  /*25bb0*/  LDL.LU R22, [R1+0x128] ;  /* 0x0001280001167983 */ /* 0x000ee80000300800 */
[----:B------:R-:W3:Y:S01]  /*25bc0*/  LDL.LU R23, [R1+0x12c] ;  /* 0x00012c0001177983 */ /* 0x000ee20000300800 */
        /* <DEDUP_REMOVED lines=11> */
[----:B------:R-:W-:Y:S04]  /*25c80*/  STL.64 [R1+0x50], R16 ;  /* 0x0000501001007387 */ /* 0x000fe80000100a00 */
[----:B------:R0:W-:Y:S04]  /*25c90*/  STL.64 [R1+0x58], R18 ;  /* 0x0000581201007387 */ /* 0x0001e80000100a00 */
[----:B0-----:R-:W2:Y:S02]  /*25ca0*/  LDL.LU.64 R18, [R1+0x14a0] ;  /* 0x0014a00001127983 */ /* 0x001ea40000300a00 */
[----:B--2---:R-:W-:Y:S02]  /*25cb0*/  HMMA.16816.F32 R16, R12, R18, R24 ;  /* 0x000000120c10723c */ /* 0x004fe40000001818 */
[----:B------:R-:W2:Y:S05]  /*25cc0*/  LDL.LU.64 R24, [R1+0x1498] ;  /* 0x0014980001187983 */ /* 0x000eaa0000300a00 */
[----:B------:R-:W-:-:S02]  /*25cd0*/  IMAD.MOV.U32 R27, RZ, RZ, R8 ;  /* 0x000000ffff1b7224 */ /* 0x000fc400078e0008 */
[----:B------:R-:W-:-:S14]  /*25ce0*/  IMAD.MOV.U32 R26, RZ, RZ, R9 ;  /* 0x000000ffff1a7224 */ /* 0x000fdc00078e0009 */
[----:B------:R0:W-:Y:S04]  /*25cf0*/  STL.64 [R1+0x40], R16 ;  /* 0x0000401001007387 */ /* 0x0001e80000100a00 */
[----:B------:R-:W-:Y:S04]  /*25d00*/  STL.64 [R1+0x48], R18 ;  /* 0x0000481201007387 */ /* 0x000fe80000100a00 */
[----:B------:R-:W4:Y:S04]  /*25d10*/  LDL.LU R8, [R1+0xf0] ;  /* 0x0000f00001087983 */ /* 0x000f280000300800 */
[----:B------:R-:W4:Y:S04]  /*25d20*/  LDL.LU R9, [R1+0xf4] ;  /* 0x0000f40001097983 */ /* 0x000f280000300800 */
[----:B------:R-:W4:Y:S04]  /*25d30*/  LDL.LU R10, [R1+0xf8] ;  /* 0x0000f800010a7983 */ /* 0x000f280000300800 */
[----:B------:R-:W4:Y:S04]  /*25d40*/  LDL.LU R11, [R1+0xfc] ;  /* 0x0000fc00010b7983 */ /* 0x000f280000300800 */
[----:B0-----:R-:W2:Y:S01]  /*25d50*/  LDL.LU R16, [R1+0x250] ;  /* 0x0002500001107983 */ /* 0x001ea20000300800 */
[----:B---3--:R-:W-:Y:S03]  /*25d60*/  HMMA.16816.F32 R4, R12, R6, R20 ;  /* 0x000000060c04723c */ /* 0x008fe60000001814 */
[----:B--2---:R0:W-:Y:S04]  /*25d70*/  STL [R1+0x1410], R16 ;  /* 0x0014101001007387 */ /* 0x0041e80000100800 */
[----:B------:R-:W2:-:S15]  /*25d80*/  LDL.LU R17, [R1+0x254] ;  /* 0x0002540001117983 */ /* 0x000e9e0000300800 */
[----:B------:R-:W-:-:S02]  /*25d90*/  NOP ;  /* 0x0000000000007918 */ /* 0x000fc40000000000 */
[----:B------:R-:W-:Y:S02]  /*25da0*/  IMAD.MOV.U32 R23, RZ, RZ, R6 ;  /* 0x000000ffff177224 */ /* 0x000fe400078e0006 */
[----:B------:R-:W-:Y:S01]  /*25db0*/  IMAD.MOV.U32 R22, RZ, RZ, R7 ;  /* 0x000000ffff167224 */ /* 0x000fe200078e0007 */
[----:B--2---:R1:W-:Y:S04]  /*25dc0*/  STL [R1+0x1414], R17 ;  /* 0x0014141101007387 */ /* 0x0043e80000100800 */
[----:B0-----:R-:W2:Y:S04]  /*25dd0*/  LDL.LU R16, [R1+0x110] ;  /* 0x0001100001107983 */ /* 0x001ea80000300800 */
[----:B-1----:R-:W2:Y:S04]  /*25de0*/  LDL.LU R17, [R1+0x114] ;  /* 0x0001140001117983 */ /* 0x002ea80000300800 */
[----:B------:R-:W2:Y:S04]  /*25df0*/  LDL.LU R18, [R1+0x118] ;  /* 0x0001180001127983 */ /* 0x000ea80000300800 */
[----:B------:R-:W2:Y:S04]  /*25e00*/  LDL.LU R19, [R1+0x11c] ;  /* 0x00011c0001137983 */ /* 0x000ea80000300800 */
[----:B------:R-:W-:Y:S04]  /*25e10*/  STL.64 [R1+0x30], R4 ;  /* 0x0000300401007387 */ /* 0x000fe80000100a00 */
[----:B------:R-:W2:Y:S04]  /*25e20*/  LDL.LU.64 R6, [R1+0x1490] ;  /* 0x0014900001067983 */ /* 0x000ea80000300a00 */
[----:B------:R0:W-:Y:S04]  /*25e30*/  STL [R1+0x143c], R22 ;  /* 0x00143c1601007387 */ /* 0x0001e80000100800 */
[----:B------:R1:W-:Y:S04]  /*25e40*/  STL [R1+0x1438], R23 ;  /* 0x0014381701007387 */ /* 0x0003e80000100800 */
[----:B------:R-:W3:Y:S04]  /*25e50*/  LDL.LU R20, [R1+0x100] ;  /* 0x0001000001147983 */ /* 0x000ee80000300800 */
[----:B------:R-:W3:Y:S04]  /*25e60*/  LDL.LU R21, [R1+0x104] ;  /* 0x0001040001157983 */ /* 0x000ee80000300800 */
[----:B0-----:R-:W3:Y:S04]  /*25e70*/  LDL.LU R22, [R1+0x108] ;  /* 0x0001080001167983 */ /* 0x001ee80000300800 */
[----:B-1----:R-:W3:Y:S01]  /*25e80*/  LDL.LU R23, [R1+0x10c] ;  /* 0x00010c0001177983 */ /* 0x002ee20000300800 */
[----:B--2---:R-:W-:-:S15]  /*25e90*/  HMMA.16816.F32 R4, R12, R6, R16 ;  /* 0x000000060c04723c */ /* 0x004fde0000001810 */
[----:B------:R-:W-:-:S09]  /*25ea0*/  NOP ;  /* 0x0000000000007918 */ /* 0x000fd20000000000 */
[----:B------:R-:W-:Y:S02]  /*25eb0*/  IMAD.MOV.U32 R17, RZ, RZ, R6 ;  /* 0x000000ffff117224 */ /* 0x000fe400078e0006 */
[----:B------:R-:W-:Y:S01]  /*25ec0*/  IMAD.MOV.U32 R16, RZ, RZ, R7 ;  /* 0x000000ffff107224 */ /* 0x000fe200078e0007 */
[----:B------:R-:W-:Y:S04]  /*25ed0*/  STL.64 [R1+0x20], R4 ;  /* 0x0000200401007387 */ /* 0x000fe80000100a00 */
[----:B------:R0:W-:Y:S04]  /*25ee0*/  STL.64 [R1+0x1440], R16 ;  /* 0x0014401001007387 */ /* 0x0001e80000100a00 */
[----:B0-----:R-:W2:Y:S04]  /*25ef0*/  LDL.LU.64 R16, [R1+0x220] ;  /* 0x0002200001107983 */ /* 0x001ea80000300a00 */
[----:B--2---:R0:W-:Y:S04]  /*25f00*/  STL.64 [R1+0x1448], R16 ;  /* 0x0014481001007387 */ /* 0x0041e80000100a00 */
[----:B0-----:R-:W2:Y:S04]  /*25f10*/  LDL.LU.64 R16, [R1+0x190] ;  /* 0x0001900001107983 */ /* 0x001ea80000300a00 */
[----:B--2---:R0:W-:Y:S04]  /*25f20*/  STL.64 [R1+0x1458], R16 ;  /* 0x0014581001007387 */ /* 0x0041e80000100a00 */
[----:B0-----:R-:W2:Y:S04]  /*25f30*/  LDL.LU R16, [R1+0xe0] ;  /* 0x0000e00001107983 */ /* 0x001ea80000300800 */
[----:B------:R-:W2:Y:S04]  /*25f40*/  LDL.LU R17, [R1+0xe4] ;  /* 0x0000e40001117983 */ /* 0x000ea80000300800 */
[----:B------:R-:W2:Y:S04]  /*25f50*/  LDL.LU R18, [R1+0xe8] ;  /* 0x0000e80001127983 */ /* 0x000ea80000300800 */
[----:B------:R-:W2:Y:S04]  /*25f60*/  LDL.LU R19, [R1+0xec] ;  /* 0x0000ec0001137983 */ /* 0x000ea80000300800 */
[----:B------:R-:W4:Y:S01]  /*25f70*/  LDL R7, [R1+0x304] ;  /* 0x0003040001077983 */ /* 0x000f220000100800 */
[----:B------:R-:W-:-:S03]  /*25f80*/  IMAD.MOV.U32 R6, RZ, RZ, R25 ;  /* 0x000000ffff067224 */ /* 0x000fc600078e0019 */
[----:B----4-:R0:W-:Y:S04]  /*25f90*/  STL [R1+0x1450], R7 ;  /* 0x0014500701007387 */ /* 0x0101e80000100800 */
[----:B------:R-:W4:Y:S04]  /*25fa0*/  LDL.LU R4, [R1+0xd0] ;  /* 0x0000d00001047983 */ /* 0x000f280000300800 */
[----:B------:R-:W4:Y:S01]  /*25fb0*/  LDL.LU R5, [R1+0xd4] ;  /* 0x0000d40001057983 */ /* 0x000f220000300800 */
[----:B0-----:R-:W-:Y:S02]  /*25fc0*/  IMAD.MOV.U32 R7, RZ, RZ, R24 ;  /* 0x000000ffff077224 */ /* 0x001fe400078e0018 */
[----:B---3--:R-:W-:-:S15]  /*25fd0*/  HMMA.16816.F32 R24, R12, R26, R20 ;  /* 0x0000001a0c18723c */ /* 0x008fde0000001814 */
[----:B------:R-:W-:-:S08]  /*25fe0*/  NOP ;  /* 0x0000000000007918 */ /* 0x000fd00000000000 */
[----:B------:R0:W-:Y:S01]  /*25ff0*/  STL.64 [R1+0x10], R24 ;  /* 0x0000101801007387 */ /* 0x0001e20000100a00 */
[----:B------:R-:W-:Y:S02]  /*26000*/  IMAD.MOV.U32 R22, RZ, RZ, R26 ;  /* 0x000000ffff167224 */ /* 0x000fe400078e001a */
[----:B------:R-:W-:Y:S02]  /*26010*/  IMAD.MOV.U32 R23, RZ, RZ, R27 ;  /* 0x000000ffff177224 */ /* 0x000fe400078e001b */
[----:B------:R-:W0:Y:S02]  /*26020*/  LDL.LU.64 R26, [R1+0x1488] ;  /* 0x00148800011a7983 */ /* 0x000e240000300a00 */
[----:B0-----:R-:W-:Y:S02]  /*26030*/  HMMA.16816.F32 R24, R12, R26, R8 ;  /* 0x0000001a0c18723c */ /* 0x001fe40000001808 */
[----:B------:R-:W3:-:S15]  /*26040*/  LDL.LU.64 R10, [R1+0x1480] ;  /* 0x00148000010a7983 */ /* 0x000ede0000300a00 */
[----:B------:R-:W-:-:S06]  /*26050*/  NOP ;  /* 0x0000000000007918 */ /* 0x000fcc0000000000 */
[----:B------:R-:W-:Y:S04]  /*26060*/  STL.64 [R1], R24 ;  /* 0x0000001801007387 */ /* 0x000fe80000100a00 */
[----:B------:R0:W-:Y:S04]  /*26070*/  STL.64 [R1+0x8], R26 ;  /* 0x0000081a01007387 */ /* 0x0001e80000100a00 */
[----:B0-----:R-:W3:Y:S04]  /*26080*/  LDL.LU.64 R26, [R1+0x1478] ;  /* 0x00147800011a7983 */ /* 0x001ee80000300a00 */
[----:B------:R-:W3:Y:S02]  /*26090*/  LDL.LU.64 R24, [R1+0x1470] ;  /* 0x0014700001187983 */ /* 0x000ee40000300a00 */
[----:B---3--:R-:W-:Y:S02]  /*260a0*/  HMMA.16816.F32 R24, R12, R10, R24 ;  /* 0x0000000a0c18723c */ /* 0x008fe40000001818 */
[----:B------:R-:W2:Y:S04]  /*260b0*/  LDL.LU.64 R10, [R1+0x1468] ;  /* 0x00146800010a7983 */ /* 0x000ea80000300a00 */
[----:B------:R-:W2:Y:S04]  /*260c0*/  LDL.LU.64 R8, [R1+0x1460] ;  /* 0x0014600001087983 */ /* 0x000ea80000300a00 */
[----:B------:R-:W2:Y:S04]  /*260d0*/  LDL R12, [R1+0x1b0] ;  /* 0x0001b000010c7983 */ /* 0x000ea80000100800 */
[----:B------:R-:W2:Y:S09]  /*260e0*/  LDL R13, [R1+0x1b4] ;  /* 0x0001b400010d7983 */ /* 0x000eb20000100800 */
[----:B------:R-:W-:Y:S04]  /*260f0*/  STL.64 [R1+0x1358], R26 ;  /* 0x0013581a01007387 */ /* 0x000fe80000100a00 */
[----:B------:R0:W-:Y:S04]  /*26100*/  STL.64 [R1+0x1350], R24 ;  /* 0x0013501801007387 */ /* 0x0001e80000100a00 */
[----:B0-----:R-:W3:Y:S01]  /*26110*/  LDL.LU.64 R24, [R1+0x210] ;  /* 0x0002100001187983 */ /* 0x001ee20000300a00 */
[----:B--2---:R-:W-:Y:S03]  /*26120*/  HMMA.16816.F32 R12, R8, R12, R16 ;  /* 0x0000000c080c723c */ /* 0x004fe60000001810 */
[----:B------:R-:W4:-:S15]  /*26130*/  LDL.LU.64 R16, [R1+0x1458] ;  /* 0x0014580001107983 */ /* 0x000f1e0000300a00 */
[----:B------:R-:W-:-:S05]  /*26140*/  NOP ;  /* 0x0000000000007918 */ /* 0x000fca0000000000 */
[----:B------:R-:W-:Y:S04]  /*26150*/  STL.64 [R1+0x1368], R14 ;  /* 0x0013680e01007387 */ /* 0x000fe80000100a00 */
[----:B------:R0:W-:Y:S04]  /*26160*/  STL.64 [R1+0x1360], R12 ;  /* 0x0013600c01007387 */ /* 0x0001e80000100a00 */
[----:B0-----:R-:W2:Y:S04]  /*26170*/  LDL.LU R12, [R1+0x240] ;  /* 0x00024000010c7983 */ /* 0x001ea80000300800 */
[----:B------:R-:W2:Y:S01]  /*26180*/  LDL.LU R13, [R1+0x244] ;  /* 0x00024400010d7983 */ /* 0x000ea20000300800 */
[----:B----4-:R-:W-:Y:S06]  /*26190*/  HMMA.16816.F32 R4, R8, R16, R4 ;  /* 0x000000100804723c */ /* 0x010fec0000001804 */
[----:B------:R-:W-:-:S02]  /*261a0*/  IMAD.MOV.U32 R15, RZ, RZ, R16 ;  /* 0x000000ffff0f7224 */ /* 0x000fc400078e0010 */
[----:B------:R-:W-:-:S15]  /*261b0*/  IMAD.MOV.U32 R14, RZ, RZ, R17 ;  /* 0x000000ffff0e7224 */ /* 0x000fde00078e0011 */
[----:B------:R-:W-:Y:S04]  /*261c0*/  STL.64 [R1+0x120], R4 ;  /* 0x0001200401007387 */ /* 0x000fe80000100a00 */
[----:B------:R0:W-:Y:S04]  /*261d0*/  STL.64 [R1+0x128], R6 ;  /* 0x0001280601007387 */ /* 0x0001e80000100a00 */
[----:B0-----:R-:W4:Y:S04]  /*261e0*/  LDL.LU R7, [R1+0x1450] ;  /* 0x0014500001077983 */ /* 0x001f280000300800 */
[----:B------:R-:W3:Y:S04]  /*261f0*/  LDL.LU.64 R16, [R1+0x1448] ;  /* 0x0014480001107983 */ /* 0x000ee80000300a00 */
[----:B------:R-:W-:Y:S04]  /*26200*/  STL.64 [R1+0x1430], R14 ;  /* 0x0014300e01007387 */ /* 0x000fe80000100a00 */
[----:B--2---:R0:W-:Y:S04]  /*26210*/  STL.64 [R1+0x1428], R12 ;  /* 0x0014280c01007387 */ /* 0x0041e80000100a00 */
[----:B0-----:R-:W2:Y:S04]  /*26220*/  LDL.LU R12, [R1+0xc0] ;  /* 0x0000c000010c7983 */ /* 0x001ea80000300800 */
[----:B------:R-:W2:Y:S04]  /*26230*/  LDL.LU R13, [R1+0xc4] ;  /* 0x0000c400010d7983 */ /* 0x000ea80000300800 */
[----:B------:R-:W2:Y:S01]  /*26240*/  LDL.LU R14, [R1+0xc8] ;  /* 0x0000c800010e7983 */ /* 0x000ea20000300800 */
[----:B------:R-:W-:-:S03]  /*26250*/  IMAD.MOV.U32 R15, RZ, RZ, R28 ;  /* 0x000000ffff0f7224 */ /* 0x000fc600078e001c */
[----:B----4-:R-:W0:Y:S01]  /*26260*/  LDSM.16.MT88.4 R4, [R7+UR5+0x9400] ;  /* 0x009400050704783b */ /* 0x010e220008004200 */
[----:B---3--:R-:W-:Y:S02]  /*26270*/  IMAD.MOV.U32 R21, RZ, RZ, R16 ;  /* 0x000000ffff157224 */ /* 0x008fe400078e0010 */
[----:B------:R-:W-:Y:S01]  /*26280*/  IMAD.MOV.U32 R20, RZ, RZ, R17 ;  /* 0x000000ffff147224 */ /* 0x000fe200078e0011 */
[----:B--2---:R-:W-:Y:S01]  /*26290*/  HMMA.16816.F32 R12, R8, R16, R12 ;  /* 0x00000010080c723c */ /* 0x004fe2000000180c */
[----:B------:R-:W2:-:S15]  /*262a0*/  LDL.LU.64 R16, [R1+0x1440] ;  /* 0x0014400001107983 */ /* 0x000e9e0000300a00 */
[----:B------:R-:W-:-:S08]  /*262b0*/  NOP ;  /* 0x0000000000007918 */ /* 0x000fd00000000000 */
[----:B------:R-:W-:Y:S02]  /*262c0*/  IMAD.MOV.U32 R19, RZ, RZ, R14 ;  /* 0x000000ffff137224 */ /* 0x000fe400078e000e */
[----:B------:R-:W-:Y:S01]  /*262d0*/  IMAD.MOV.U32 R18, RZ, RZ, R15 ;  /* 0x000000ffff127224 */ /* 0x000fe200078e000f */
[----:B------:R-:W-:Y:S04]  /*262e0*/  STL [R1+0x170], R12 ;  /* 0x0001700c01007387 */ /* 0x000fe80000100800 */
[----:B------:R-:W-:Y:S04]  /*262f0*/  STL.64 [R1+0x1420], R18 ;  /* 0x0014201201007387 */ /* 0x000fe80000100a00 */
[----:B--2---:R1:W-:Y:S04]  /*26300*/  STL.64 [R1+0x1418], R16 ;  /* 0x0014181001007387 */ /* 0x0043e80000100a00 */
[----:B-1----:R-:W2:Y:S04]  /*26310*/  LDL.LU R16, [R1+0xb0] ;  /* 0x0000b00001107983 */ /* 0x002ea80000300800 */
[----:B------:R-:W2:Y:S04]  /*26320*/  LDL.LU R17, [R1+0xb4] ;  /* 0x0000b40001117983 */ /* 0x000ea80000300800 */
[----:B------:R-:W2:Y:S04]  /*26330*/  LDL.LU R18, [R1+0xb8] ;  /* 0x0000b80001127983 */ /* 0x000ea80000300800 */
[----:B------:R-:W2:Y:S04]  /*26340*/  LDL.LU R19, [R1+0xbc] ;  /* 0x0000bc0001137983 */ /* 0x000ea80000300800 */
[----:B0-----:R-:W-:Y:S04]  /*26350*/  STL.64 [R1+0x12a0], R6 ;  /* 0x0012a00601007387 */ /* 0x001fe80000100a00 */
[----:B------:R0:W-:Y:S04]  /*26360*/  STL.64 [R1+0x1298], R4 ;  /* 0x0012980401007387 */ /* 0x0001e80000100a00 */
[----:B0-----:R-:W3:Y:S04]  /*26370*/  LDL.LU.64 R4, [R1+0x270] ;  /* 0x0002700001047983 */ /* 0x001ee80000300a00 */
[----:B------:R-:W4:Y:S01]  /*26380*/  LDL.LU.64 R6, [R1+0x278] ;  /* 0x0002780001067983 */ /* 0x000f220000300a00 */
[----:B--2---:R-:W-:Y:S03]  /*26390*/  HMMA.16816.F32 R16, R8, R24, R16 ;  /* 0x000000180810723c */ /* 0x004fe60000001810 */
[----:B----4-:R0:W-:Y:S04]  /*263a0*/  STL [R1+0x12b4], R6 ;  /* 0x0012b40601007387 */ /* 0x0101e80000100800 */
[----:B------:R1:W-:Y:S01]  /*263b0*/  STL [R1+0x12b0], R7 ;  /* 0x0012b00701007387 */ /* 0x0003e20000100800 */
[----:B0-----:R-:W-:-:S02]  /*263c0*/  IMAD.MOV.U32 R6, RZ, RZ, R25 ;  /* 0x000000ffff067224 */ /* 0x001fc400078e0019 */
[----:B-1----:R-:W-:Y:S02]  /*263d0*/  IMAD.MOV.U32 R7, RZ, RZ, R24 ;  /* 0x000000ffff077224 */ /* 0x002fe400078e0018 */
[----:B------:R-:W2:Y:S04]  /*263e0*/  LDL.LU R24, [R1] ;  /* 0x0000000001187983 */ /* 0x000ea80000300800 */
[----:B------:R-:W2:Y:S04]  /*263f0*/  LDL.LU R25, [R1+0x4] ;  /* 0x0000040001197983 */ /* 0x000ea80000300800 */
[----:B------:R-:W4:Y:S04]  /*26400*/  LDL.LU R26, [R1+0x8] ;  /* 0x00000800011a7983 */ /* 0x000f280000300800 */
[----:B------:R-:W4:Y:S01]  /*26410*/  LDL.LU R27, [R1+0xc] ;  /* 0x00000c00011b7983 */ /* 0x000f220000300800 */
[----:B------:R-:W-:-:S02]  /*26420*/  IMAD.MOV.U32 R15, RZ, RZ, R0 ;  /* 0x000000ffff0f7224 */ /* 0x000fc400078e0000 */
[----:B------:R-:W-:Y:S02]  /*26430*/  IMAD.MOV.U32 R28, RZ, RZ, R13 ;  /* 0x000000ffff1c7224 */ /* 0x000fe400078e000d */
[----:B------:R-:W-:Y:S02]  /*26440*/  IMAD.MOV.U32 R12, RZ, RZ, R29 ;  /* 0x000000ffff0c7224 */ /* 0x000fe400078e001d */
[----:B------:R-:W-:Y:S02]  /*26450*/  IMAD.MOV.U32 R0, RZ, RZ, R16 ;  /* 0x000000ffff007224 */ /* 0x000fe400078e0010 */
[----:B------:R-:W-:Y:S02]  /*26460*/  IMAD.MOV.U32 R13, RZ, RZ, R3 ;  /* 0x000000ffff0d7224 */ /* 0x000fe400078e0003 */
[----:B------:R-:W-:Y:S01]  /*26470*/  IMAD.MOV.U32 R29, RZ, RZ, R17 ;  /* 0x000000ffff1d7224 */ /* 0x000fe200078e0011 */
[----:B------:R-:W3:Y:S01]  /*26480*/  LDL.LU R16, [R1+0x90] ;  /* 0x0000900001107983 */ /* 0x000ee20000300800 */
[----:B------:R-:W-:-:S02]  /*26490*/  IMAD.MOV.U32 R14, RZ, RZ, R2 ;  /* 0x000000ffff0e7224 */ /* 0x000fc400078e0002 */
[----:B------:R-:W-:Y:S01]  /*264a0*/  IMAD.MOV.U32 R3, RZ, RZ, R18 ;  /* 0x000000ffff037224 */ /* 0x000fe200078e0012 */
[----:B------:R-:W3:Y:S01]  /*264b0*/  LDL.LU R17, [R1+0x94] ;  /* 0x0000940001117983 */ /* 0x000ee20000300800 */
[----:B------:R-:W-:-:S03]  /*264c0*/  IMAD.MOV.U32 R2, RZ, RZ, R19 ;  /* 0x000000ffff027224 */ /* 0x000fc600078e0013 */
[----:B------:R-:W3:Y:S04]  /*264d0*/  LDL.LU R18, [R1+0x98] ;  /* 0x0000980001127983 */ /* 0x000ee80000300800 */
[----:B------:R-:W3:Y:S04]  /*264e0*/  LDL.LU R19, [R1+0x9c] ;  /* 0x00009c0001137983 */ /* 0x000ee80000300800 */
        /* <DEDUP_REMOVED lines=12> */
[----:B------:R-:W-:Y:S04]  /*265b0*/  STL [R1+0x1310], R2 ;  /* 0x0013100201007387 */ /* 0x000fe80000100800 */
[----:B------:R-:W-:Y:S04]  /*265c0*/  STL [R1+0x130c], R3 ;  /* 0x00130c0301007387 */ /* 0x000fe80000100800 */
[----:B------:R-:W-:Y:S04]  /*265d0*/  STL [R1+0x1308], R29 ;  /* 0x0013081d01007387 */ /* 0x000fe80000100800 */
[----:B------:R-:W-:Y:S01]  /*265e0*/  STL [R1+0x1304], R0 ;  /* 0x0013040001007387 */ /* 0x000fe20000100800 */
[----:B--2---:R-:W-:-:S15]  /*265f0*/  HMMA.16816.F32 R12, R8, R24, R12 ;  /* 0x00000018080c723c */ /* 0x004fde000000180c */
[----:B------:R-:W-:-:S08]  /*26600*/  NOP ;  /* 0x0000000000007918 */ /* 0x000fd00000000000 */
[----:B------:R-:W-:Y:S04]  /*26610*/  STL.64 [R1+0x160], R12 ;  /* 0x0001600c01007387 */ /* 0x000fe80000100a00 */
[----:B------:R0:W-:Y:S04]  /*26620*/  STL.64 [R1+0x168], R14 ;  /* 0x0001680e01007387 */ /* 0x0001e80000100a00 */
[----:B0-----:R-:W2:Y:S04]  /*26630*/  LDL.LU.64 R14, [R1+0x1430] ;  /* 0x00143000010e7983 */ /* 0x001ea80000300a00 */
[----:B------:R-:W2:Y:S04]  /*26640*/  LDL.LU.64 R12, [R1+0x1428] ;  /* 0x00142800010c7983 */ /* 0x000ea80000300a00 */
[----:B------:R0:W-:Y:S04]  /*26650*/  STL.64 [R1+0x1398], R24 ;  /* 0x0013981801007387 */ /* 0x0001e80000100a00 */
[----:B0-----:R-:W2:Y:S04]  /*26660*/  LDL.LU R24, [R1+0x30] ;  /* 0x0000300001187983 */ /* 0x001ea80000300800 */
[----:B------:R-:W2:Y:S01]  /*26670*/  LDL.LU R25, [R1+0x34] ;  /* 0x0000340001197983 */ /* 0x000ea20000300800 */
[----:B---3--:R-:W-:-:S02]  /*26680*/  IMAD.MOV.U32 R26, RZ, RZ, R23 ;  /* 0x000000ffff1a7224 */ /* 0x008fc400078e0017 */
[----:B----4-:R-:W-:-:S05]  /*26690*/  IMAD.MOV.U32 R27, RZ, RZ, R22 ;  /* 0x000000ffff1b7224 */ /* 0x010fca00078e0016 */
[----:B------:R-:W-:Y:S01]  /*266a0*/  STL.64 [R1+0x13a8], R26 ;  /* 0x0013a81a01007387 */ /* 0x000fe20000100a00 */
[----:B--2---:R-:W-:Y:S03]  /*266b0*/  HMMA.16816.F32 R16, R8, R12, R16 ;  /* 0x0000000c0810723c */ /* 0x004fe60000001810 */
[----:B------:R0:W-:Y:S02]  /*266c0*/  STL.64 [R1+0x13a0], R24 ;  /* 0x0013a01801007387 */ /* 0x0001e40000100a00 */
[----:B0-----:R-:W-:Y:S02]  /*266d0*/  IMAD.MOV.U32 R24, RZ, RZ, R21 ;  /* 0x000000ffff187224 */ /* 0x001fe400078e0015 */
[----:B------:R-:W-:-:S05]  /*266e0*/  IMAD.MOV.U32 R25, RZ, RZ, R20 ;  /* 0x000000ffff197224 */ /* 0x000fca00078e0014 */
[----:B------:R0:W-:Y:S04]  /*266f0*/  STL.64 [R1+0x13c0], R24 ;  /* 0x0013c01801007387 */ /* 0x0001e80000100a00 */
[----:B------:R-:W2:Y:S04]  /*26700*/  LDL.LU R20, [R1+0x80] ;  /* 0x0000800001147983 */ /* 0x000ea80000300800 */
[----:B------:R-:W2:Y:S04]  /*26710*/  LDL.LU R21, [R1+0x84] ;  /* 0x0000840001157983 */ /* 0x000ea80000300800 */
[----:B------:R-:W2:Y:S04]  /*26720*/  LDL.LU R22, [R1+0x88] ;  /* 0x0000880001167983 */ /* 0x000ea80000300800 */
[----:B------:R-:W2:Y:S01]  /*26730*/  LDL.LU R23, [R1+0x8c] ;  /* 0x00008c0001177983 */ /* 0x000ea20000300800 */
[----:B------:R-:W-:-:S02]  /*26740*/  IMAD.MOV.U32 R29, RZ, RZ, R18 ;  /* 0x000000ffff1d7224 */ /* 0x000fc400078e0012 */
[----:B0-----:R-:W-:Y:S02]  /*26750*/  IMAD.MOV.U32 R24, RZ, RZ, R15 ;  /* 0x000000ffff187224 */ /* 0x001fe400078e000f */
[----:B------:R-:W-:Y:S02]  /*26760*/  IMAD.MOV.U32 R25, RZ, RZ, R14 ;  /* 0x000000ffff197224 */ /* 0x000fe400078e000e */
[----:B------:R-:W-:Y:S02]  /*26770*/  IMAD.MOV.U32 R0, RZ, RZ, R19 ;  /* 0x000000ffff007224 */ /* 0x000fe400078e0013 */
[----:B------:R-:W-:Y:S01]  /*26780*/  IMAD.MOV.U32 R2, RZ, RZ, R16 ;  /* 0x000000ffff027224 */ /* 0x000fe200078e0010 */
[----:B------:R0:W-:Y:S01]  /*26790*/  STL.64 [R1+0x13d8], R24 ;  /* 0x0013d81801007387 */ /* 0x0001e20000100a00 */
[----:B------:R-:W-:-:S03]  /*267a0*/  IMAD.MOV.U32 R3, RZ, RZ, R17 ;  /* 0x000000ffff037224 */ /* 0x000fc600078e0011 */
[----:B0-----:R-:W3:Y:S04]  /*267b0*/  LDL.LU R24, [R1+0x1b0] ;  /* 0x0001b00001187983 */ /* 0x001ee80000300800 */
[----:B------:R-:W3:Y:S04]  /*267c0*/  LDL.LU R25, [R1+0x1b4] ;  /* 0x0001b40001197983 */ /* 0x000ee80000300800 */
[----:B------:R-:W4:Y:S04]  /*267d0*/  LDL.LU.64 R18, [R1+0x1420] ;  /* 0x0014200001127983 */ /* 0x000f280000300a00 */
[----:B------:R-:W2:Y:S04]  /*267e0*/  LDL.LU.64 R16, [R1+0x1418] ;  /* 0x0014180001107983 */ /* 0x000ea80000300a00 */
[----:B------:R0:W-:Y:S04]  /*267f0*/  STL.64 [R1+0x1390], R12 ;  /* 0x0013900c01007387 */ /* 0x0001e80000100a00 */
[----:B0-----:R-:W3:Y:S04]  /*26800*/  LDL.LU R12, [R1+0x20] ;  /* 0x00002000010c7983 */ /* 0x001ee80000300800 */
[----:B------:R-:W3:Y:S01]  /*26810*/  LDL.LU R13, [R1+0x24] ;  /* 0x00002400010d7983 */ /* 0x000ee20000300800 */
[----:B--2---:R-:W-:-:S02]  /*26820*/  IMAD.MOV.U32 R14, RZ, RZ, R17 ;  /* 0x000000ffff0e7224 */ /* 0x004fc400078e0011 */
[----:B------:R-:W-:Y:S01]  /*26830*/  IMAD.MOV.U32 R15, RZ, RZ, R16 ;  /* 0x000000ffff0f7224 */ /* 0x000fe200078e0010 */
[----:B------:R-:W2:Y:S04]  /*26840*/  LDL.LU R17, [R1+0x1414] ;  /* 0x0014140001117983 */ /* 0x000ea80000300800 */
[----:B------:R-:W2:Y:S04]  /*26850*/  LDL.LU R16, [R1+0x1410] ;  /* 0x0014100001107983 */ /* 0x000ea80000300800 */
[----:B------:R-:W-:Y:S04]  /*26860*/  STL.64 [R1+0x13b8], R14 ;  /* 0x0013b80e01007387 */ /* 0x000fe80000100a00 */
[----:B---3--:R0:W-:Y:S04]  /*26870*/  STL.64 [R1+0x13b0], R12 ;  /* 0x0013b00c01007387 */ /* 0x0081e80000100a00 */
[----:B0-----:R-:W3:Y:S04]  /*26880*/  LDL.LU R12, [R1+0x40] ;  /* 0x00004000010c7983 */ /* 0x001ee80000300800 */
[----:B------:R-:W3:Y:S04]  /*26890*/  LDL.LU R13, [R1+0x44] ;  /* 0x00004400010d7983 */ /* 0x000ee80000300800 */
[----:B------:R-:W4:Y:S04]  /*268a0*/  LDL.LU R14, [R1+0x48] ;  /* 0x00004800010e7983 */ /* 0x000f280000300800 */
[----:B------:R-:W4:Y:S04]  /*268b0*/  LDL.LU R15, [R1+0x4c] ;  /* 0x00004c00010f7983 */ /* 0x000f280000300800 */
[----:B----4-:R-:W-:Y:S04]  /*268c0*/  STL.64 [R1+0x13d0], R14 ;  /* 0x0013d00e01007387 */ /* 0x010fe80000100a00 */
[----:B---3--:R0:W-:Y:S04]  /*268d0*/  STL.64 [R1+0x13c8], R12 ;  /* 0x0013c80c01007387 */ /* 0x0081e80000100a00 */
[----:B0-----:R-:W3:Y:S04]  /*268e0*/  LDL.LU R12, [R1+0x50] ;  /* 0x00005000010c7983 */ /* 0x001ee80000300800 */
[----:B------:R-:W3:Y:S04]  /*268f0*/  LDL.LU R13, [R1+0x54] ;  /* 0x00005400010d7983 */ /* 0x000ee80000300800 */
[----:B------:R-:W4:Y:S04]  /*26900*/  LDL.LU R14, [R1+0x58] ;  /* 0x00005800010e7983 */ /* 0x000f280000300800 */
[----:B------:R-:W4:Y:S01]  /*26910*/  LDL.LU R15, [R1+0x5c] ;  /* 0x00005c00010f7983 */ /* 0x000f220000300800 */
[C---:B--2---:R-:W-:Y:S03]  /*26920*/  HMMA.16816.F32 R20, R8.reuse, R16, R20 ;  /* 0x000000100814723c */ /* 0x044fe60000001814 */
[----:B----4-:R-:W-:Y:S04]  /*26930*/  STL.64 [R1+0x13e8], R14 ;  /* 0x0013e80e01007387 */ /* 0x010fe80000100a00 */
[----:B---3--:R0:W-:Y:S04]  /*26940*/  STL.64 [R1+0x13e0], R12 ;  /* 0x0013e00c01007387 */ /* 0x0081e80000100a00 */
[----:B0-----:R-:W2:Y:S04]  /*26950*/  LDL.LU R12, [R1+0x60] ;  /* 0x00006000010c7983 */ /* 0x001ea80000300800 */
[----:B------:R-:W2:Y:S04]  /*26960*/  LDL.LU R13, [R1+0x64] ;  /* 0x00006400010d7983 */ /* 0x000ea80000300800 */
[----:B------:R-:W2:Y:S04]  /*26970*/  LDL.LU R14, [R1+0x68] ;  /* 0x00006800010e7983 */ /* 0x000ea80000300800 */
[----:B------:R-:W2:Y:S04]  /*26980*/  LDL.LU R15, [R1+0x6c] ;  /* 0x00006c00010f7983 */ /* 0x000ea80000300800 */
[----:B------:R-:W-:Y:S04]  /*26990*/  STL.64 [R1+0x140], R20 ;  /* 0x0001401401007387 */ /* 0x000fe80000100a00 */
[----:B------:R0:W-:Y:S04]  /*269a0*/  STL.64 [R1+0x148], R22 ;  /* 0x0001481601007387 */ /* 0x0001e80000100a00 */
[----:B0-----:R-:W3:Y:S04]  /*269b0*/  LDL.LU.64 R22, [R1+0x1408] ;  /* 0x0014080001167983 */ /* 0x001ee80000300a00 */
[----:B------:R-:W3:Y:S02]  /*269c0*/  LDL.LU.64 R20, [R1+0x1400] ;  /* 0x0014000001147983 */ /* 0x000ee40000300a00 */
[----:B---3--:R-:W-:Y:S02]  /*269d0*/  HMMA.16816.F32 R8, R8, R4, R20 ;  /* 0x000000040808723c */ /* 0x008fe40000001814 */
[----:B------:R-:W2:Y:S04]  /*269e0*/  LDL.LU.64 R22, [R1+0x13f8] ;  /* 0x0013f80001167983 */ /* 0x000ea80000300a00 */
[----:B------:R-:W2:-:S15]  /*269f0*/  LDL.LU.64 R20, [R1+0x13f0] ;  /* 0x0013f00001147983 */ /* 0x000e9e0000300a00 */
[----:B------:R-:W-:-:S02]  /*26a00*/  NOP ;  /* 0x0000000000007918 */ /* 0x000fc40000000000 */
        /* <DEDUP_REMOVED lines=22> */
[----:B0-----:R-:W3:Y:S04]  /*26b70*/  LDL.LU.64 R26, [R1+0x13a8] ;  /* 0x0013a800011a7983 */ /* 0x001ee80000300a00 */
[----:B------:R-:W3:Y:S01]  /*26b80*/  LDL.LU.64 R24, [R1+0x13a0] ;  /* 0x0013a00001187983 */ /* 0x000ee20000300a00 */
[----:B------:R-:W-:-:S02]  /*26b90*/  IMAD.MOV.U32 R8, RZ, RZ, R7 ;  /* 0x000000ffff087224 */ /* 0x000fc400078e0007 */
[----:B------:R-:W-:-:S07]  /*26ba0*/  IMAD.MOV.U32 R9, RZ, RZ, R6 ;  /* 0x000000ffff097224 */ /* 0x000fce00078e0006 */
[----:B---3--:R-:W-:Y:S01]  /*26bb0*/  HMMA.16816.F32 R8, R20, R8, R24 ;  /* 0x000000081408723c */ /* 0x008fe20000001818 */
[----:B------:R-:W2:-:S15]  /*26bc0*/  LDL.LU.64 R24, [R1+0x1398] ;  /* 0x0013980001187983 */ /* 0x000e9e0000300a00 */
[----:B------:R-:W-:-:S07]  /*26bd0*/  NOP ;  /* 0x0000000000007918 */ /* 0x000fce0000000000 */
[----:B------:R0:W-:Y:S04]  /*26be0*/  STL.64 [R1+0xe0], R8 ;  /* 0x0000e00801007387 */ /* 0x0001e80000100a00 */
[----:B------:R1:W-:Y:S04]  /*26bf0*/  STL.64 [R1+0xe8], R10 ;  /* 0x0000e80a01007387 */ /* 0x0003e80000100a00 */
[----:B0-----:R-:W3:Y:S01]  /*26c00*/  LDL.LU R8, [R1+0x170] ;  /* 0x0001700001087983 */ /* 0x001ee20000300800 */
[----:B-1----:R-:W-:Y:S02]  /*26c10*/  IMAD.MOV.U32 R10, RZ, RZ, R19 ;  /* 0x000000ffff0a7224 */ /* 0x002fe400078e0013 */
[----:B------:R-:W-:-:S02]  /*26c20*/  IMAD.MOV.U32 R11, RZ, RZ, R18 ;  /* 0x000000ffff0b7224 */ /* 0x000fc400078e0012 */
[----:B------:R-:W-:-:S03]  /*26c30*/  IMAD.MOV.U32 R9, RZ, RZ, R28 ;  /* 0x000000ffff097224 */ /* 0x000fc600078e001c */
[----:B------:R-:W-:Y:S04]  /*26c40*/  STL.64 [R1+0x1320], R10 ;  /* 0x0013200a01007387 */ /* 0x000fe80000100a00 */
[----:B---3--:R0:W-:Y:S04]  /*26c50*/  STL.64 [R1+0x1318], R8 ;  /* 0x0013180801007387 */ /* 0x0081e80000100a00 */
[----:B0-----:R-:W3:Y:S04]  /*26c60*/  LDL R9, [R1+0x308] ;  /* 0x0003080001097983 */ /* 0x001ee80000100800 */
[----:B------:R-:W4:Y:S01]  /*26c70*/  LDL.LU.64 R10, [R1+0x198] ;  /* 0x00019800010a7983 */ /* 0x000f220000300a00 */
[----:B--2---:R-:W-:-:S15]  /*26c80*/  HMMA.16816.F32 R24, R20, R24, R12 ;  /* 0x000000181418723c */ /* 0x004fde000000180c */
[----:B------:R-:W-:-:S09]  /*26c90*/  NOP ;  /* 0x0000000000007918 */ /* 0x000fd20000000000 */
[----:B------:R-:W-:Y:S02]  /*26ca0*/  IMAD.MOV.U32 R6, RZ, RZ, R26 ;  /* 0x000000ffff067224 */ /* 0x000fe400078e001a */
[----:B------:R-:W-:Y:S01]  /*26cb0*/  IMAD.MOV.U32 R7, RZ, RZ, R27 ;  /* 0x000000ffff077224 */ /* 0x000fe200078e001b */
[----:B----4-:R0:W-:Y:S04]  /*26cc0*/  STL.64 [R1+0x1330], R10 ;  /* 0x0013300a01007387 */ /* 0x0101e80000100a00 */
[----:B---3--:R-:W-:Y:S04]  /*26cd0*/  STL [R1+0x1338], R9 ;  /* 0x0013380901007387 */ /* 0x008fe80000100800 */
[----:B0-----:R-:W2:Y:S04]  /*26ce0*/  LDL.LU.64 R10, [R1+0x1b8] ;  /* 0x0001b800010a7983 */ /* 0x001ea80000300a00 */
[----:B------:R-:W3:Y:S04]  /*26cf0*/  LDL.LU.64 R12, [R1+0x1390] ;  /* 0x00139000010c7983 */ /* 0x000ee80000300a00 */
[----:B------:R0:W-:Y:S04]  /*26d00*/  STL.64 [R1+0xd0], R24 ;  /* 0x0000d01801007387 */ /* 0x0001e80000100a00 */
[----:B------:R-:W3:Y:S04]  /*26d10*/  LDL.LU.64 R26, [R1+0x1388] ;  /* 0x00138800011a7983 */ /* 0x000ee80000300a00 */
[----:B0-----:R-:W3:Y:S02]  /*26d20*/  LDL.LU.64 R24, [R1+0x1380] ;  /* 0x0013800001187983 */ /* 0x001ee40000300a00 */
[----:B---3--:R-:W-:Y:S02]  /*26d30*/  HMMA.16816.F32 R12, R20, R12, R24 ;  /* 0x0000000c140c723c */ /* 0x008fe40000001818 */
[----:B------:R-:W3:Y:S04]  /*26d40*/  LDL.LU.64 R26, [R1+0x1378] ;  /* 0x00137800011a7983 */ /* 0x000ee80000300a00 */
[----:B------:R-:W3:-:S15]  /*26d50*/  LDL.LU.64 R24, [R1+0x1370] ;  /* 0x0013700001187983 */ /* 0x000ede0000300a00 */
[----:B------:R-:W-:-:S02]  /*26d60*/  NOP ;  /* 0x0000000000007918 */ /* 0x000fc40000000000 */
[----:B------:R-:W-:Y:S04]  /*26d70*/  STL.64 [R1+0xc0], R12 ;  /* 0x0000c00c01007387 */ /* 0x000fe80000100a00 */
[----:B------:R0:W-:Y:S04]  /*26d80*/  STL.64 [R1+0xc8], R14 ;  /* 0x0000c80e01007387 */ /* 0x0001e80000100a00 */
[----:B0-----:R-:W2:Y:S04]  /*26d90*/  LDL.LU.64 R14, [R1+0x1368] ;  /* 0x00136800010e7983 */ /* 0x001ea80000300a00 */
[----:B------:R-:W2:Y:S01]  /*26da0*/  LDL.LU.64 R12, [R1+0x1360] ;  /* 0x00136000010c7983 */ /* 0x000ea20000300a00 */
[----:B---3--:R-:W-:Y:S03]  /*26db0*/  HMMA.16816.F32 R16, R20, R16, R24 ;  /* 0x000000101410723c */ /* 0x008fe60000001818 */
[----:B------:R-:W3:Y:S04]  /*26dc0*/  LDL.LU.64 R26, [R1+0x1358] ;  /* 0x00135800011a7983 */ /* 0x000ee80000300a00 */
[----:B------:R-:W3:-:S15]  /*26dd0*/  LDL.LU.64 R24, [R1+0x1350] ;  /* 0x0013500001187983 */ /* 0x000ede0000300a00 */
[----:B------:R-:W-:-:S01]  /*26de0*/  NOP ;  /* 0x0000000000007918 */ /* 0x000fc20000000000 */
[----:B------:R-:W-:Y:S04]  /*26df0*/  STL.64 [R1+0xb0], R16 ;  /* 0x0000b01001007387 */ /* 0x000fe80000100a00 */
[----:B------:R0:W-:Y:S01]  /*26e00*/  STL [R1+0xb8], R18 ;  /* 0x0000b81201007387 */ /* 0x0001e20000100800 */
[----:B------:R-:W-:-:S03]  /*26e10*/  IMAD.MOV.U32 R28, RZ, RZ, R19 ;  /* 0x000000ffff1c7224 */ /* 0x000fc600078e0013 */
[----:B0-----:R-:W2:Y:S04]  /*26e20*/  LDL.LU.64 R18, [R1+0x1348] ;  /* 0x0013480001127983 */ /* 0x001ea80000300a00 */
[----:B------:R-:W2:Y:S04]  /*26e30*/  LDL.LU.64 R16, [R1+0x1340] ;  /* 0x0013400001107983 */ /* 0x000ea80000300a00 */
[----:B------:R-:W-:Y:S04]  /*26e40*/  STL [R1+0x12c8], R28 ;  /* 0x0012c81c01007387 */ /* 0x000fe80000100800 */
[----:B------:R0:W-:Y:S01]  /*26e50*/  STL.64 [R1+0x1328], R6 ;  /* 0x0013280601007387 */ /* 0x0001e20000100a00 */
[----:B---3--:R-:W-:Y:S03]  /*26e60*/  HMMA.16816.F32 R20, R20, R4, R24 ;  /* 0x000000041414723c */ /* 0x008fe60000001818 */
[----:B------:R-:W3:Y:S03]  /*26e70*/  LDL.LU R4, [R1+0x120] ;  /* 0x0001200001047983 */ /* 0x000ee60000300800 */
[----:B--2---:R-:W-:-:S15]  /*26e80*/  HMMA.16816.F32 R12, R16, R10, R12 ;  /* 0x0000000a100c723c */ /* 0x004fde000000180c */
[----:B------:R-:W-:-:S02]  /*26e90*/  NOP ;  /* 0x0000000000007918 */ /* 0x000fc40000000000 */
[----:B------:R-:W-:Y:S04]  /*26ea0*/  STL.64 [R1+0xa0], R20 ;  /* 0x0000a01401007387 */ /* 0x000fe80000100a00 */
[----:B------:R1:W-:Y:S04]  /*26eb0*/  STL.64 [R1+0xa8], R22 ;  /* 0x0000a81601007387 */ /* 0x0003e80000100a00 */
[----:B------:R-:W3:Y:S04]  /*26ec0*/  LDL.LU R5, [R1+0x124] ;  /* 0x0001240001057983 */ /* 0x000ee80000300800 */
[----:B0-----:R-:W3:Y:S04]  /*26ed0*/  LDL.LU R6, [R1+0x128] ;  /* 0x0001280001067983 */ /* 0x001ee80000300800 */
[----:B------:R-:W3:Y:S04]  /*26ee0*/  LDL.LU R7, [R1+0x12c] ;  /* 0x00012c0001077983 */ /* 0x000ee80000300800 */
[----:B------:R-:W2:Y:S04]  /*26ef0*/  LDL R27, [R1+0xe2c] ;  /* 0x000e2c00011b7983 */ /* 0x000ea80000100800 */
[----:B-1----:R-:W4:Y:S04]  /*26f00*/  LDL R23, [R1+0x304] ;  /* 0x0003040001177983 */ /* 0x002f280000100800 */
[----:B------:R-:W-:Y:S04]  /*26f10*/  STL.64 [R1+0x90], R12 ;  /* 0x0000900c01007387 */ /* 0x000fe80000100a00 */
[----:B------:R-:W-:Y:S04]  /*26f20*/  STL.64 [R1+0x98], R14 ;  /* 0x0000980e01007387 */ /* 0x000fe80000100a00 */
[----:B------:R-:W3:Y:S01]  /*26f30*/  LDL.LU R9, [R1+0x1338] ;  /* 0x0013380001097983 */ /* 0x000ee20000300800 */
[----:B------:R-:W-:-:S02]  /*26f40*/  IMAD.MOV.U32 R22, RZ, RZ, R10 ;  /* 0x000000ffff167224 */ /* 0x000fc400078e000a */
[----:B------:R-:W-:Y:S01]  /*26f50*/  IMAD.MOV.U32 R28, RZ, RZ, R11 ;  /* 0x000000ffff1c7224 */ /* 0x000fe200078e000b */
[----:B---3--:R-:W0:Y:S04]  /*26f60*/  LDSM.16.MT88.4 R12, [R9+UR5+0x9800] ;  /* 0x00980005090c783b */ /* 0x008e280008004200 */
[----:B--2---:R-:W1:Y:S04]  /*26f70*/  LDSM.16.M88.4 R8, [R27+UR5+0x80] ;  /* 0x000080051b08783b */ /* 0x004e680008000200 */
[----:B0-----:R-:W-:Y:S04]  /*26f80*/  STL [R1+0x11fc], R12 ;  /* 0x0011fc0c01007387 */ /* 0x001fe80000100800 */
[----:B------:R-:W-:Y:S04]  /*26f90*/  STL [R1+0x11f8], R13 ;  /* 0x0011f80d01007387 */ /* 0x000fe80000100800 */
[----:B------:R-:W-:Y:S04]  /*26fa0*/  STL [R1+0x11f4], R14 ;  /* 0x0011f40e01007387 */ /* 0x000fe80000100800 */
[----:B------:R0:W-:Y:S04]  /*26fb0*/  STL [R1+0x11f0], R15 ;  /* 0x0011f00f01007387 */ /* 0x0001e80000100800 */
[----:B0-----:R-:W2:Y:S04]  /*26fc0*/  LDL.LU.64 R14, [R1+0x228] ;  /* 0x00022800010e7983 */ /* 0x001ea80000300a00 */
[----:B-1----:R-:W-:Y:S04]  /*26fd0*/  STL.64 [R1+0x60], R8 ;  /* 0x0000600801007387 */ /* 0x002fe80000100a00 */
[----:B------:R-:W-:Y:S04]  /*26fe0*/  STL.64 [R1+0x68], R10 ;  /* 0x0000680a01007387 */ /* 0x000fe80000100a00 */
[----:B------:R-:W0:Y:S04]  /*26ff0*/  LDSM.16.M88.4 R8, [R27+UR5+0x1080] ;  /* 0x001080051b08783b */ /* 0x000e280008000200 */
[----:B0-----:R-:W-:Y:S04]  /*27000*/  STL.64 [R1+0x50], R8 ;  /* 0x0000500801007387 */ /* 0x001fe80000100a00 */
[----:B------:R-:W-:Y:S04]  /*27010*/  STL.64 [R1+0x58], R10 ;  /* 0x0000580a01007387 */ /* 0x000fe80000100a00 */
[----:B------:R-:W0:Y:S04]  /*27020*/  LDSM.16.M88.4 R8, [R27+UR5+0x2080] ;  /* 0x002080051b08783b */ /* 0x000e280008000200 */
[----:B0-----:R-:W-:Y:S04]  /*27030*/  STL.64 [R1+0x40], R8 ;  /* 0x0000400801007387 */ /* 0x001fe80000100a00 */
[----:B------:R0:W-:Y:S04]  /*27040*/  STL.64 [R1+0x48], R10 ;  /* 0x0000480a01007387 */ /* 0x0001e80000100a00 */
[----:B0-----:R-:W3:Y:S02]  /*27050*/  LDL.LU.64 R10, [R1+0x1330] ;  /* 0x00133000010a7983 */ /* 0x001ee40000300a00 */
[----:B---3--:R-:W-:Y:S06]  /*27060*/  HMMA.16816.F32 R4, R16, R10, R4 ;  /* 0x0000000a1004723c */ /* 0x008fec0000001804 */
[----:B------:R-:W-:-:S02]  /*27070*/  IMAD.MOV.U32 R21, RZ, RZ, R10 ;  /* 0x000000ffff157224 */ /* 0x000fc400078e000a */
[----:B------:R-:W-:Y:S02]  /*27080*/  IMAD.MOV.U32 R20, RZ, RZ, R11 ;  /* 0x000000ffff147224 */ /* 0x000fe400078e000b */
[----:B------:R-:W0:-:S13]  /*27090*/  LDSM.16.M88.4 R8, [R27+UR5+0x3080] ;  /* 0x003080051b08783b */ /* 0x000e1a0008000200 */
[----:B------:R-:W-:Y:S04]  /*270a0*/  STL.64 [R1+0x80], R4 ;  /* 0x0000800401007387 */ /* 0x000fe80000100a00 */
[----:B------:R1:W-:Y:S04]  /*270b0*/  STL.64 [R1+0x88], R6 ;  /* 0x0000880601007387 */ /* 0x0003e80000100a00 */
[----:B-1----:R-:W3:Y:S04]  /*270c0*/  LDL.LU.64 R6, [R1+0x1328] ;  /* 0x0013280001067983 */ /* 0x002ee80000300a00 */
        /* <DEDUP_REMOVED lines=9> */
[----:B------:R-:W1:Y:S04]  /*27160*/  LDSM.16.M88.4 R24, [R27+UR5+0x7080] ;  /* 0x007080051b18783b */ /* 0x000e680008000200 */
[----:B0-----:R-:W-:Y:S04]  /*27170*/  STL.64 [R1], R8 ;  /* 0x0000000801007387 */ /* 0x001fe80000100a00 */
[----:B------:R0:W-:Y:S04]  /*27180*/  STL.64 [R1+0x8], R10 ;  /* 0x0000080a01007387 */ /* 0x0001e80000100a00 */
[----:B0-----:R-:W4:Y:S04]  /*27190*/  LDL.LU.64 R10, [R1+0x1320] ;  /* 0x00132000010a7983 */ /* 0x001f280000300a00 */
[----:B------:R-:W4:Y:S04]  /*271a0*/  LDL.LU.64 R8, [R1+0x1318] ;  /* 0x0013180001087983 */ /* 0x000f280000300a00 */
[----:B-1----:R0:W-:Y:S04]  /*271b0*/  STL [R1+0x1018], R26 ;  /* 0x0010181a01007387 */ /* 0x0021e80000100800 */
[----:B------:R1:W-:Y:S04]  /*271c0*/  STL [R1+0x1014], R27 ;  /* 0x0010141b01007387 */ /* 0x0003e80000100800 */
[----:B------:R2:W-:Y:S01]  /*271d0*/  STL.64 [R1+0x12a8], R24 ;  /* 0x0012a81801007387 */ /* 0x0005e20000100a00 */
[----:B0-----:R-:W-:-:S02]  /*271e0*/  IMAD.MOV.U32 R26, RZ, RZ, R29 ;  /* 0x000000ffff1a7224 */ /* 0x001fc400078e001d */
[----:B-1----:R-:W-:Y:S02]  /*271f0*/  IMAD.MOV.U32 R27, RZ, RZ, R0 ;  /* 0x000000ffff1b7224 */ /* 0x002fe400078e0000 */
[----:B--2---:R-:W-:Y:S02]  /*27200*/  IMAD.MOV.U32 R24, RZ, RZ, R2 ;  /* 0x000000ffff187224 */ /* 0x004fe400078e0002 */
[----:B------:R-:W-:Y:S01]  /*27210*/  IMAD.MOV.U32 R25, RZ, RZ, R3 ;  /* 0x000000ffff197224 */ /* 0x000fe200078e0003 */
[----:B------:R-:W2:Y:S04]  /*27220*/  LDL.LU R2, [R1+0x1310] ;  /* 0x0013100001027983 */ /* 0x000ea80000300800 */
[----:B------:R-:W2:Y:S04]  /*27230*/  LDL.LU R3, [R1+0x130c] ;  /* 0x00130c0001037983 */ /* 0x000ea80000300800 */
[----:B------:R-:W2:Y:S04]  /*27240*/  LDL.LU R29, [R1+0x1308] ;  /* 0x00130800011d7983 */ /* 0x000ea80000300800 */
[----:B------:R-:W2:Y:S04]  /*27250*/  LDL.LU R0, [R1+0x1304] ;  /* 0x0013040001007983 */ /* 0x000ea80000300800 */
[----:B------:R-:W-:Y:S04]  /*27260*/  STL.64 [R1+0x12e8], R26 ;  /* 0x0012e81a01007387 */ /* 0x000fe80000100a00 */
[----:B------:R0:W-:Y:S04]  /*27270*/  STL.64 [R1+0x12e0], R24 ;  /* 0x0012e01801007387 */ /* 0x0001e80000100a00 */
[----:B0-----:R-:W3:Y:S04]  /*27280*/  LDL.LU R24, [R1+0x160] ;  /* 0x0001600001187983 */ /* 0x001ee80000300800 */
[----:B------:R-:W3:Y:S04]  /*27290*/  LDL.LU R25, [R1+0x164] ;  /* 0x0001640001197983 */ /* 0x000ee80000300800 */
[----:B------:R-:W4:Y:S04]  /*272a0*/  LDL.LU R26, [R1+0x168] ;  /* 0x00016800011a7983 */ /* 0x000f280000300800 */
[----:B------:R-:W4:Y:S01]  /*272b0*/  LDL.LU R27, [R1+0x16c] ;  /* 0x00016c00011b7983 */ /* 0x000f220000300800 */
[----:B------:R-:W-:-:S02]  /*272c0*/  IMAD.MOV.U32 R5, RZ, RZ, R14 ;  /* 0x000000ffff057224 */ /* 0x000fc400078e000e */
[----:B------:R-:W-:Y:S01]  /*272d0*/  IMAD.MOV.U32 R4, RZ, RZ, R15 ;  /* 0x000000ffff047224 */ /* 0x000fe200078e000f */
[----:B----4-:R0:W-:Y:S04]  /*272e0*/  STL.64 [R1+0x12f8], R26 ;  /* 0x0012f81a01007387 */ /* 0x0101e80000100a00 */
[----:B---3--:R-:W-:Y:S04]  /*272f0*/  STL.64 [R1+0x12f0], R24 ;  /* 0x0012f01801007387 */ /* 0x008fe80000100a00 */
[----:B0-----:R-:W3:Y:S01]  /*27300*/  LDL.LU.64 R26, [R1+0x218] ;  /* 0x00021800011a7983 */ /* 0x001ee20000300a00 */
[----:B------:R-:W-:-:S15]  /*27310*/  HMMA.16816.F32 R8, R16, R14, R8 ;  /* 0x0000000e1008723c */ /* 0x000fde0000001808 */
[----:B------:R-:W-:-:S09]  /*27320*/  NOP ;  /* 0x0000000000007918 */ /* 0x000fd20000000000 */
[----:B------:R-:W-:Y:S02]  /*27330*/  IMAD.MOV.U32 R12, RZ, RZ, R8 ;  /* 0x000000ffff0c7224 */ /* 0x000fe400078e0008 */
[----:B------:R-:W-:Y:S02]  /*27340*/  IMAD.MOV.U32 R13, RZ, RZ, R9 ;  /* 0x000000ffff0d7224 */ /* 0x000fe400078e0009 */
[----:B------:R-:W-:Y:S02]  /*27350*/  IMAD.MOV.U32 R14, RZ, RZ, R10 ;  /* 0x000000ffff0e7224 */ /* 0x000fe400078e000a */
[----:B------:R-:W-:Y:S02]  /*27360*/  IMAD.MOV.U32 R15, RZ, RZ, R11 ;  /* 0x000000ffff0f7224 */ /* 0x000fe400078e000b */
[----:B------:R-:W0:Y:S04]  /*27370*/  LDSM.16.MT88.4 R8, [R23+UR5+0x9800] ;  /* 0x009800051708783b */ /* 0x000e280008004200 */
[----:B------:R-:W-:Y:S04]  /*27380*/  STL.64 [R1+0x12c0], R6 ;  /* 0x0012c00601007387 */ /* 0x000fe80000100a00 */
[----:B------:R2:W-:Y:S02]  /*27390*/  STL.64 [R1+0x12b8], R4 ;  /* 0x0012b80401007387 */ /* 0x0005e40000100a00 */
[----:B--2---:R-:W-:-:S02]  /*273a0*/  IMAD.MOV.U32 R4, RZ, RZ, R0 ;  /* 0x000000ffff047224 */ /* 0x004fc400078e0000 */
[----:B------:R-:W2:Y:S04]  /*273b0*/  LDL.LU R0, [R1+0x1300] ;  /* 0x0013000001007983 */ /* 0x000ea80000300800 */
[----:B------:R-:W-:Y:S04]  /*273c0*/  STL [R1+0x120c], R15 ;  /* 0x00120c0f01007387 */ /* 0x000fe80000100800 */
[----:B------:R1:W-:Y:S04]  /*273d0*/  STL [R1+0x1208], R14 ;  /* 0x0012080e01007387 */ /* 0x0003e80000100800 */
[----:B------:R-:W-:Y:S04]  /*273e0*/  STL [R1+0x1204], R13 ;  /* 0x0012040d01007387 */ /* 0x000fe80000100800 */
[----:B------:R-:W-:Y:S01]  /*273f0*/  STL [R1+0x1200], R12 ;  /* 0x0012000c01007387 */ /* 0x000fe20000100800 */
[----:B------:R-:W-:-:S02]  /*27400*/  IMAD.MOV.U32 R5, RZ, RZ, R29 ;  /* 0x000000ffff057224 */ /* 0x000fc400078e001d */
[----:B------:R-:W-:Y:S02]  /*27410*/  IMAD.MOV.U32 R6, RZ, RZ, R3 ;  /* 0x000000ffff067224 */ /* 0x000fe400078e0003 */
[----:B------:R-:W-:Y:S01]  /*27420*/  IMAD.MOV.U32 R7, RZ, RZ, R2 ;  /* 0x000000ffff077224 */ /* 0x000fe200078e0002 */
[----:B-1----:R-:W4:Y:S04]  /*27430*/  LDL.LU.64 R14, [R1+0x238] ;  /* 0x00023800010e7983 */ /* 0x002f280000300a00 */
[----:B------:R-:W-:Y:S04]  /*27440*/  STL [R1+0x1238], R23 ;  /* 0x0012381701007387 */ /* 0x000fe80000100800 */
[----:B------:R1:W-:Y:S04]  /*27450*/  STL [R1+0x12d8], R22 ;  /* 0x0012d81601007387 */ /* 0x0003e80000100800 */
[----:B------:R-:W-:Y:S04]  /*27460*/  STL.64 [R1+0x12d0], R20 ;  /* 0x0012d01401007387 */ /* 0x000fe80000100a00 */
[----:B-1----:R-:W4:Y:S04]  /*27470*/  LDL.LU.64 R22, [R1+0x248] ;  /* 0x0002480001167983 */ /* 0x002f280000300a00 */
[----:B0-----:R-:W-:Y:S04]  /*27480*/  STL [R1+0x112c], R8 ;  /* 0x00112c0801007387 */ /* 0x001fe80000100800 */
[----:B------:R-:W-:Y:S04]  /*27490*/  STL [R1+0x1128], R9 ;  /* 0x0011280901007387 */ /* 0x000fe80000100800 */
[----:B------:R0:W-:Y:S04]  /*274a0*/  STL [R1+0x1124], R10 ;  /* 0x0011240a01007387 */ /* 0x0001e80000100800 */
[----:B------:R-:W-:Y:S01]  /*274b0*/  STL [R1+0x1120], R11 ;  /* 0x0011200b01007387 */ /* 0x000fe20000100800 */
[----:B---3--:R-:W-:Y:S06]  /*274c0*/  HMMA.16816.F32 R4, R16, R26, R4 ;  /* 0x0000001a1004723c */ /* 0x008fec0000001804 */
[----:B0-----:R-:W-:-:S02]  /*274d0*/  IMAD.MOV.U32 R10, RZ, RZ, R26 ;  /* 0x000000ffff0a7224 */ /* 0x001fc400078e001a */
[----:B------:R-:W-:Y:S02]  /*274e0*/  IMAD.MOV.U32 R8, RZ, RZ, R27 ;  /* 0x000000ffff087224 */ /* 0x000fe400078e001b */
[----:B------:R-:W3:Y:S04]  /*274f0*/  LDL.LU.64 R26, [R1+0x12f8] ;  /* 0x0012f800011a7983 */ /* 0x000ee80000300a00 */
[----:B------:R-:W3:Y:S10]  /*27500*/  LDL.LU.64 R24, [R1+0x12f0] ;  /* 0x0012f00001187983 */ /* 0x000ef40000300a00 */
[----:B------:R-:W-:-:S02]  /*27510*/  IMAD.MOV.U32 R2, RZ, RZ, R7 ;  /* 0x000000ffff027224 */ /* 0x000fc400078e0007 */
[----:B------:R-:W-:Y:S02]  /*27520*/  IMAD.MOV.U32 R3, RZ, RZ, R6 ;  /* 0x000000ffff037224 */ /* 0x000fe400078e0006 */
[----:B------:R-:W-:Y:S01]  /*27530*/  IMAD.MOV.U32 R29, RZ, RZ, R5 ;  /* 0x000000ffff1d7224 */ /* 0x000fe200078e0005 */
[----:B------:R-:W-:Y:S04]  /*27540*/  STL [R1+0x200], R4 ;  /* 0x0002000401007387 */ /* 0x000fe80000100800 */
[----:B------:R-:W3:Y:S04]  /*27550*/  LDL R6, [R1+0x258] ;  /* 0x0002580001067983 */ /* 0x000ee80000100800 */
[----:B------:R-:W-:Y:S04]  /*27560*/  STL [R1+0x1218], R2 ;  /* 0x0012180201007387 */ /* 0x000fe80000100800 */
[----:B------:R-:W-:Y:S04]  /*27570*/  STL [R1+0x1214], R3 ;  /* 0x0012140301007387 */ /* 0x000fe80000100800 */
[----:B------:R-:W-:Y:S01]  /*27580*/  STL [R1+0x1210], R29 ;  /* 0x0012101d01007387 */ /* 0x000fe20000100800 */
[----:B--2---:R-:W-:-:S02]  /*27590*/  IMAD.MOV.U32 R7, RZ, RZ, R0 ;  /* 0x000000ffff077224 */ /* 0x004fc400078e0000 */
[----:B----4-:R-:W-:Y:S02]  /*275a0*/  IMAD.MOV.U32 R9, RZ, RZ, R14 ;  /* 0x000000ffff097224 */ /* 0x010fe400078e000e */
[----:B------:R-:W-:Y:S01]  /*275b0*/  IMAD.MOV.U32 R0, RZ, RZ, R15 ;  /* 0x000000ffff007224 */ /* 0x000fe200078e000f */
[----:B---3--:R-:W-:-:S15]  /*275c0*/  HMMA.16816.F32 R24, R16, R14, R24 ;  /* 0x0000000e1018723c */ /* 0x008fde0000001818 */
[----:B------:R-:W-:-:S09]  /*275d0*/  NOP ;  /* 0x0000000000007918 */ /* 0x000fd20000000000 */
[----:B------:R-:W-:Y:S02]  /*275e0*/  IMAD.MOV.U32 R12, RZ, RZ, R27 ;  /* 0x000000ffff0c7224 */ /* 0x000fe400078e001b */
[----:B------:R-:W-:Y:S02]  /*275f0*/  IMAD.MOV.U32 R13, RZ, RZ, R26 ;  /* 0x000000ffff0d7224 */ /* 0x000fe400078e001a */
[----:B------:R-:W-:Y:S02]  /*27600*/  IMAD.MOV.U32 R15, RZ, RZ, R24 ;  /* 0x000000ffff0f7224 */ /* 0x000fe400078e0018 */
[----:B------:R-:W-:Y:S01]  /*27610*/  IMAD.MOV.U32 R14, RZ, RZ, R25 ;  /* 0x000000ffff0e7224 */ /* 0x000fe200078e0019 */
[----:B------:R-:W2:Y:S04]  /*27620*/  LDL.LU.64 R26, [R1+0x12e8] ;  /* 0x0012e800011a7983 */ /* 0x000ea80000300a00 */
[----:B------:R-:W2:Y:S04]  /*27630*/  LDL.LU.64 R24, [R1+0x12e0] ;  /* 0x0012e00001187983 */ /* 0x000ea80000300a00 */
[----:B------:R-:W-:Y:S04]  /*27640*/  STL [R1+0x1288], R9 ;  /* 0x0012880901007387 */ /* 0x000fe80000100800 */
[----:B------:R0:W-:Y:S04]  /*27650*/  STL [R1+0x1228], R12 ;  /* 0x0012280c01007387 */ /* 0x0001e80000100800 */
[----:B------:R1:W-:Y:S04]  /*27660*/  STL [R1+0x1224], R13 ;  /* 0x0012240d01007387 */ /* 0x0003e80000100800 */
[----:B------:R-:W-:Y:S04]  /*27670*/  STL [R1+0x1220], R15 ;  /* 0x0012200f01007387 */ /* 0x000fe80000100800 */
[----:B------:R3:W-:Y:S04]  /*27680*/  STL [R1+0x121c], R14 ;  /* 0x00121c0e01007387 */ /* 0x0007e80000100800 */
[----:B0-----:R-:W4:Y:S04]  /*27690*/  LDL.LU R12, [R1+0x140] ;  /* 0x00014000010c7983 */ /* 0x001f280000300800 */
[----:B-1----:R-:W4:Y:S04]  /*276a0*/  LDL.LU R13, [R1+0x144] ;  /* 0x00014400010d7983 */ /* 0x002f280000300800 */
[----:B---3--:R-:W4:Y:S04]  /*276b0*/  LDL.LU R14, [R1+0x148] ;  /* 0x00014800010e7983 */ /* 0x008f280000300800 */
[----:B------:R-:W4:Y:S01]  /*276c0*/  LDL.LU R15, [R1+0x14c] ;  /* 0x00014c00010f7983 */ /* 0x000f220000300800 */
[----:B------:R-:W-:-:S02]  /*276d0*/  IMAD.MOV.U32 R11, RZ, RZ, R22 ;  /* 0x000000ffff0b7224 */ /* 0x000fc400078e0016 */
[----:B------:R-:W-:Y:S01]  /*276e0*/  IMAD.MOV.U32 R9, RZ, RZ, R23 ;  /* 0x000000ffff097224 */ /* 0x000fe200078e0017 */
[C---:B--2---:R-:W-:Y:S01]  /*276f0*/  HMMA.16816.F32 R24, R16.reuse, R22, R24 ;  /* 0x000000161018723c */ /* 0x044fe20000001818 */
[----:B------:R-:W2:Y:S04]  /*27700*/  LDL.LU R22, [R1+0x12d8] ;  /* 0x0012d80001167983 */ /* 0x000ea80000300800 */
[----:B------:R-:W3:Y:S01]  /*27710*/  LDL.LU.64 R20, [R1+0x12d0] ;  /* 0x0012d00001147983 */ /* 0x000ee20000300a00 */
[----:B----4-:R-:W-:Y:S01]  /*27720*/  HMMA.16816.F32 R4, R16, R6, R12 ;  /* 0x000000061004723c */ /* 0x010fe2000000180c */
[----:B------:R-:W-:-:S15]  /*27730*/  IMAD.MOV.U32 R23, RZ, RZ, R28 ;  /* 0x000000ffff177224 */ /* 0x000fde00078e001c */
[----:B------:R-:W-:-:S01]  /*27740*/  NOP ;  /* 0x0000000000007918 */ /* 0x000fc20000000000 */
[----:B------:R0:W-:Y:S01]  /*27750*/  STL [R1+0x1e0], R24 ;  /* 0x0001e01801007387 */ /* 0x0001e20000100800 */
[----:B------:R-:W-:-:S03]  /*27760*/  IMAD.MOV.U32 R29, RZ, RZ, R27 ;  /* 0x000000ffff1d7224 */ /* 0x000fc600078e001b */
[----:B------:R-:W4:Y:S01]  /*27770*/  LDL.LU R28, [R1+0x12c8] ;  /* 0x0012c800011c7983 */ /* 0x000f220000300800 */
[----:B------:R-:W-:Y:S02]  /*27780*/  IMAD.MOV.U32 R2, RZ, RZ, R25 ;  /* 0x000000ffff027224 */ /* 0x000fe400078e0019 */
[----:B------:R-:W-:Y:S01]  /*27790*/  IMAD.MOV.U32 R3, RZ, RZ, R26 ;  /* 0x000000ffff037224 */ /* 0x000fe200078e001a */
[----:B0-----:R-:W2:Y:S04]  /*277a0*/  LDL.LU R24, [R1+0x130] ;  /* 0x0001300001187983 */ /* 0x001ea80000300800 */
[----:B------:R-:W2:Y:S04]  /*277b0*/  LDL.LU R25, [R1+0x134] ;  /* 0x0001340001197983 */ /* 0x000ea80000300800 */
[----:B------:R-:W2:Y:S04]  /*277c0*/  LDL.LU R26, [R1+0x138] ;  /* 0x00013800011a7983 */ /* 0x000ea80000300800 */
[----:B------:R-:W2:Y:S04]  /*277d0*/  LDL.LU R27, [R1+0x13c] ;  /* 0x00013c00011b7983 */ /* 0x000ea80000300800 */
[----:B------:R-:W-:Y:S04]  /*277e0*/  STL [R1+0x1234], R29 ;  /* 0x0012341d01007387 */ /* 0x000fe80000100800 */
[----:B------:R-:W-:Y:S04]  /*277f0*/  STL [R1+0x1230], R3 ;  /* 0x0012300301007387 */ /* 0x000fe80000100800 */
[----:B------:R-:W-:Y:S01]  /*27800*/  STL [R1+0x122c], R2 ;  /* 0x00122c0201007387 */ /* 0x000fe20000100800 */
[----:B------:R-:W-:-:S02]  /*27810*/  IMAD.MOV.U32 R15, RZ, RZ, R6 ;  /* 0x000000ffff0f7224 */ /* 0x000fc400078e0006 */
[----:B------:R-:W-:Y:S02]  /*27820*/  IMAD.MOV.U32 R14, RZ, RZ, R7 ;  /* 0x000000ffff0e7224 */ /* 0x000fe400078e0007 */
[----:B------:R-:W3:Y:S01]  /*27830*/  LDL.LU.64 R6, [R1+0x12c0] ;  /* 0x0012c00001067983 */ /* 0x000ee20000300a00 */
[----:B------:R-:W-:Y:S02]  /*27840*/  IMAD.MOV.U32 R12, RZ, RZ, R4 ;  /* 0x000000ffff0c7224 */ /* 0x000fe400078e0004 */
[----:B------:R-:W-:Y:S02]  /*27850*/  IMAD.MOV.U32 R13, RZ, RZ, R5 ;  /* 0x000000ffff0d7224 */ /* 0x000fe400078e0005 */
[----:B------:R-:W4:Y:S04]  /*27860*/  LDL.LU.64 R4, [R1+0x12b8] ;  /* 0x0012b80001047983 */ /* 0x000f280000300a00 */
[----:B------:R0:W-:Y:S04]  /*27870*/  STL.64 [R1+0x1248], R14 ;  /* 0x0012480e01007387 */ /* 0x0001e80000100a00 */
[----:B------:R1:W-:Y:S01]  /*27880*/  STL.64 [R1+0x1240], R12 ;  /* 0x0012400c01007387 */ /* 0x0003e20000100a00 */
[----:B0-----:R-:W-:-:S02]  /*27890*/  IMAD.MOV.U32 R14, RZ, RZ, R11 ;  /* 0x000000ffff0e7224 */ /* 0x001fc400078e000b */
[----:B------:R-:W-:-:S05]  /*278a0*/  IMAD.MOV.U32 R15, RZ, RZ, R9 ;  /* 0x000000ffff0f7224 */ /* 0x000fca00078e0009 */
[----:B------:R3:W-:Y:S04]  /*278b0*/  STL.64 [R1+0x1250], R14 ;  /* 0x0012500e01007387 */ /* 0x0007e80000100a00 */
[----:B-1----:R-:W2:Y:S04]  /*278c0*/  LDL.LU R12, [R1+0xd0] ;  /* 0x0000d000010c7983 */ /* 0x002ea80000300800 */
[----:B------:R-:W2:Y:S01]  /*278d0*/  LDL.LU R13, [R1+0xd4] ;  /* 0x0000d400010d7983 */ /* 0x000ea20000300800 */
[----:B---3--:R-:W-:Y:S02]  /*278e0*/  IMAD.MOV.U32 R14, RZ, RZ, R6 ;  /* 0x000000ffff0e7224 */ /* 0x008fe400078e0006 */
[----:B------:R-:W-:Y:S01]  /*278f0*/  IMAD.MOV.U32 R15, RZ, RZ, R7 ;  /* 0x000000ffff0f7224 */ /* 0x000fe200078e0007 */
[----:B------:R-:W3:Y:S04]  /*27900*/  LDL.LU R6, [R1+0x12b4] ;  /* 0x0012b40001067983 */ /* 0x000ee80000300800 */
[----:B------:R-:W3:Y:S04]  /*27910*/  LDL.LU R7, [R1+0x12b0] ;  /* 0x0012b00001077983 */ /* 0x000ee80000300800 */
[----:B------:R0:W-:Y:S02]  /*27920*/  STL.64 [R1+0x1260], R14 ;  /* 0x0012600e01007387 */ /* 0x0001e40000100a00 */
[----:B0-----:R-:W-:-:S02]  /*27930*/  IMAD.MOV.U32 R14, RZ, RZ, R10 ;  /* 0x000000ffff0e7224 */ /* 0x001fc400078e000a */
[----:B------:R-:W-:Y:S01]  /*27940*/  IMAD.MOV.U32 R15, RZ, RZ, R8 ;  /* 0x000000ffff0f7224 */ /* 0x000fe200078e0008 */
[----:B--2---:R-:W-:Y:S04]  /*27950*/  STL.64 [R1+0x1258], R12 ;  /* 0x0012580c01007387 */ /* 0x004fe80000100a00 */
[----:B------:R4:W-:Y:S02]  /*27960*/  STL.64 [R1+0x1270], R14 ;  /* 0x0012700e01007387 */ /* 0x0009e40000100a00 */
[----:B----4-:R-:W-:Y:S02]  /*27970*/  IMAD.MOV.U32 R14, RZ, RZ, R5 ;  /* 0x000000ffff0e7224 */ /* 0x010fe400078e0005 */
[----:B------:R-:W-:-:S05]  /*27980*/  IMAD.MOV.U32 R15, RZ, RZ, R4 ;  /* 0x000000ffff0f7224 */ /* 0x000fca00078e0004 */
[----:B------:R0:W-:Y:S04]  /*27990*/  STL.64 [R1+0x1290], R14 ;  /* 0x0012900e01007387 */ /* 0x0001e80000100a00 */
[----:B------:R-:W2:Y:S04]  /*279a0*/  LDL.LU R12, [R1+0x100] ;  /* 0x00010000010c7983 */ /* 0x000ea80000300800 */
[----:B------:R-:W2:Y:S04]  /*279b0*/  LDL.LU R13, [R1+0x104] ;  /* 0x00010400010d7983 */ /* 0x000ea80000300800 */
[----:B0-----:R-:W2:Y:S04]  /*279c0*/  LDL.LU R14, [R1+0x108] ;  /* 0x00010800010e7983 */ /* 0x001ea80000300800 */
[----:B------:R-:W2:Y:S01]  /*279d0*/  LDL.LU R15, [R1+0x10c] ;  /* 0x00010c00010f7983 */ /* 0x000ea20000300800 */
[----:B---3--:R-:W-:Y:S03]  /*279e0*/  HMMA.16816.F32 R16, R16, R6, R24 ;  /* 0x000000061010723c */ /* 0x008fe60000001818 */
[----:B------:R-:W3:Y:S03]  /*279f0*/  LDL.LU.64 R24, [R1+0x12a8] ;  /* 0x0012a80001187983 */ /* 0x000ee60000300a00 */
[----:B------:R-:W-:-:S02]  /*27a00*/  IMAD.MOV.U32 R9, RZ, RZ, R6 ;  /* 0x000000ffff097224 */ /* 0x000fc400078e0006 */
[----:B------:R-:W-:Y:S02]  /*27a10*/  IMAD.MOV.U32 R8, RZ, RZ, R7 ;  /* 0x000000ffff087224 */ /* 0x000fe400078e0007 */
[----:B------:R-:W4:Y:S04]  /*27a20*/  LDL.LU.64 R6, [R1+0x12a0] ;  /* 0x0012a00001067983 */ /* 0x000f280000300a00 */
[----:B------:R-:W4:Y:S09]  /*27a30*/  LDL.LU.64 R4, [R1+0x1298] ;  /* 0x0012980001047983 */ /* 0x000f320000300a00 */
[----:B------:R0:W-:Y:S01]  /*27a40*/  STL [R1+0x1c0], R16 ;  /* 0x0001c01001007387 */ /* 0x0001e20000100800 */
[----:B------:R-:W-:-:S02]  /*27a50*/  IMAD.MOV.U32 R29, RZ, RZ, R17 ;  /* 0x000000ffff1d7224 */ /* 0x000fc400078e0011 */
[----:B------:R-:W-:Y:S02]  /*27a60*/  IMAD.MOV.U32 R3, RZ, RZ, R18 ;  /* 0x000000ffff037224 */ /* 0x000fe400078e0012 */
[----:B------:R-:W-:Y:S01]  /*27a70*/  IMAD.MOV.U32 R2, RZ, RZ, R19 ;  /* 0x000000ffff027224 */ /* 0x000fe200078e0013 */
[----:B0-----:R-:W4:Y:S04]  /*27a80*/  LDL.LU R16, [R1+0x110] ;  /* 0x0001100001107983 */ /* 0x001f280000300800 */
[----:B------:R-:W4:Y:S04]  /*27a90*/  LDL.LU R17, [R1+0x114] ;  /* 0x0001140001117983 */ /* 0x000f280000300800 */
[----:B------:R-:W4:Y:S04]  /*27aa0*/  LDL.LU R18, [R1+0x118] ;  /* 0x0001180001127983 */ /* 0x000f280000300800 */
[----:B------:R-:W4:Y:S02]  /*27ab0*/  LDL.LU R19, [R1+0x11c] ;  /* 0x00011c0001137983 */ /* 0x000f240000300800 */
[----:B----4-:R-:W-:-:S15]  /*27ac0*/  HMMA.16816.F32 R16, R4, R22, R16 ;  /* 0x000000160410723c */ /* 0x010fde0000001810 */
[----:B------:R-:W-:-:S08]  /*27ad0*/  NOP ;  /* 0x0000000000007918 */ /* 0x000fd00000000000 */
[----:B------:R0:W-:Y:S01]  /*27ae0*/  STL.64 [R1+0x1b0], R16 ;  /* 0x0001b01001007387 */ /* 0x0001e20000100a00 */
[----:B------:R-:W-:-:S03]  /*27af0*/  IMAD.MOV.U32 R27, RZ, RZ, R19 ;  /* 0x000000ffff1b7224 */ /* 0x000fc600078e0013 */
[----:B------:R-:W4:Y:S01]  /*27b00*/  LDL R19, [R1+0x308] ;  /* 0x0003080001137983 */ /* 0x000f220000100800 */
[----:B------:R-:W-:-:S03]  /*27b10*/  IMAD.MOV.U32 R26, RZ, RZ, R18 ;  /* 0x000000ffff1a7224 */ /* 0x000fc600078e0012 */
[----:B----4-:R1:W-:Y:S04]  /*27b20*/  STL [R1+0x1268], R19 ;  /* 0x0012681301007387 */ /* 0x0103e80000100800 */
[----:B0-----:R-:W4:Y:S04]  /*27b30*/  LDL.LU R16, [R1+0xe0] ;  /* 0x0000e00001107983 */ /* 0x001f280000300800 */
[----:B------:R-:W4:Y:S04]  /*27b40*/  LDL.LU R17, [R1+0xe4] ;  /* 0x0000e40001117983 */ /* 0x000f280000300800 */
[----:B------:R-:W2:Y:S04]  /*27b50*/  LDL.LU R18, [R1+0xe8] ;  /* 0x0000e80001127983 */ /* 0x000ea80000300800 */
[----:B-1----:R-:W2:Y:S01]  /*27b60*/  LDL.LU R19, [R1+0xec] ;  /* 0x0000ec0001137983 */ /* 0x002ea20000300800 */
[----:B------:R-:W-:-:S02]  /*27b70*/  IMAD.MOV.U32 R10, RZ, RZ, R21 ;  /* 0x000000ffff0a7224 */ /* 0x000fc400078e0015 */
[----:B------:R-:W-:Y:S01]  /*27b80*/  IMAD.MOV.U32 R11, RZ, RZ, R20 ;  /* 0x000000ffff0b7224 */ /* 0x000fe200078e0014 */
[----:B--2---:R-:W-:Y:S04]  /*27b90*/  STL.64 [R1+0x1280], R18 ;  /* 0x0012801201007387 */ /* 0x004fe80000100a00 */
[----:B----4-:R0:W-:Y:S04]  /*27ba0*/  STL.64 [R1+0x1278], R16 ;  /* 0x0012781001007387 */ /* 0x0101e80000100a00 */
[----:B0-----:R-:W2:Y:S04]  /*27bb0*/  LDL.LU R16, [R1+0xf0] ;  /* 0x0000f00001107983 */ /* 0x001ea80000300800 */
[----:B------:R-:W2:Y:S04]  /*27bc0*/  LDL.LU R17, [R1+0xf4] ;  /* 0x0000f40001117983 */ /* 0x000ea80000300800 */
[----:B------:R-:W2:Y:S04]  /*27bd0*/  LDL.LU R18, [R1+0xf8] ;  /* 0x0000f80001127983 */ /* 0x000ea80000300800 */
[----:B------:R-:W2:Y:S04]  /*27be0*/  LDL.LU R19, [R1+0xfc] ;  /* 0x0000fc0001137983 */ /* 0x000ea80000300800 */
[----:B------:R0:W-:Y:S04]  /*27bf0*/  STL [R1+0x1148], R27 ;  /* 0x0011481b01007387 */ /* 0x0001e80000100800 */
[----:B------:R1:W-:Y:S04]  /*27c00*/  STL [R1+0x1144], R26 ;  /* 0x0011441a01007387 */ /* 0x0003e80000100800 */
[----:B---3--:R-:W-:Y:S04]  /*27c10*/  STL.64 [R1+0x1198], R24 ;  /* 0x0011981801007387 */ /* 0x008fe80000100a00 */
[----:B------:R-:W3:Y:S04]  /*27c20*/  LDL.LU R20, [R1+0xb0] ;  /* 0x0000b00001147983 */ /* 0x000ee80000300800 */
[----:B------:R-:W3:Y:S04]  /*27c30*/  LDL.LU R21, [R1+0xb4] ;  /* 0x0000b40001157983 */ /* 0x000ee80000300800 */
[----:B------:R-:W3:Y:S01]  /*27c40*/  LDL.LU R22, [R1+0xb8] ;  /* 0x0000b80001167983 */ /* 0x000ee20000300800 */
[----:B0-----:R-:W-:-:S02]  /*27c50*/  IMAD.MOV.U32 R27, RZ, RZ, R8 ;  /* 0x000000ffff1b7224 */ /* 0x001fc400078e0008 */
[----:B-1----:R-:W-:Y:S02]  /*27c60*/  IMAD.MOV.U32 R26, RZ, RZ, R9 ;  /* 0x000000ffff1a7224 */ /* 0x002fe400078e0009 */
[----:B------:R-:W-:Y:S01]  /*27c70*/  HMMA.16816.F32 R8, R4, R10, R12 ;  /* 0x0000000a0408723c */ /* 0x000fe2000000180c */
[----:B------:R-:W2:-:S15]  /*27c80*/  LDL.LU.64 R14, [R1+0x1290] ;  /* 0x00129000010e7983 */ /* 0x000e9e0000300a00 */
[----:B------:R-:W-:-:S07]  /*27c90*/  NOP ;  /* 0x0000000000007918 */ /* 0x000fce0000000000 */
[----:B------:R0:W-:Y:S04]  /*27ca0*/  STL.64 [R1+0x1a0], R8 ;  /* 0x0001a00801007387 */ /* 0x0001e80000100a00 */
[----:B------:R-:W-:Y:S01]  /*27cb0*/  STL [R1+0x1a8], R10 ;  /* 0x0001a80a01007387 */ /* 0x000fe20000100800 */
[----:B0-----:R-:W-:-:S03]  /*27cc0*/  IMAD.MOV.U32 R8, RZ, RZ, R11 ;  /* 0x000000ffff087224 */ /* 0x001fc600078e000b */
[----:B------:R-:W4:Y:S04]  /*27cd0*/  LDL.LU R9, [R1+0x1288] ;  /* 0x0012880001097983 */ /* 0x000f280000300800 */
        /* <DEDUP_REMOVED lines=8> */
[----:B------:R-:W-:Y:S02]  /*27d60*/  IMAD.MOV.U32 R23, RZ, RZ, R28 ;  /* 0x000000ffff177224 */ /* 0x000fe400078e001c */
[----:B------:R-:W-:Y:S01]  /*27d70*/  IMAD.MOV.U32 R11, RZ, RZ, R0 ;  /* 0x000000ffff0b7224 */ /* 0x000fe200078e0000 */
[----:B--2---:R-:W-:Y:S01]  /*27d80*/  HMMA.16816.F32 R12, R4, R14, R16 ;  /* 0x0000000e040c723c */ /* 0x004fe20000001810 */
[----:B------:R-:W2:-:S15]  /*27d90*/  LDL.LU R19, [R1+0x1268] ;  /* 0x0012680001137983 */ /* 0x000e9e0000300800 */
[----:B------:R-:W-:-:S07]  /*27da0*/  NOP ;  /* 0x0000000000007918 */ /* 0x000fce0000000000 */
[----:B------:R0:W-:Y:S01]  /*27db0*/  STL.64 [R1+0x180], R12 ;  /* 0x0001800c01007387 */ /* 0x0001e20000100a00 */
[----:B------:R-:W-:Y:S02]  /*27dc0*/  IMAD.MOV.U32 R28, RZ, RZ, R14 ;  /* 0x000000ffff1c7224 */ /* 0x000fe400078e000e */
[----:B------:R-:W-:Y:S02]  /*27dd0*/  IMAD.MOV.U32 R0, RZ, RZ, R15 ;  /* 0x000000ffff007224 */ /* 0x000fe400078e000f */
[----:B------:R-:W3:Y:S04]  /*27de0*/  LDL.LU.64 R14, [R1+0x1260] ;  /* 0x00126000010e7983 */ /* 0x000ee80000300a00 */
[----:B0-----:R-:W3:Y:S01]  /*27df0*/  LDL.LU.64 R12, [R1+0x1258] ;  /* 0x00125800010c7983 */ /* 0x001ee20000300a00 */
[----:B----4-:R-:W-:-:S03]  /*27e00*/  IMAD.MOV.U32 R10, RZ, RZ, R9 ;  /* 0x000000ffff0a7224 */ /* 0x010fc600078e0009 */
[----:B------:R-:W-:Y:S04]  /*27e10*/  STL [R1+0x1138], R0 ;  /* 0x0011380001007387 */ /* 0x000fe80000100800 */
[----:B------:R-:W-:Y:S04]  /*27e20*/  STL [R1+0x1134], R28 ;  /* 0x0011341c01007387 */ /* 0x000fe80000100800 */
[----:B--2---:R-:W0:Y:S01]  /*27e30*/  LDSM.16.MT88.4 R16, [R19+UR5+0x9c00] ;  /* 0x009c00051310783b */ /* 0x004e220008004200 */
[----:B---3--:R-:W-:Y:S03]  /*27e40*/  HMMA.16816.F32 R8, R4, R10, R12 ;  /* 0x0000000a0408723c */ /* 0x008fe6000000180c */
[----:B------:R-:W2:-:S15]  /*27e50*/  LDL.LU.64 R14, [R1+0x1250] ;  /* 0x00125000010e7983 */ /* 0x000e9e0000300a00 */
[----:B------:R-:W-:-:S05]  /*27e60*/  NOP ;  /* 0x0000000000007918 */ /* 0x000fca0000000000 */
[----:B------:R1:W-:Y:S04]  /*27e70*/  STL.64 [R1+0x170], R8 ;  /* 0x0001700801007387 */ /* 0x0003e80000100a00 */
[----:B------:R-:W-:Y:S01]  /*27e80*/  STL [R1+0x178], R10 ;  /* 0x0001780a01007387 */ /* 0x000fe20000100800 */
[----:B-1----:R-:W-:-:S05]  /*27e90*/  IMAD.MOV.U32 R8, RZ, RZ, R11 ;  /* 0x000000ffff087224 */ /* 0x002fca00078e000b */
[----:B------:R1:W-:Y:S04]  /*27ea0*/  STL [R1+0x113c], R8 ;  /* 0x00113c0801007387 */ /* 0x0003e80000100800 */
[----:B-1----:R-:W2:Y:S04]  /*27eb0*/  LDL.LU R8, [R1+0xc0] ;  /* 0x0000c00001087983 */ /* 0x002ea80000300800 */
[----:B------:R-:W2:Y:S04]  /*27ec0*/  LDL.LU R9, [R1+0xc4] ;  /* 0x0000c40001097983 */ /* 0x000ea80000300800 */
[----:B------:R-:W2:Y:S04]  /*27ed0*/  LDL.LU R10, [R1+0xc8] ;  /* 0x0000c800010a7983 */ /* 0x000ea80000300800 */
[----:B------:R-:W2:Y:S02]  /*27ee0*/  LDL.LU R11, [R1+0xcc] ;  /* 0x0000cc00010b7983 */ /* 0x000ea40000300800 */
[----:B--2---:R-:W-:-:S15]  /*27ef0*/  HMMA.16816.F32 R12, R4, R14, R8 ;  /* 0x0000000e040c723c */ /* 0x004fde0000001808 */
[----:B------:R-:W-:-:S09]  /*27f00*/  NOP ;  /* 0x0000000000007918 */ /* 0x000fd20000000000 */
[----:B------:R-:W-:Y:S02]  /*27f10*/  IMAD.MOV.U32 R11, RZ, RZ, R14 ;  /* 0x000000ffff0b7224 */ /* 0x000fe400078e000e */
[----:B------:R-:W-:Y:S02]  /*27f20*/  IMAD.MOV.U32 R10, RZ, RZ, R13 ;  /* 0x000000ffff0a7224 */ /* 0x000fe400078e000d */
[----:B------:R-:W-:Y:S01]  /*27f30*/  IMAD.MOV.U32 R9, RZ, RZ, R12 ;  /* 0x000000ffff097224 */ /* 0x000fe200078e000c */
[----:B------:R1:W-:Y:S04]  /*27f40*/  STL [R1+0x16c], R15 ;  /* 0x00016c0f01007387 */ /* 0x0003e80000100800 */
[----:B-1----:R-:W2:Y:S04]  /*27f50*/  LDL.LU.64 R14, [R1+0x1248] ;  /* 0x00124800010e7983 */ /* 0x002ea80000300a00 */
[----:B------:R-:W3:Y:S04]  /*27f60*/  LDL.LU.64 R12, [R1+0x1240] ;  /* 0x00124000010c7983 */ /* 0x000ee80000300a00 */
[----:B------:R-:W-:Y:S04]  /*27f70*/  STL [R1+0x1150], R11 ;  /* 0x0011500b01007387 */ /* 0x000fe80000100800 */
[----:B------:R-:W-:Y:S04]  /*27f80*/  STL [R1+0x114c], R10 ;  /* 0x00114c0a01007387 */ /* 0x000fe80000100800 */
[----:B------:R1:W-:Y:S04]  /*27f90*/  STL [R1+0x1140], R9 ;  /* 0x0011400901007387 */ /* 0x0003e80000100800 */
[----:B------:R-:W4:Y:S04]  /*27fa0*/  LDL.LU R8, [R1+0xa0] ;  /* 0x0000a00001087983 */ /* 0x000f280000300800 */
[----:B-1----:R-:W4:Y:S04]  /*27fb0*/  LDL.LU R9, [R1+0xa4] ;  /* 0x0000a40001097983 */ /* 0x002f280000300800 */
[----:B------:R-:W4:Y:S04]  /*27fc0*/  LDL.LU R10, [R1+0xa8] ;  /* 0x0000a800010a7983 */ /* 0x000f280000300800 */
[----:B------:R-:W4:Y:S04]  /*27fd0*/  LDL.LU R11, [R1+0xac] ;  /* 0x0000ac00010b7983 */ /* 0x000f280000300800 */
[----:B0-----:R-:W-:Y:S04]  /*27fe0*/  STL [R1+0x10a4], R16 ;  /* 0x0010a41001007387 */ /* 0x001fe80000100800 */
[----:B------:R-:W-:Y:S04]  /*27ff0*/  STL [R1+0x10a0], R17 ;  /* 0x0010a01101007387 */ /* 0x000fe80000100800 */
[----:B------:R0:W-:Y:S04]  /*28000*/  STL [R1+0x109c], R18 ;  /* 0x00109c1201007387 */ /* 0x0001e80000100800 */
[----:B------:R1:W-:Y:S04]  /*28010*/  STL [R1+0x1098], R19 ;  /* 0x0010981301007387 */ /* 0x0003e80000100800 */
[----:B0-----:R-:W2:Y:S04]  /*28020*/  LDL.LU R18, [R1+0x258] ;  /* 0x0002580001127983 */ /* 0x001ea80000300800 */
[----:B-1----:R-:W2:Y:S02]  /*28030*/  LDL.LU R19, [R1+0x25c] ;  /* 0x00025c0001137983 */ /* 0x002ea40000300800 */
[C---:B--2---:R-:W-:Y:S02]  /*28040*/  HMMA.16816.F32 R16, R4.reuse, R18, R20 ;  /* 0x000000120410723c */ /* 0x044fe40000001814 */
[----:B------:R-:W2:Y:S04]  /*28050*/  LDL.LU R23, [R1+0x1238] ;  /* 0x0012380001177983 */ /* 0x000ea80000300800 */
[----:B----4-:R-:W-:Y:S01]  /*28060*/  HMMA.16816.F32 R8, R4, R26, R8 ;  /* 0x0000001a0408723c */ /* 0x010fe20000001808 */
[----:B--2---:R-:W0:Y:S04]  /*28070*/  LDSM.16.MT88.4 R20, [R23+UR5+0x9c00] ;  /* 0x009c00051714783b */ /* 0x004e280008004200 */
[----:B0-----:R-:W-:-:S12]  /*28080*/  STL.64 [R1+0xff8], R22 ;  /* 0x000ff81601007387 */ /* 0x001fd80000100a00 */
[----:B------:R-:W-:Y:S04]  /*28090*/  STL.64 [R1+0x150], R16 ;  /* 0x0001501001007387 */ /* 0x000fe80000100a00 */
[----:B------:R-:W-:Y:S04]  /*280a0*/  STL.64 [R1+0x158], R18 ;  /* 0x0001581201007387 */ /* 0x000fe80000100a00 */
[----:B------:R0:W-:Y:S04]  /*280b0*/  STL.64 [R1+0xff0], R20 ;  /* 0x000ff01401007387 */ /* 0x0001e80000100a00 */
[----:B------:R-:W-:Y:S04]  /*280c0*/  STL.64 [R1+0x140], R8 ;  /* 0x0001400801007387 */ /* 0x000fe80000100a00 */
[----:B------:R-:W2:Y:S04]  /*280d0*/  LDL.LU R4, [R1] ;  /* 0x0000000001047983 */ /* 0x000ea80000300800 */
[----:B------:R-:W2:Y:S01]  /*280e0*/  LDL.LU R5, [R1+0x4] ;  /* 0x0000040001057983 */ /* 0x000ea20000300800 */
[----:B------:R-:W-:-:S02]  /*280f0*/  IMAD.MOV.U32 R7, RZ, RZ, R10 ;  /* 0x000000ffff077224 */ /* 0x000fc400078e000a */
[----:B------:R-:W-:-:S05]  /*28100*/  IMAD.MOV.U32 R6, RZ, RZ, R11 ;  /* 0x000000ffff067224 */ /* 0x000fca00078e000b */
[----:B------:R-:W-:Y:S04]  /*28110*/  STL.64 [R1+0x1170], R6 ;  /* 0x0011700601007387 */ /* 0x000fe80000100a00 */
[----:B--2---:R-:W-:Y:S04]  /*28120*/  STL.64 [R1+0x1168], R4 ;  /* 0x0011680401007387 */ /* 0x004fe80000100a00 */
[----:B0-----:R-:W2:Y:S01]  /*28130*/  LDL.LU R20, [R1+0x1c0] ;  /* 0x0001c00001147983 */ /* 0x001ea20000300800 */
[----:B------:R-:W-:Y:S02]  /*28140*/  IMAD.MOV.U32 R22, RZ, RZ, R3 ;  /* 0x000000ffff167224 */ /* 0x000fe400078e0003 */
[----:B------:R-:W-:-:S02]  /*28150*/  IMAD.MOV.U32 R23, RZ, RZ, R2 ;  /* 0x000000ffff177224 */ /* 0x000fc400078e0002 */
[----:B------:R-:W-:Y:S02]  /*28160*/  IMAD.MOV.U32 R21, RZ, RZ, R29 ;  /* 0x000000ffff157224 */ /* 0x000fe400078e001d */
[----:B------:R-:W4:Y:S04]  /*28170*/  LDL.LU R29, [R1+0x1234] ;  /* 0x00123400011d7983 */ /* 0x000f280000300800 */
[----:B------:R-:W4:Y:S04]  /*28180*/  LDL.LU R3, [R1+0x1230] ;  /* 0x0012300001037983 */ /* 0x000f280000300800 */
[----:B------:R-:W4:Y:S04]  /*28190*/  LDL.LU R2, [R1+0x122c] ;  /* 0x00122c0001027983 */ /* 0x000f280000300800 */
[----:B------:R0:W-:Y:S02]  /*281a0*/  STL.64 [R1+0x1160], R22 ;  /* 0x0011601601007387 */ /* 0x0001e40000100a00 */
[----:B0-----:R-:W-:-:S02]  /*281b0*/  IMAD.MOV.U32 R22, RZ, RZ, R15 ;  /* 0x000000ffff167224 */ /* 0x001fc400078e000f */
[----:B------:R-:W-:Y:S01]  /*281c0*/  IMAD.MOV.U32 R23, RZ, RZ, R14 ;  /* 0x000000ffff177224 */ /* 0x000fe200078e000e */
[----:B--2---:R3:W-:Y:S02]  /*281d0*/  STL.64 [R1+0x1158], R20 ;  /* 0x0011581401007387 */ /* 0x0047e40000100a00 */
[----:B---3--:R-:W-:Y:S02]  /*281e0*/  IMAD.MOV.U32 R20, RZ, RZ, R12 ;  /* 0x000000ffff147224 */ /* 0x008fe400078e000c */
[----:B------:R-:W-:Y:S01]  /*281f0*/  IMAD.MOV.U32 R21, RZ, RZ, R13 ;  /* 0x000000ffff157224 */ /* 0x000fe200078e000d */
[----:B------:R-:W2:Y:S04]  /*28200*/  LDL.LU R12, [R1+0x1228] ;  /* 0x00122800010c7983 */ /* 0x000ea80000300800 */
[----:B------:R-:W3:Y:S04]  /*28210*/  LDL.LU R13, [R1+0x1224] ;  /* 0x00122400010d7983 */ /* 0x000ee80000300800 */
[----:B------:R-:W2:Y:S04]  /*28220*/  LDL.LU R15, [R1+0x1220] ;  /* 0x00122000010f7983 */ /* 0x000ea80000300800 */
[----:B------:R-:W3:Y:S04]  /*28230*/  LDL.LU R14, [R1+0x121c] ;  /* 0x00121c00010e7983 */ /* 0x000ee80000300800 */
[----:B------:R-:W3:Y:S01]  /*28240*/  LDL.LU R4, [R1+0x1e0] ;  /* 0x0001e00001047983 */ /* 0x000ee20000300800 */
[----:B----4-:R-:W-:-:S03]  /*28250*/  IMAD.MOV.U32 R5, RZ, RZ, R2 ;  /* 0x000000ffff057224 */ /* 0x010fc600078e0002 */
[----:B------:R-:W4:Y:S01]  /*28260*/  LDL.LU R2, [R1+0x1218] ;  /* 0x0012180001027983 */ /* 0x000f220000300800 */
[----:B------:R-:W-:Y:S02]  /*28270*/  IMAD.MOV.U32 R6, RZ, RZ, R3 ;  /* 0x000000ffff067224 */ /* 0x000fe400078e0003 */
[----:B------:R-:W-:Y:S01]  /*28280*/  IMAD.MOV.U32 R7, RZ, RZ, R29 ;  /* 0x000000ffff077224 */ /* 0x000fe200078e001d */
[----:B------:R-:W4:Y:S04]  /*28290*/  LDL.LU R3, [R1+0x1214] ;  /* 0x0012140001037983 */ /* 0x000f280000300800 */
[----:B------:R-:W4:Y:S01]  /*282a0*/  LDL.LU R29, [R1+0x1210] ;  /* 0x00121000011d7983 */ /* 0x000f220000300800 */
[----:B--2---:R-:W-:Y:S02]  /*282b0*/  IMAD.MOV.U32 R24, RZ, RZ, R15 ;  /* 0x000000ffff187224 */ /* 0x004fe400078e000f */
[----:B---3--:R-:W-:Y:S01]  /*282c0*/  IMAD.MOV.U32 R25, RZ, RZ, R14 ;  /* 0x000000ffff197224 */ /* 0x008fe200078e000e */
[----:B------:R-:W2:Y:S04]  /*282d0*/  LDL.LU R15, [R1+0x120c] ;  /* 0x00120c00010f7983 */ /* 0x000ea80000300800 */
[----:B------:R-:W3:Y:S01]  /*282e0*/  LDL.LU R14, [R1+0x1208] ;  /* 0x00120800010e7983 */ /* 0x000ee20000300800 */
[----:B------:R-:W-:-:S02]  /*282f0*/  IMAD.MOV.U32 R26, RZ, RZ, R13 ;  /* 0x000000ffff1a7224 */ /* 0x000fc400078e000d */
[----:B------:R-:W-:Y:S01]  /*28300*/  IMAD.MOV.U32 R27, RZ, RZ, R12 ;  /* 0x000000ffff1b7224 */ /* 0x000fe200078e000c */
[----:B------:R-:W4:Y:S04]  /*28310*/  LDL.LU R13, [R1+0x1204] ;  /* 0x00120400010d7983 */ /* 0x000f280000300800 */
[----:B------:R-:W4:Y:S04]  /*28320*/  LDL.LU R12, [R1+0x1200] ;  /* 0x00120000010c7983 */ /* 0x000f280000300800 */
[----:B------:R-:W2:Y:S04]  /*28330*/  LDL.LU R8, [R1+0x80] ;  /* 0x0000800001087983 */ /* 0x000ea80000300800 */
[----:B------:R-:W2:Y:S04]  /*28340*/  LDL.LU R9, [R1+0x84] ;  /* 0x0000840001097983 */ /* 0x000ea80000300800 */
[----:B------:R-:W3:Y:S04]  /*28350*/  LDL.LU R10, [R1+0x88] ;  /* 0x00008800010a7983 */ /* 0x000ee80000300800 */
[----:B------:R-:W3:Y:S04]  /*28360*/  LDL.LU R11, [R1+0x8c] ;  /* 0x00008c00010b7983 */ /* 0x000ee80000300800 */
[----:B---3--:R-:W-:Y:S04]  /*28370*/  STL.64 [R1+0x11e8], R10 ;  /* 0x0011e80a01007387 */ /* 0x008fe80000100a00 */
[----:B--2---:R0:W-:Y:S04]  /*28380*/  STL.64 [R1+0x11e0], R8 ;  /* 0x0011e00801007387 */ /* 0x0041e80000100a00 */
[----:B0-----:R-:W2:Y:S04]  /*28390*/  LDL.LU.64 R8, [R1+0x60] ;  /* 0x0000600001087983 */ /* 0x001ea80000300a00 */
[----:B------:R-:W3:Y:S04]  /*283a0*/  LDL.LU.64 R16, [R1+0x50] ;  /* 0x0000500001107983 */ /* 0x000ee80000300a00 */
[----:B------:R-:W-:Y:S04]  /*283b0*/  STL.64 [R1+0x11a8], R26 ;  /* 0x0011a81a01007387 */ /* 0x000fe80000100a00 */
[----:B------:R0:W-:Y:S04]  /*283c0*/  STL.64 [R1+0x11a0], R24 ;  /* 0x0011a01801007387 */ /* 0x0001e80000100a00 */
[----:B0-----:R-:W4:Y:S01]  /*283d0*/  LDL.LU.64 R24, [R1+0x30] ;  /* 0x0000300001187983 */ /* 0x001f220000300a00 */
[----:B------:R-:W-:-:S02]  /*283e0*/  IMAD.MOV.U32 R26, RZ, RZ, R14 ;  /* 0x000000ffff1a7224 */ /* 0x000fc400078e000e */
[----:B------:R-:W-:Y:S01]  /*283f0*/  IMAD.MOV.U32 R27, RZ, RZ, R15 ;  /* 0x000000ffff1b7224 */ /* 0x000fe200078e000f */
[----:B----4-:R0:W-:Y:S02]  /*28400*/  STL.64 [R1+0x11b8], R24 ;  /* 0x0011b81801007387 */ /* 0x0101e40000100a00 */
[----:B0-----:R-:W-:Y:S02]  /*28410*/  IMAD.MOV.U32 R24, RZ, RZ, R12 ;  /* 0x000000ffff187224 */ /* 0x001fe400078e000c */
[----:B------:R-:W-:Y:S01]  /*28420*/  IMAD.MOV.U32 R25, RZ, RZ, R13 ;  /* 0x000000ffff197224 */ /* 0x000fe200078e000d */
[----:B------:R-:W2:Y:S04]  /*28430*/  LDL.LU R12, [R1+0x11fc] ;  /* 0x0011fc00010c7983 */ /* 0x000ea80000300800 */
[----:B------:R-:W2:Y:S04]  /*28440*/  LDL.LU R13, [R1+0x11f8] ;  /* 0x0011f800010d7983 */ /* 0x000ea80000300800 */
[----:B------:R-:W2:Y:S04]  /*28450*/  LDL.LU R14, [R1+0x11f4] ;  /* 0x0011f400010e7983 */ /* 0x000ea80000300800 */
[----:B------:R-:W2:Y:S04]  /*28460*/  LDL.LU R15, [R1+0x11f0] ;  /* 0x0011f000010f7983 */ /* 0x000ea80000300800 */
[----:B------:R-:W-:Y:S04]  /*28470*/  STL.64 [R1+0x11d8], R26 ;  /* 0x0011d81a01007387 */ /* 0x000fe80000100a00 */
[----:B------:R0:W-:Y:S04]  /*28480*/  STL.64 [R1+0x11d0], R24 ;  /* 0x0011d01801007387 */ /* 0x0001e80000100a00 */
[----:B0-----:R-:W2:Y:S04]  /*28490*/  LDL.LU R24, [R1+0x90] ;  /* 0x0000900001187983 */ /* 0x001ea80000300800 */
[----:B------:R-:W2:Y:S04]  /*284a0*/  LDL.LU R25, [R1+0x94] ;  /* 0x0000940001197983 */ /* 0x000ea80000300800 */
[----:B------:R-:W2:Y:S04]  /*284b0*/  LDL.LU R26, [R1+0x98] ;  /* 0x00009800011a7983 */ /* 0x000ea80000300800 */
[----:B------:R-:W2:Y:S04]  /*284c0*/  LDL.LU R27, [R1+0x9c] ;  /* 0x00009c00011b7983 */ /* 0x000ea80000300800 */
[----:B------:R-:W-:Y:S04]  /*284d0*/  STL.64 [R1+0x1190], R6 ;  /* 0x0011900601007387 */ /* 0x000fe80000100a00 */
[----:B------:R0:W-:Y:S04]  /*284e0*/  STL.64 [R1+0x1188], R4 ;  /* 0x0011880401007387 */ /* 0x0001e80000100a00 */
[----:B0-----:R-:W4:Y:S01]  /*284f0*/  LDL.LU.64 R4, [R1+0x20] ;  /* 0x0000200001047983 */ /* 0x001f220000300a00 */
[----:B------:R-:W-:-:S02]  /*28500*/  IMAD.MOV.U32 R6, RZ, RZ, R3 ;  /* 0x000000ffff067224 */ /* 0x000fc400078e0003 */
[----:B------:R-:W-:Y:S01]  /*28510*/  IMAD.MOV.U32 R7, RZ, RZ, R2 ;  /* 0x000000ffff077224 */ /* 0x000fe200078e0002 */
[----:B----4-:R0:W-:Y:S04]  /*28520*/  STL.64 [R1+0x11b0], R4 ;  /* 0x0011b00401007387 */ /* 0x0101e80000100a00 */
[----:B0-----:R-:W4:Y:S01]  /*28530*/  LDL.LU R4, [R1+0x200] ;  /* 0x0002000001047983 */ /* 0x001f220000300800 */
[----:B------:R-:W-:-:S03]  /*28540*/  IMAD.MOV.U32 R5, RZ, RZ, R29 ;  /* 0x000000ffff057224 */ /* 0x000fc600078e001d */
[----:B------:R-:W-:Y:S01]  /*28550*/  STL.64 [R1+0x11c8], R6 ;  /* 0x0011c80601007387 */ /* 0x000fe20000100a00 */
[----:B--2---:R-:W-:Y:S06]  /*28560*/  HMMA.16816.F32 R24, R12, R8, R24 ;  /* 0x000000080c18723c */ /* 0x004fec0000001818 */
[----:B------:R-:W-:Y:S02]  /*28570*/  IMAD.MOV.U32 R0, RZ, RZ, R8 ;  /* 0x000000ffff007224 */ /* 0x000fe400078e0008 */
[----:B------:R-:W-:Y:S01]  /*28580*/  IMAD.MOV.U32 R28, RZ, RZ, R9 ;  /* 0x000000ffff1c7224 */ /* 0x000fe200078e0009 */
[----:B----4-:R0:W-:Y:S04]  /*28590*/  STL.64 [R1+0x11c0], R4 ;  /* 0x0011c00401007387 */ /* 0x0101e80000100a00 */
[----:B0-----:R-:W2:Y:S04]  /*285a0*/  LDL.LU.64 R4, [R1+0x40] ;  /* 0x0000400001047983 */ /* 0x001ea80000300a00 */
[----:B------:R-:W-:Y:S04]  /*285b0*/  STL.64 [R1+0x1180], R22 ;  /* 0x0011801601007387 */ /* 0x000fe80000100a00 */
[----:B------:R0:W-:Y:S04]  /*285c0*/  STL.64 [R1+0x1178], R20 ;  /* 0x0011781401007387 */ /* 0x0001e80000100a00 */
[----:B0-----:R-:W4:Y:S04]  /*285d0*/  LDL.LU.64 R20, [R1+0x10] ;  /* 0x0000100001147983 */ /* 0x001f280000300a00 */
[----:B------:R-:W3:Y:S04]  /*285e0*/  LDL.LU.64 R10, [R1+0x11e8] ;  /* 0x0011e800010a7983 */ /* 0x000ee80000300a00 */
[----:B------:R-:W3:Y:S01]  /*285f0*/  LDL.LU.64 R8, [R1+0x11e0] ;  /* 0x0011e00001087983 */ /* 0x000ee20000300a00 */
[----:B------:R-:W-:-:S03]  /*28600*/  IMAD.MOV.U32 R29, RZ, RZ, R26 ;  /* 0x000000ffff1d7224 */ /* 0x000fc600078e001a */
[----:B------:R3:W-:Y:S01]  /*28610*/  STL.64 [R1+0x130], R24 ;  /* 0x0001301801007387 */ /* 0x0007e20000100a00 */
[----:B------:R-:W-:-:S05]  /*28620*/  IMAD.MOV.U32 R2, RZ, RZ, R27 ;  /* 0x000000ffff027224 */ /* 0x000fca00078e001b */
[----:B------:R-:W-:Y:S04]  /*28630*/  STL [R1+0x10ac], R2 ;  /* 0x0010ac0201007387 */ /* 0x000fe80000100800 */
[----:B------:R-:W-:Y:S01]  /*28640*/  STL [R1+0x10a8], R29 ;  /* 0x0010a81d01007387 */ /* 0x000fe20000100800 */
[----:B---3--:R-:W-:Y:S07]  /*28650*/  HMMA.16816.F32 R24, R12, R16, R8 ;  /* 0x000000100c18723c */ /* 0x008fee0000001808 */
[----:B------:R-:W-:-:S02]  /*28660*/  IMAD.MOV.U32 R9, RZ, RZ, R16 ;  /* 0x000000ffff097224 */ /* 0x000fc400078e0010 */
[----:B------:R-:W-:-:S15]  /*28670*/  IMAD.MOV.U32 R8, RZ, RZ, R17 ;  /* 0x000000ffff087224 */ /* 0x000fde00078e0011 */
[----:B------:R-:W-:Y:S02]  /*28680*/  IMAD.MOV.U32 R18, RZ, RZ, R26 ;  /* 0x000000ffff127224 */ /* 0x000fe400078e001a */
[----:B------:R-:W-:Y:S02]  /*28690*/  IMAD.MOV.U32 R19, RZ, RZ, R27 ;  /* 0x000000ffff137224 */ /* 0x000fe400078e001b */
[----:B------:R-:W-:Y:S02]  /*286a0*/  IMAD.MOV.U32 R16, RZ, RZ, R24 ;  /* 0x000000ffff107224 */ /* 0x000fe400078e0018 */
[----:B------:R-:W-:Y:S01]  /*286b0*/  IMAD.MOV.U32 R17, RZ, RZ, R25 ;  /* 0x000000ffff117224 */ /* 0x000fe200078e0019 */
[----:B------:R-:W3:Y:S04]  /*286c0*/  LDL.LU.64 R26, [R1+0x11d8] ;  /* 0x0011d800011a7983 */ /* 0x000ee80000300a00 */
[----:B------:R-:W3:Y:S04]  /*286d0*/  LDL.LU.64 R24, [R1+0x11d0] ;  /* 0x0011d00001187983 */ /* 0x000ee80000300a00 */
[----:B------:R-:W-:Y:S04]  /*286e0*/  STL.64 [R1+0x10b8], R18 ;  /* 0x0010b81201007387 */ /* 0x000fe80000100a00 */
[----:B------:R2:W-:Y:S04]  /*286f0*/  STL.64 [R1+0x10b0], R16 ;  /* 0x0010b01001007387 */ /* 0x0005e80000100a00 */
[----:B------:R-:W4:Y:S01]  /*28700*/  LDL.LU.64 R6, [R1+0x11c8] ;  /* 0x0011c80001067983 */ /* 0x000f220000300a00 */
[----:B--2---:R-:W-:-:S02]  /*28710*/  IMAD.MOV.U32 R17, RZ, RZ, R4 ;  /* 0x000000ffff117224 */ /* 0x004fc400078e0004 */
[----:B------:R-:W-:Y:S01]  /*28720*/  IMAD.MOV.U32 R16, RZ, RZ, R5 ;  /* 0x000000ffff107224 */ /* 0x000fe200078e0005 */
[----:B---3--:R-:W-:Y:S01]  /*28730*/  HMMA.16816.F32 R24, R12, R4, R24 ;  /* 0x000000040c18723c */ /* 0x008fe20000001818 */
[----:B------:R-:W4:-:S15]  /*28740*/  LDL.LU.64 R4, [R1+0x11c0] ;  /* 0x0011c00001047983 */ /* 0x000f1e0000300a00 */
[----:B------:R-:W-:-:S07]  /*28750*/  NOP ;  /* 0x0000000000007918 */ /* 0x000fce0000000000 */
[----:B------:R0:W-:Y:S04]  /*28760*/  STL.64 [R1+0x110], R24 ;  /* 0x0001101801007387 */ /* 0x0001e80000100a00 */
[----:B0-----:R-:W4:Y:S01]  /*28770*/  LDL.LU.64 R24, [R1+0x11b8] ;  /* 0x0011b80001187983 */ /* 0x001f220000300a00 */
[----:B------:R-:W-:Y:S02]  /*28780*/  IMAD.MOV.U32 R2, RZ, RZ, R26 ;  /* 0x000000ffff027224 */ /* 0x000fe400078e001a */
[----:B------:R-:W-:Y:S01]  /*28790*/  IMAD.MOV.U32 R29, RZ, RZ, R27 ;  /* 0x000000ffff1d7224 */ /* 0x000fe200078e001b */
[----:B----4-:R-:W-:Y:S06]  /*287a0*/  HMMA.16816.F32 R4, R12, R24, R4 ;  /* 0x000000180c04723c */ /* 0x010fec0000001804 */
[----:B------:R-:W-:-:S02]  /*287b0*/  IMAD.MOV.U32 R19, RZ, RZ, R24 ;  /* 0x000000ffff137224 */ /* 0x000fc400078e0018 */
[----:B------:R-:W-:-:S15]  /*287c0*/  IMAD.MOV.U32 R18, RZ, RZ, R25 ;  /* 0x000000ffff127224 */ /* 0x000fde00078e0019 */
[----:B------:R0:W-:Y:S04]  /*287d0*/  STL.64 [R1+0x100], R4 ;  /* 0x0001000401007387 */ /* 0x0001e80000100a00 */
[----:B------:R-:W-:Y:S04]  /*287e0*/  STL.64 [R1+0x108], R6 ;  /* 0x0001080601007387 */ /* 0x000fe80000100a00 */
[----:B0-----:R-:W2:Y:S04]  /*287f0*/  LDL.LU.64 R4, [R1+0x11b0] ;  /* 0x0011b00001047983 */ /* 0x001ea80000300a00 */
[----:B------:R-:W2:Y:S04]  /*28800*/  LDL.LU.64 R26, [R1+0x11a8] ;  /* 0x0011a800011a7983 */ /* 0x000ea80000300a00 */
[----:B------:R-:W2:Y:S02]  /*28810*/  LDL.LU.64 R24, [R1+0x11a0] ;  /* 0x0011a00001187983 */ /* 0x000ea40000300a00 */
[----:B--2---:R-:W-:-:S15]  /*28820*/  HMMA.16816.F32 R24, R12, R4, R24 ;  /* 0x000000040c18723c */ /* 0x004fde0000001818 */
[----:B------:R-:W-:-:S08]  /*28830*/  NOP ;  /* 0x0000000000007918 */ /* 0x000fd00000000000 */
[----:B------:R0:W-:Y:S04]  /*28840*/  STL.64 [R1+0xf0], R24 ;  /* 0x0000f01801007387 */ /* 0x0001e80000100a00 */
[----:B------:R1:W-:Y:S04]  /*28850*/  STL.64 [R1+0xf8], R26 ;  /* 0x0000f81a01007387 */ /* 0x0003e80000100a00 */
[----:B0-----:R-:W2:Y:S01]  /*28860*/  LDL.LU.64 R24, [R1+0x1198] ;  /* 0x0011980001187983 */ /* 0x001ea20000300a00 */
[----:B-1----:R-:W-:Y:S02]  /*28870*/  IMAD.MOV.U32 R27, RZ, RZ, R4 ;  /* 0x000000ffff1b7224 */ /* 0x002fe400078e0004 */
[----:B------:R-:W-:Y:S01]  /*28880*/  IMAD.MOV.U32 R26, RZ, RZ, R5 ;  /* 0x000000ffff1a7224 */ /* 0x000fe200078e0005 */
[----:B------:R-:W3:Y:S04]  /*28890*/  LDL.LU.64 R6, [R1+0x1190] ;  /* 0x0011900001067983 */ /* 0x000ee80000300a00 */
[----:B------:R-:W3:Y:S01]  /*288a0*/  LDL.LU.64 R4, [R1+0x1188] ;  /* 0x0011880001047983 */ /* 0x000ee20000300a00 */
[----:B------:R-:W-:-:S02]  /*288b0*/  IMAD.MOV.U32 R11, RZ, RZ, R20 ;  /* 0x000000ffff0b7224 */ /* 0x000fc400078e0014 */
[----:B------:R-:W-:Y:S01]  /*288c0*/  IMAD.MOV.U32 R10, RZ, RZ, R21 ;  /* 0x000000ffff0a7224 */ /* 0x000fe200078e0015 */
[----:B------:R-:W4:Y:S01]  /*288d0*/  LDL.LU.64 R22, [R1+0x1180] ;  /* 0x0011800001167983 */ /* 0x000f220000300a00 */
[----:B---3--:R-:W-:Y:S03]  /*288e0*/  HMMA.16816.F32 R4, R12, R20, R4 ;  /* 0x000000140c04723c */ /* 0x008fe60000001804 */
[----:B------:R-:W4:-:S15]  /*288f0*/  LDL.LU.64 R20, [R1+0x1178] ;  /* 0x0011780001147983 */ /* 0x000f1e0000300a00 */
[----:B------:R-:W-:-:S05]  /*28900*/  NOP ;  /* 0x0000000000007918 */ /* 0x000fca0000000000 */
[----:B------:R-:W-:Y:S04]  /*28910*/  STL.64 [R1+0xe0], R4 ;  /* 0x0000e00401007387 */ /* 0x000fe80000100a00 */
[----:B------:R0:W-:Y:S01]  /*28920*/  STL [R1+0xe8], R6 ;  /* 0x0000e80601007387 */ /* 0x0001e20000100800 */
[----:B------:R-:W-:-:S03]  /*28930*/  IMAD.MOV.U32 R3, RZ, RZ, R7 ;  /* 0x000000ffff037224 */ /* 0x000fc600078e0007 */
[----:B0-----:R-:W3:Y:S04]  /*28940*/  LDL.LU.64 R6, [R1+0x1170] ;  /* 0x0011700001067983 */ /* 0x001ee80000300a00 */
[----:B------:R-:W4:Y:S02]  /*28950*/  LDL.LU.64 R4, [R1+0x1168] ;  /* 0x0011680001047983 */ /* 0x000f240000300a00 */
[----:B----4-:R-:W-:-:S15]  /*28960*/  HMMA.16816.F32 R20, R12, R4, R20 ;  /* 0x000000040c14723c */ /* 0x010fde0000001814 */
[----:B------:R-:W-:-:S08]  /*28970*/  NOP ;  /* 0x0000000000007918 */ /* 0x000fd00000000000 */
[----:B------:R-:W-:Y:S04]  /*28980*/  STL.64 [R1+0xd0], R20 ;  /* 0x0000d01401007387 */ /* 0x000fe80000100a00 */
[----:B------:R0:W-:Y:S04]  /*28990*/  STL.64 [R1+0xd8], R22 ;  /* 0x0000d81601007387 */ /* 0x0001e80000100a00 */
[----:B0-----:R-:W4:Y:S04]  /*289a0*/  LDL.LU.64 R22, [R1+0x1160] ;  /* 0x0011600001167983 */ /* 0x001f280000300a00 */
[----:B------:R-:W4:Y:S04]  /*289b0*/  LDL.LU.64 R20, [R1+0x1158] ;  /* 0x0011580001147983 */ /* 0x000f280000300a00 */
[----:B------:R0:W-:Y:S04]  /*289c0*/  STL.64 [R1+0x10c0], R4 ;  /* 0x0010c00401007387 */ /* 0x0001e80000100a00 */
[----:B--2---:R-:W-:Y:S01]  /*289d0*/  STL.64 [R1+0x1118], R24 ;  /* 0x0011181801007387 */ /* 0x004fe20000100a00 */
[----:B0-----:R-:W-:-:S02]  /*289e0*/  IMAD.MOV.U32 R4, RZ, RZ, R27 ;  /* 0x000000ffff047224 */ /* 0x001fc400078e001b */
[----:B------:R-:W-:Y:S01]  /*289f0*/  IMAD.MOV.U32 R5, RZ, RZ, R26 ;  /* 0x000000ffff057224 */ /* 0x000fe200078e001a */
[----:B----4-:R-:W-:Y:S07]  /*28a00*/  HMMA.16816.F32 R20, R12, R24, R20 ;  /* 0x000000180c14723c */ /* 0x010fee0000001814 */
[----:B------:R-:W-:Y:S02]  /*28a10*/  IMAD.MOV.U32 R12, RZ, RZ, R11 ;  /* 0x000000ffff0c7224 */ /* 0x000fe400078e000b */
[----:B------:R-:W-:Y:S01]  /*28a20*/  IMAD.MOV.U32 R13, RZ, RZ, R10 ;  /* 0x000000ffff0d7224 */ /* 0x000fe200078e000a */
[----:B------:R-:W2:Y:S04]  /*28a30*/  LDL.LU R11, [R1+0x1150] ;  /* 0x00115000010b7983 */ /* 0x000ea80000300800 */
[----:B------:R-:W4:Y:S04]  /*28a40*/  LDL.LU R10, [R1+0x114c] ;  /* 0x00114c00010a7983 */ /* 0x000f280000300800 */
[----:B------:R-:W-:Y:S04]  /*28a50*/  STL.64 [R1+0x10c8], R12 ;  /* 0x0010c80c01007387 */ /* 0x000fe80000100a00 */
[----:B------:R-:W2:Y:S04]  /*28a60*/  LDL.LU R27, [R1+0x1148] ;  /* 0x00114800011b7983 */ /* 0x000ea80000300800 */
[----:B------:R-:W2:Y:S04]  /*28a70*/  LDL.LU R26, [R1+0x1144] ;  /* 0x00114400011a7983 */ /* 0x000ea80000300800 */
[----:B---3--:R-:W-:Y:S04]  /*28a80*/  STL.64 [R1+0x10d8], R6 ;  /* 0x0010d80601007387 */ /* 0x008fe80000100a00 */
[----:B------:R0:W-:Y:S02]  /*28a90*/  STL.64 [R1+0x10d0], R4 ;  /* 0x0010d00401007387 */ /* 0x0001e40000100a00 */
[----:B0-----:R-:W-:-:S02]  /*28aa0*/  IMAD.MOV.U32 R4, RZ, RZ, R19 ;  /* 0x000000ffff047224 */ /* 0x001fc400078e0013 */
[----:B------:R-:W-:-:S05]  /*28ab0*/  IMAD.MOV.U32 R5, RZ, RZ, R18 ;  /* 0x000000ffff057224 */ /* 0x000fca00078e0012 */
[----:B------:R0:W-:Y:S04]  /*28ac0*/  STL.64 [R1+0x10e0], R4 ;  /* 0x0010e00401007387 */ /* 0x0001e80000100a00 */
[----:B------:R-:W3:Y:S04]  /*28ad0*/  LDL.LU R24, [R1+0x1b0] ;  /* 0x0001b00001187983 */ /* 0x000ee80000300800 */
[----:B------:R-:W3:Y:S01]  /*28ae0*/  LDL.LU R25, [R1+0x1b4] ;  /* 0x0001b40001197983 */ /* 0x000ee20000300800 */
[----:B0-----:R-:W-:Y:S02]  /*28af0*/  IMAD.MOV.U32 R4, RZ, RZ, R17 ;  /* 0x000000ffff047224 */ /* 0x001fe400078e0011 */
[----:B------:R-:W-:-:S05]  /*28b00*/  IMAD.MOV.U32 R5, RZ, RZ, R16 ;  /* 0x000000ffff057224 */ /* 0x000fca00078e0010 */
[----:B------:R0:W-:Y:S02]  /*28b10*/  STL.64 [R1+0x10f8], R4 ;  /* 0x0010f80401007387 */ /* 0x0001e40000100a00 */
[----:B0-----:R-:W-:Y:S02]  /*28b20*/  IMAD.MOV.U32 R4, RZ, RZ, R9 ;  /* 0x000000ffff047224 */ /* 0x001fe400078e0009 */
[----:B------:R-:W-:Y:S01]  /*28b30*/  IMAD.MOV.U32 R5, RZ, RZ, R8 ;  /* 0x000000ffff057224 */ /* 0x000fe200078e0008 */
[----:B------:R-:W4:Y:S04]  /*28b40*/  LDL.LU R9, [R1+0x1140] ;  /* 0x0011400001097983 */ /* 0x000f280000300800 */
[----:B------:R-:W2:Y:S04]  /*28b50*/  LDL.LU R8, [R1+0x113c] ;  /* 0x00113c0001087983 */ /* 0x000ea80000300800 */
[----:B------:R0:W-:Y:S02]  /*28b60*/  STL.64 [R1+0x1110], R4 ;  /* 0x0011100401007387 */ /* 0x0001e40000100a00 */
[----:B0-----:R-:W-:-:S02]  /*28b70*/  IMAD.MOV.U32 R4, RZ, RZ, R0 ;  /* 0x000000ffff047224 */ /* 0x001fc400078e0000 */
[----:B------:R-:W-:Y:S01]  /*28b80*/  IMAD.MOV.U32 R5, RZ, RZ, R28 ;  /* 0x000000ffff057224 */ /* 0x000fe200078e001c */
[----:B------:R-:W3:Y:S04]  /*28b90*/  LDL.LU R0, [R1+0x1138] ;  /* 0x0011380001007983 */ /* 0x000ee80000300800 */
[----:B------:R-:W3:Y:S04]  /*28ba0*/  LDL.LU R28, [R1+0x1134] ;  /* 0x00113400011c7983 */ /* 0x000ee80000300800 */
[----:B------:R-:W4:Y:S04]  /*28bb0*/  LDL.LU R12, [R1+0x170] ;  /* 0x00017000010c7983 */ /* 0x000f280000300800 */
[----:B------:R-:W4:Y:S04]  /*28bc0*/  LDL.LU R13, [R1+0x174] ;  /* 0x00017400010d7983 */ /* 0x000f280000300800 */
[----:B------:R-:W3:Y:S01]  /*28bd0*/  LDL.LU R14, [R1+0x178] ;  /* 0x00017800010e7983 */ /* 0x000ee20000300800 */
[----:B--2---:R-:W-:-:S03]  /*28be0*/  IMAD.MOV.U32 R15, RZ, RZ, R8 ;  /* 0x000000ffff0f7224 */ /* 0x004fc600078e0008 */
[----:B------:R-:W2:Y:S04]  /*28bf0*/  LDL.LU R8, [R1+0x1130] ;  /* 0x0011300001087983 */ /* 0x000ea80000300800 */
[----:B---3--:R-:W-:Y:S04]  /*28c00*/  STL.64 [R1+0x10f0], R14 ;  /* 0x0010f00e01007387 */ /* 0x008fe80000100a00 */
[----:B----4-:R0:W-:Y:S04]  /*28c10*/  STL.64 [R1+0x10e8], R12 ;  /* 0x0010e80c01007387 */ /* 0x0101e80000100a00 */
[----:B0-----:R-:W3:Y:S04]  /*28c20*/  LDL.LU R12, [R1+0x190] ;  /* 0x00019000010c7983 */ /* 0x001ee80000300800 */
[----:B------:R-:W3:Y:S04]  /*28c30*/  LDL.LU R13, [R1+0x194] ;  /* 0x00019400010d7983 */ /* 0x000ee80000300800 */
[----:B------:R-:W4:Y:S04]  /*28c40*/  LDL.LU R14, [R1+0x198] ;  /* 0x00019800010e7983 */ /* 0x000f280000300800 */
[----:B------:R-:W4:Y:S01]  /*28c50*/  LDL.LU R15, [R1+0x19c] ;  /* 0x00019c00010f7983 */ /* 0x000f220000300800 */
[----:B------:R-:W-:-:S02]  /*28c60*/  IMAD.MOV.U32 R16, RZ, RZ, R9 ;  /* 0x000000ffff107224 */ /* 0x000fc400078e0009 */
[----:B------:R-:W-:Y:S02]  /*28c70*/  IMAD.MOV.U32 R17, RZ, RZ, R10 ;  /* 0x000000ffff117224 */ /* 0x000fe400078e000a */
[----:B------:R-:W-:Y:S01]  /*28c80*/  IMAD.MOV.U32 R18, RZ, RZ, R11 ;  /* 0x000000ffff127224 */ /* 0x000fe200078e000b */
[----:B----4-:R-:W-:Y:S04]  /*28c90*/  STL.64 [R1+0x1108], R14 ;  /* 0x0011080e01007387 */ /* 0x010fe80000100a00 */
[----:B---3--:R0:W-:Y:S04]  /*28ca0*/  STL.64 [R1+0x1100], R12 ;  /* 0x0011000c01007387 */ /* 0x0081e80000100a00 */
[----:B0-----:R-:W3:Y:S04]  /*28cb0*/  LDL.LU R12, [R1+0x1a0] ;  /* 0x0001a000010c7983 */ /* 0x001ee80000300800 */
[----:B------:R-:W3:Y:S04]  /*28cc0*/  LDL.LU R13, [R1+0x1a4] ;  /* 0x0001a400010d7983 */ /* 0x000ee80000300800 */
[----:B------:R-:W3:Y:S01]  /*28cd0*/  LDL.LU R14, [R1+0x1a8] ;  /* 0x0001a800010e7983 */ /* 0x000ee20000300800 */
[----:B--2---:R-:W-:-:S03]  /*28ce0*/  IMAD.MOV.U32 R15, RZ, RZ, R8 ;  /* 0x000000ffff0f7224 */ /* 0x004fc600078e0008 */
[----:B------:R-:W2:Y:S04]  /*28cf0*/  LDL.LU R8, [R1+0x112c] ;  /* 0x00112c0001087983 */ /* 0x000ea80000300800 */
[----:B------:R-:W2:Y:S04]  /*28d00*/  LDL.LU R9, [R1+0x1128] ;  /* 0x0011280001097983 */ /* 0x000ea80000300800 */
[----:B------:R-:W2:Y:S04]  /*28d10*/  LDL.LU R10, [R1+0x1124] ;  /* 0x00112400010a7983 */ /* 0x000ea80000300800 */
[----:B------:R-:W2:Y:S04]  /*28d20*/  LDL.LU R11, [R1+0x1120] ;  /* 0x00112000010b7983 */ /* 0x000ea80000300800 */
[----:B------:R-:W4:Y:S04]  /*28d30*/  LDL.LU R19, [R1+0x16c] ;  /* 0x00016c0001137983 */ /* 0x000f280000300800 */
[----:B------:R-:W-:Y:S04]  /*28d40*/  STL.64 [R1+0x1008], R22 ;  /* 0x0010081601007387 */ /* 0x000fe80000100a00 */
[----:B------:R0:W-:Y:S04]  /*28d50*/  STL.64 [R1+0x1000], R20 ;  /* 0x0010001401007387 */ /* 0x0001e80000100a00 */
[----:B0-----:R-:W4:Y:S04]  /*28d60*/  LDL.LU R20, [R1+0x180] ;  /* 0x0001800001147983 */ /* 0x001f280000300800 */
[----:B------:R-:W4:Y:S01]  /*28d70*/  LDL.LU R21, [R1+0x184] ;  /* 0x0001840001157983 */ /* 0x000f220000300800 */
[----:B--2---:R-:W-:Y:S03]  /*28d80*/  HMMA.16816.F32 R4, R8, R4, R24 ;  /* 0x000000040804723c */ /* 0x004fe60000001818 */
[----:B------:R-:W2:-:S15]  /*28d90*/  LDL.LU.64 R24, [R1+0x1118] ;  /* 0x0011180001187983 */ /* 0x000e9e0000300a00 */
[----:B------:R-:W-:-:S05]  /*28da0*/  NOP ;  /* 0x0000000000007918 */ /* 0x000fca0000000000 */
[----:B------:R0:W-:Y:S01]  /*28db0*/  STL [R1+0xb4], R5 ;  /* 0x0000b40501007387 */ /* 0x0001e20000100800 */
[----:B------:R-:W-:-:S03]  /*28dc0*/  IMAD.MOV.U32 R27, RZ, RZ, R4 ;  /* 0x000000ffff1b7224 */ /* 0x000fc600078e0004 */
[----:B0-----:R-:W3:Y:S01]  /*28dd0*/  LDL.LU.64 R4, [R1+0x1110] ;  /* 0x0011100001047983 */ /* 0x001ee20000300a00 */
[----:B------:R-:W-:Y:S02]  /*28de0*/  IMAD.MOV.U32 R22, RZ, RZ, R28 ;  /* 0x000000ffff167224 */ /* 0x000fe400078e001c */
[----:B------:R-:W-:Y:S02]  /*28df0*/  IMAD.MOV.U32 R23, RZ, RZ, R0 ;  /* 0x000000ffff177224 */ /* 0x000fe400078e0000 */
[----:B------:R-:W-:Y:S02]  /*28e00*/  IMAD.MOV.U32 R0, RZ, RZ, R6 ;  /* 0x000000ffff007224 */ /* 0x000fe400078e0006 */
[----:B------:R-:W-:-:S05]  /*28e10*/  IMAD.MOV.U32 R28, RZ, RZ, R7 ;  /* 0x000000ffff1c7224 */ /* 0x000fca00078e0007 */
[----:B------:R-:W-:Y:S04]  /*28e20*/  STL [R1+0x1024], R28 ;  /* 0x0010241c01007387 */ /* 0x000fe80000100800 */
[----:B------:R-:W-:Y:S04]  /*28e30*/  STL [R1+0x1020], R0 ;  /* 0x0010200001007387 */ /* 0x000fe80000100800 */
[----:B------:R-:W-:Y:S01]  /*28e40*/  STL [R1+0x101c], R27 ;  /* 0x00101c1b01007387 */ /* 0x000fe20000100800 */
[----:B---3--:R-:W-:Y:S03]  /*28e50*/  HMMA.16816.F32 R4, R8, R4, R12 ;  /* 0x000000040804723c */ /* 0x008fe6000000180c */
[----:B------:R-:W3:Y:S04]  /*28e60*/  LDL.LU.64 R14, [R1+0x1108] ;  /* 0x00110800010e7983 */ /* 0x000ee80000300a00 */
[----:B------:R-:W3:-:S15]  /*28e70*/  LDL.LU.64 R12, [R1+0x1100] ;  /* 0x00110000010c7983 */ /* 0x000ede0000300a00 */
[----:B------:R-:W-:-:S01]  /*28e80*/  NOP ;  /* 0x0000000000007918 */ /* 0x000fc20000000000 */
[----:B------:R0:W-:Y:S04]  /*28e90*/  STL.64 [R1+0xa0], R4 ;  /* 0x0000a00401007387 */ /* 0x0001e80000100a00 */
[----:B------:R3:W-:Y:S04]  /*28ea0*/  STL [R1+0xa8], R6 ;  /* 0x0000a80601007387 */ /* 0x0007e80000100800 */
[----:B0-----:R-:W3:Y:S01]  /*28eb0*/  LDL.LU.64 R4, [R1+0x10f8] ;  /* 0x0010f80001047983 */ /* 0x001ee20000300a00 */
[----:B------:R-:W-:-:S05]  /*28ec0*/  IMAD.MOV.U32 R26, RZ, RZ, R7 ;  /* 0x000000ffff1a7224 */ /* 0x000fca00078e0007 */
[----:B------:R-:W-:Y:S01]  /*28ed0*/  STL [R1+0x1028], R26 ;  /* 0x0010281a01007387 */ /* 0x000fe20000100800 */
[----:B---3--:R-:W-:Y:S03]  /*28ee0*/  HMMA.16816.F32 R4, R8, R4, R12 ;  /* 0x000000040804723c */ /* 0x008fe6000000180c */
[----:B------:R-:W3:Y:S04]  /*28ef0*/  LDL.LU.64 R14, [R1+0x10f0] ;  /* 0x0010f000010e7983 */ /* 0x000ee80000300a00 */
[----:B------:R-:W3:-:S15]  /*28f00*/  LDL.LU.64 R12, [R1+0x10e8] ;  /* 0x0010e800010c7983 */ /* 0x000ede0000300a00 */
[----:B------:R-:W-:-:S01]  /*28f10*/  NOP ;  /* 0x0000000000007918 */ /* 0x000fc20000000000 */
[----:B------:R0:W-:Y:S01]  /*28f20*/  STL [R1+0x90], R4 ;  /* 0x0000900401007387 */ /* 0x0001e20000100800 */
[----:B------:R-:W-:-:S03]  /*28f30*/  IMAD.MOV.U32 R28, RZ, RZ, R5 ;  /* 0x000000ffff1c7224 */ /* 0x000fc600078e0005 */
[----:B0-----:R-:W4:Y:S01]  /*28f40*/  LDL.LU.64 R4, [R1+0x10e0] ;  /* 0x0010e00001047983 */ /* 0x001f220000300a00 */
[----:B------:R-:W-:Y:S02]  /*28f50*/  IMAD.MOV.U32 R0, RZ, RZ, R6 ;  /* 0x000000ffff007224 */ /* 0x000fe400078e0006 */
[----:B------:R-:W-:Y:S01]  /*28f60*/  IMAD.MOV.U32 R27, RZ, RZ, R7 ;  /* 0x000000ffff1b7224 */ /* 0x000fe200078e0007 */
[----:B------:R-:W-:Y:S04]  /*28f70*/  STL [R1+0x1034], R28 ;  /* 0x0010341c01007387 */ /* 0x000fe80000100800 */
[----:B------:R-:W-:Y:S04]  /*28f80*/  STL [R1+0x1030], R0 ;  /* 0x0010300001007387 */ /* 0x000fe80000100800 */
[----:B------:R-:W-:Y:S01]  /*28f90*/  STL [R1+0x102c], R27 ;  /* 0x00102c1b01007387 */ /* 0x000fe20000100800 */
[----:B----4-:R-:W-:-:S15]  /*28fa0*/  HMMA.16816.F32 R4, R8, R4, R20 ;  /* 0x000000040804723c */ /* 0x010fde0000001814 */
[----:B------:R-:W-:-:S08]  /*28fb0*/  NOP ;  /* 0x0000000000007918 */ /* 0x000fd00000000000 */
[----:B------:R0:W-:Y:S01]  /*28fc0*/  STL.64 [R1+0x80], R4 ;  /* 0x0000800401007387 */ /* 0x0001e20000100a00 */
[----:B------:R-:W-:Y:S02]  /*28fd0*/  IMAD.MOV.U32 R23, RZ, RZ, R6 ;  /* 0x000000ffff177224 */ /* 0x000fe400078e0006 */
[----:B------:R-:W-:Y:S02]  /*28fe0*/  IMAD.MOV.U32 R22, RZ, RZ, R7 ;  /* 0x000000ffff167224 */ /* 0x000fe400078e0007 */
[----:B------:R-:W4:Y:S04]  /*28ff0*/  LDL.LU.64 R6, [R1+0x10d8] ;  /* 0x0010d80001067983 */ /* 0x000f280000300a00 */
[----:B0-----:R-:W3:Y:S04]  /*29000*/  LDL.LU.64 R4, [R1+0x10d0] ;  /* 0x0010d00001047983 */ /* 0x001ee80000300a00 */
[----:B------:R4:W-:Y:S04]  /*29010*/  STL.64 [R1+0x1070], R22 ;  /* 0x0010701601007387 */ /* 0x0009e80000100a00 */
[----:B------:R-:W2:Y:S04]  /*29020*/  LDL.LU R20, [R1+0x140] ;  /* 0x0001400001147983 */ /* 0x000ea80000300800 */
[----:B------:R-:W2:Y:S01]  /*29030*/  LDL.LU R21, [R1+0x144] ;  /* 0x0001440001157983 */ /* 0x000ea20000300800 */
[----:B----4-:R-:W-:-:S02]  /*29040*/  IMAD.MOV.U32 R22, RZ, RZ, R7 ;  /* 0x000000ffff167224 */ /* 0x010fc400078e0007 */
[----:B------:R-:W-:Y:S02]  /*29050*/  IMAD.MOV.U32 R23, RZ, RZ, R6 ;  /* 0x000000ffff177224 */ /* 0x000fe400078e0006 */
[----:B---3--:R-:W-:Y:S01]  /*29060*/  HMMA.16816.F32 R4, R8, R4, R12 ;  /* 0x000000040804723c */ /* 0x008fe2000000180c */
[----:B------:R-:W3:-:S15]  /*29070*/  LDL.LU.64 R12, [R1+0x10c8] ;  /* 0x0010c800010c7983 */ /* 0x000ede0000300a00 */
[----:B------:R-:W-:-:S08]  /*29080*/  NOP ;  /* 0x0000000000007918 */ /* 0x000fd00000000000 */
[----:B------:R-:W-:Y:S02]  /*29090*/  IMAD.MOV.U32 R28, RZ, RZ, R4 ;  /* 0x000000ffff1c7224 */ /* 0x000fe400078e0004 */
[----:B------:R-:W-:Y:S02]  /*290a0*/  IMAD.MOV.U32 R0, RZ, RZ, R5 ;  /* 0x000000ffff007224 */ /* 0x000fe400078e0005 */
[----:B------:R-:W4:Y:S01]  /*290b0*/  LDL.LU.64 R4, [R1+0x10c0] ;  /* 0x0010c00001047983 */ /* 0x000f220000300a00 */
[----:B---3--:R-:W-:Y:S03]  /*290c0*/  HMMA.16816.F32 R12, R8, R12, R16 ;  /* 0x0000000c080c723c */ /* 0x008fe60000001810 */
[----:B------:R-:W3:Y:S04]  /*290d0*/  LDL.LU.64 R18, [R1+0x10b8] ;  /* 0x0010b80001127983 */ /* 0x000ee80000300a00 */
[----:B------:R-:W3:-:S15]  /*290e0*/  LDL.LU.64 R16, [R1+0x10b0] ;  /* 0x0010b00001107983 */ /* 0x000ede0000300a00 */
[----:B------:R-:W-:-:S01]  /*290f0*/  NOP ;  /* 0x0000000000007918 */ /* 0x000fc20000000000 */
[----:B------:R0:W-:Y:S04]  /*29100*/  STL.64 [R1+0xf88], R14 ;  /* 0x000f880e01007387 */ /* 0x0001e80000100a00 */
[----:B------:R1:W-:Y:S04]  /*29110*/  STL.64 [R1+0xf80], R12 ;  /* 0x000f800c01007387 */ /* 0x0003e80000100a00 */
[----:B0-----:R-:W2:Y:S04]  /*29120*/  LDL.LU R14, [R1+0x28] ;  /* 0x00002800010e7983 */ /* 0x001ea80000300800 */
[----:B------:R-:W2:Y:S04]  /*29130*/  LDL.LU R15, [R1+0x2c] ;  /* 0x00002c00010f7983 */ /* 0x000ea80000300800 */
[----:B--2---:R0:W-:Y:S04]  /*29140*/  STL.64 [R1+0x1050], R14 ;  /* 0x0010500e01007387 */ /* 0x0041e80000100a00 */
[----:B-1----:R-:W4:Y:S04]  /*29150*/  LDL.LU R12, [R1+0x150] ;  /* 0x00015000010c7983 */ /* 0x002f280000300800 */
[----:B------:R-:W4:Y:S04]  /*29160*/  LDL.LU R13, [R1+0x154] ;  /* 0x00015400010d7983 */ /* 0x000f280000300800 */
[----:B0-----:R-:W4:Y:S04]  /*29170*/  LDL.LU R14, [R1+0x158] ;  /* 0x00015800010e7983 */ /* 0x001f280000300800 */
[----:B------:R-:W4:Y:S01]  /*29180*/  LDL.LU R15, [R1+0x15c] ;  /* 0x00015c00010f7983 */ /* 0x000f220000300800 */
[----:B------:R-:W-:-:S02]  /*29190*/  IMAD.MOV.U32 R27, RZ, RZ, R6 ;  /* 0x000000ffff1b7224 */ /* 0x000fc400078e0006 */
[----:B------:R-:W-:Y:S02]  /*291a0*/  IMAD.MOV.U32 R26, RZ, RZ, R7 ;  /* 0x000000ffff1a7224 */ /* 0x000fe400078e0007 */
[C---:B----4-:R-:W-:Y:S06]  /*291b0*/  HMMA.16816.F32 R4, R8.reuse, R4, R12 ;  /* 0x000000040804723c */ /* 0x050fec000000180c */
[----:B------:R-:W-:-:S15]  /*291c0*/  HMMA.16816.F32 R8, R8, R24, R20 ;  /* 0x000000180808723c */ /* 0x000fde0000001814 */
[----:B------:R-:W-:-:S02]  /*291d0*/  NOP ;  /* 0x0000000000007918 */ /* 0x000fc40000000000 */
[----:B------:R0:W-:Y:S04]  /*291e0*/  STL.64 [R1+0xf78], R6 ;  /* 0x000f780601007387 */ /* 0x0001e80000100a00 */
[----:B------:R-:W-:Y:S04]  /*291f0*/  STL.64 [R1+0xf70], R4 ;  /* 0x000f700401007387 */ /* 0x000fe80000100a00 */
[----:B0-----:R-:W2:Y:S04]  /*29200*/  LDL.LU R6, [R1+0x18] ;  /* 0x0000180001067983 */ /* 0x001ea80000300800 */
[----:B------:R-:W2:Y:S04]  /*29210*/  LDL.LU R7, [R1+0x1c] ;  /* 0x00001c0001077983 */ /* 0x000ea80000300800 */
[----:B------:R0:W-:Y:S04]  /*29220*/  STL.64 [R1+0x1090], R26 ;  /* 0x0010901a01007387 */ /* 0x0001e80000100a00 */
[----:B0-----:R-:W4:Y:S04]  /*29230*/  LDL.LU.64 R26, [R1+0x68] ;  /* 0x00006800011a7983 */ /* 0x001f280000300a00 */
[----:B------:R0:W-:Y:S04]  /*29240*/  STL.64 [R1+0xf68], R10 ;  /* 0x000f680a01007387 */ /* 0x0001e80000100a00 */
[----:B------:R-:W-:Y:S04]  /*29250*/  STL.64 [R1+0xf60], R8 ;  /* 0x000f600801007387 */ /* 0x000fe80000100a00 */
[----:B0-----:R-:W2:Y:S04]  /*29260*/  LDL.LU R10, [R1+0x8] ;  /* 0x00000800010a7983 */ /* 0x001ea80000300800 */
[----:B------:R-:W2:Y:S04]  /*29270*/  LDL.LU R11, [R1+0xc] ;  /* 0x00000c00010b7983 */ /* 0x000ea80000300800 */
[----:B------:R-:W4:Y:S04]  /*29280*/  LDL.LU R20, [R1+0x110] ;  /* 0x0001100001147983 */ /* 0x000f280000300800 */
[----:B------:R-:W4:Y:S01]  /*29290*/  LDL.LU R21, [R1+0x114] ;  /* 0x0001140001157983 */ /* 0x000f220000300800 */
[----:B------:R-:W-:-:S02]  /*292a0*/  IMAD.MOV.U32 R22, RZ, RZ, R2 ;  /* 0x000000ffff167224 */ /* 0x000fc400078e0002 */
[----:B------:R-:W-:Y:S01]  /*292b0*/  IMAD.MOV.U32 R23, RZ, RZ, R29 ;  /* 0x000000ffff177224 */ /* 0x000fe200078e001d */
[----:B------:R-:W2:Y:S04]  /*292c0*/  LDL.LU R2, [R1+0x10ac] ;  /* 0x0010ac0001027983 */ /* 0x000ea80000300800 */
[----:B------:R-:W2:Y:S04]  /*292d0*/  LDL.LU R29, [R1+0x10a8] ;  /* 0x0010a800011d7983 */ /* 0x000ea80000300800 */
[----:B------:R3:W-:Y:S02]  /*292e0*/  STL.64 [R1+0x1080], R22 ;  /* 0x0010801601007387 */ /* 0x0007e40000100a00 */
[----:B---3--:R-:W-:-:S02]  /*292f0*/  IMAD.MOV.U32 R22, RZ, RZ, R18 ;  /* 0x000000ffff167224 */ /* 0x008fc400078e0012 */
[----:B------:R-:W-:Y:S01]  /*29300*/  IMAD.MOV.U32 R23, RZ, RZ, R19 ;  /* 0x000000ffff177224 */ /* 0x000fe200078e0013 */
[----:B----4-:R0:W-:Y:S02]  /*29310*/  STL.64 [R1+0x1078], R20 ;  /* 0x0010781401007387 */ /* 0x0101e40000100a00 */
[----:B0-----:R-:W-:Y:S02]  /*29320*/  IMAD.MOV.U32 R20, RZ, RZ, R16 ;  /* 0x000000ffff147224 */ /* 0x001fe400078e0010 */
[----:B------:R-:W-:Y:S01]  /*29330*/  IMAD.MOV.U32 R21, RZ, RZ, R17 ;  /* 0x000000ffff157224 */ /* 0x000fe200078e0011 */
[----:B------:R-:W3:Y:S04]  /*29340*/  LDL.LU R16, [R1+0x10a4] ;  /* 0x0010a40001107983 */ /* 0x000ee80000300800 */
[----:B------:R-:W3:Y:S04]  /*29350*/  LDL.LU R17, [R1+0x10a0] ;  /* 0x0010a00001117983 */ /* 0x000ee80000300800 */
[----:B------:R-:W3:Y:S04]  /*29360*/  LDL.LU R18, [R1+0x109c] ;  /* 0x00109c0001127983 */ /* 0x000ee80000300800 */
[----:B------:R-:W3:Y:S04]  /*29370*/  LDL.LU R19, [R1+0x1098] ;  /* 0x0010980001137983 */ /* 0x000ee80000300800 */
[----:B------:R-:W4:Y:S04]  /*29380*/  LDL.LU.64 R14, [R1+0x38] ;  /* 0x00003800010e7983 */ /* 0x000f280000300a00 */
[----:B----4-:R0:W-:Y:S04]  /*29390*/  STL.64 [R1+0x1068], R14 ;  /* 0x0010680e01007387 */ /* 0x0101e80000100a00 */
[----:B0-----:R-:W4:Y:S04]  /*293a0*/  LDL.LU.64 R14, [R1+0x48] ;  /* 0x00004800010e7983 */ /* 0x001f280000300a00 */
[----:B----4-:R0:W-:Y:S04]  /*293b0*/  STL.64 [R1+0x1088], R14 ;  /* 0x0010880e01007387 */ /* 0x0101e80000100a00 */
[----:B0-----:R-:W4:Y:S04]  /*293c0*/  LDL.LU.64 R14, [R1+0x58] ;  /* 0x00005800010e7983 */ /* 0x001f280000300a00 */
[----:B--2---:R0:W-:Y:S04]  /*293d0*/  STL.64 [R1+0x1038], R10 ;  /* 0x0010380a01007387 */ /* 0x0041e80000100a00 */
[----:B------:R-:W3:Y:S04]  /*293e0*/  LDL.LU R8, [R1+0x130] ;  /* 0x0001300001087983 */ /* 0x000ee80000300800 */
[----:B------:R-:W3:Y:S01]  /*293f0*/  LDL.LU R9, [R1+0x134] ;  /* 0x0001340001097983 */ /* 0x000ee20000300800 */
[----:B0-----:R-:W-:-:S02]  /*29400*/  IMAD.MOV.U32 R10, RZ, RZ, R29 ;  /* 0x000000ffff0a7224 */ /* 0x001fc400078e001d */
[----:B------:R-:W-:Y:S02]  /*29410*/  IMAD.MOV.U32 R11, RZ, RZ, R2 ;  /* 0x000000ffff0b7224 */ /* 0x000fe400078e0002 */
[----:B------:R-:W-:Y:S02]  /*29420*/  IMAD.MOV.U32 R5, RZ, RZ, R26 ;  /* 0x000000ffff057224 */ /* 0x000fe400078e001a */
[----:B------:R-:W-:-:S03]  /*29430*/  IMAD.MOV.U32 R4, RZ, RZ, R27 ;  /* 0x000000ffff047224 */ /* 0x000fc600078e001b */
[----:B---3--:R-:W-:Y:S01]  /*29440*/  HMMA.16816.F32 R8, R16, R26, R8 ;  /* 0x0000001a1008723c */ /* 0x008fe20000001808 */
[----:B------:R-:W2:-:S15]  /*29450*/  LDL.LU.64 R26, [R1+0x1090] ;  /* 0x00109000011a7983 */ /* 0x000e9e0000300a00 */
[----:B------:R-:W-:-:S07]  /*29460*/  NOP ;  /* 0x0000000000007918 */ /* 0x000fce0000000000 */
[----:B------:R-:W-:Y:S04]  /*29470*/  STL.64 [R1+0x260], R8 ;  /* 0x0002600801007387 */ /* 0x000fe80000100a00 */
[----:B------:R-:W-:Y:S04]  /*29480*/  STL.64 [R1+0x268], R10 ;  /* 0x0002680a01007387 */ /* 0x000fe80000100a00 */
[----:B------:R-:W-:Y:S04]  /*29490*/  STL.64 [R1+0x1048], R6 ;  /* 0x0010480601007387 */ /* 0x000fe80000100a00 */
[----:B------:R0:W-:Y:S04]  /*294a0*/  STL.64 [R1+0x1040], R4 ;  /* 0x0010400401007387 */ /* 0x0001e80000100a00 */
[----:B0-----:R-:W3:Y:S04]  /*294b0*/  LDL.LU R4, [R1+0xf0] ;  /* 0x0000f00001047983 */ /* 0x001ee80000300800 */
[----:B------:R-:W3:Y:S04]  /*294c0*/  LDL.LU R5, [R1+0xf4] ;  /* 0x0000f40001057983 */ /* 0x000ee80000300800 */
[----:B------:R-:W2:Y:S04]  /*294d0*/  LDL.LU R6, [R1+0xf8] ;  /* 0x0000f80001067983 */ /* 0x000ea80000300800 */
[----:B------:R-:W2:Y:S01]  /*294e0*/  LDL.LU R7, [R1+0xfc] ;  /* 0x0000fc0001077983 */ /* 0x000ea20000300800 */
[----:B----4-:R-:W-:Y:S01]  /*294f0*/  HMMA.16816.F32 R20, R16, R14, R20 ;  /* 0x0000000e1014723c */ /* 0x010fe20000001814 */
[----:B------:R-:W-:-:S02]  /*29500*/  IMAD.MOV.U32 R2, RZ, RZ, R8 ;  /* 0x000000ffff027224 */ /* 0x000fc400078e0008 */
[----:B------:R-:W-:Y:S02]  /*29510*/  IMAD.MOV.U32 R24, RZ, RZ, R9 ;  /* 0x000000ffff187224 */ /* 0x000fe400078e0009 */
[----:B------:R-:W-:Y:S02]  /*29520*/  IMAD.MOV.U32 R29, RZ, RZ, R10 ;  /* 0x000000ffff1d7224 */ /* 0x000fe400078e000a */
[----:B------:R-:W-:-:S15]  /*29530*/  IMAD.MOV.U32 R11, RZ, RZ, R3 ;  /* 0x000000ffff0b7224 */ /* 0x000fde00078e0003 */
[----:B------:R-:W-:-:S02]  /*29540*/  NOP ;  /* 0x0000000000007918 */ /* 0x000fc40000000000 */
[----:B------:R-:W-:Y:S02]  /*29550*/  IMAD.MOV.U32 R25, RZ, RZ, R21 ;  /* 0x000000ffff197224 */ /* 0x000fe400078e0015 */
[----:B------:R-:W-:Y:S01]  /*29560*/  IMAD.MOV.U32 R3, RZ, RZ, R20 ;  /* 0x000000ffff037224 */ /* 0x000fe200078e0014 */
[----:B--2---:R-:W-:Y:S04]  /*29570*/  STL.64 [R1+0x1060], R6 ;  /* 0x0010600601007387 */ /* 0x004fe80000100a00 */
[----:B---3--:R0:W-:Y:S04]  /*29580*/  STL.64 [R1+0x1058], R4 ;  /* 0x0010580401007387 */ /* 0x0081e80000100a00 */
[----:B0-----:R-:W2:Y:S04]  /*29590*/  LDL.LU R4, [R1+0x100] ;  /* 0x0001000001047983 */ /* 0x001ea80000300800 */
[----:B------:R-:W2:Y:S04]  /*295a0*/  LDL.LU R5, [R1+0x104] ;  /* 0x0001040001057983 */ /* 0x000ea80000300800 */
[----:B------:R-:W2:Y:S04]  /*295b0*/  LDL.LU R6, [R1+0x108] ;  /* 0x0001080001067983 */ /* 0x000ea80000300800 */
[----:B------:R-:W2:Y:S04]  /*295c0*/  LDL.LU R7, [R1+0x10c] ;  /* 0x00010c0001077983 */ /* 0x000ea80000300800 */
[----:B------:R-:W3:Y:S04]  /*295d0*/  LDL.LU R8, [R1+0xe0] ;  /* 0x0000e00001087983 */ /* 0x000ee80000300800 */
[----:B------:R-:W3:Y:S04]  /*295e0*/  LDL.LU R9, [R1+0xe4] ;  /* 0x0000e40001097983 */ /* 0x000ee80000300800 */
[----:B------:R-:W3:Y:S04]  /*295f0*/  LDL.LU R10, [R1+0xe8] ;  /* 0x0000e800010a7983 */ /* 0x000ee80000300800 */
[----:B------:R-:W-:Y:S04]  /*29600*/  STL [R1+0xe44], R2 ;  /* 0x000e440201007387 */ /* 0x000fe80000100800 */
[----:B------:R0:W-:Y:S04]  /*29610*/  STL [R1+0xe40], R24 ;  /* 0x000e401801007387 */ /* 0x0001e80000100800 */
[----:B------:R1:W-:Y:S01]  /*29620*/  STL [R1+0xe3c], R29 ;  /* 0x000e3c1d01007387 */ /* 0x0003e20000100800 */
[----:B0-----:R-:W-:-:S02]  /*29630*/  IMAD.MOV.U32 R24, RZ, RZ, R15 ;  /* 0x000000ffff187224 */ /* 0x001fc400078e000f */
[----:B-1----:R-:W-:Y:S02]  /*29640*/  IMAD.MOV.U32 R29, RZ, RZ, R14 ;  /* 0x000000ffff1d7224 */ /* 0x002fe400078e000e */
[----:B------:R-:W4:Y:S04]  /*29650*/  LDL.LU.64 R14, [R1+0x1088] ;  /* 0x00108800010e7983 */ /* 0x000f280000300a00 */
[----:B------:R-:W-:Y:S04]  /*29660*/  STL.64 [R1+0x270], R20 ;  /* 0x0002701401007387 */ /* 0x000fe80000100a00 */
[----:B------:R0:W-:Y:S04]  /*29670*/  STL.64 [R1+0x278], R22 ;  /* 0x0002781601007387 */ /* 0x0001e80000100a00 */
[----:B0-----:R-:W4:Y:S04]  /*29680*/  LDL.LU.64 R22, [R1+0x1080] ;  /* 0x0010800001167983 */ /* 0x001f280000300a00 */
[----:B------:R-:W4:Y:S04]  /*29690*/  LDL.LU.64 R20, [R1+0x1078] ;  /* 0x0010780001147983 */ /* 0x000f280000300a00 */
[----:B------:R-:W-:Y:S04]  /*296a0*/  STL [R1+0xe4c], R3 ;  /* 0x000e4c0301007387 */ /* 0x000fe80000100800 */
[----:B------:R-:W-:Y:S01]  /*296b0*/  STL [R1+0xe48], R25 ;  /* 0x000e481901007387 */ /* 0x000fe20000100800 */
[----:B----4-:R-:W-:-:S15]  /*296c0*/  HMMA.16816.F32 R20, R16, R14, R20 ;  /* 0x0000000e1014723c */ /* 0x010fde0000001814 */
[----:B------:R-:W-:-:S08]  /*296d0*/  NOP ;  /* 0x0000000000007918 */ /* 0x000fd00000000000 */
[----:B------:R0:W-:Y:S04]  /*296e0*/  STL.64 [R1+0x250], R20 ;  /* 0x0002501401007387 */ /* 0x0001e80000100a00 */
[----:B------:R1:W-:Y:S01]  /*296f0*/  STL.64 [R1+0x258], R22 ;  /* 0x0002581601007387 */ /* 0x0003e20000100a00 */
[----:B0-----:R-:W-:-:S03]  /*29700*/  IMAD.MOV.U32 R21, RZ, RZ, R14 ;  /* 0x000000ffff157224 */ /* 0x001fc600078e000e */
[----:B-1----:R-:W4:Y:S01]  /*29710*/  LDL.LU.64 R22, [R1+0x1070] ;  /* 0x0010700001167983 */ /* 0x002f220000300a00 */
[----:B------:R-:W-:-:S03]  /*29720*/  IMAD.MOV.U32 R20, RZ, RZ, R15 ;  /* 0x000000ffff147224 */ /* 0x000fc600078e000f */
[----:B------:R-:W2:Y:S02]  /*29730*/  LDL.LU.64 R14, [R1+0x1068] ;  /* 0x00106800010e7983 */ /* 0x000ea40000300a00 */
[----:B--2---:R-:W-:Y:S06]  /*29740*/  HMMA.16816.F32 R4, R16, R14, R4 ;  /* 0x0000000e1004723c */ /* 0x004fec0000001804 */
[----:B------:R-:W-:Y:S02]  /*29750*/  IMAD.MOV.U32 R3, RZ, RZ, R14 ;  /* 0x000000ffff037224 */ /* 0x000fe400078e000e */
[----:B------:R-:W-:-:S15]  /*29760*/  IMAD.MOV.U32 R2, RZ, RZ, R15 ;  /* 0x000000ffff027224 */ /* 0x000fde00078e000f */
[----:B------:R-:W-:Y:S04]  /*29770*/  STL.64 [R1+0x240], R4 ;  /* 0x0002400401007387 */ /* 0x000fe80000100a00 */
[----:B------:R0:W-:Y:S04]  /*29780*/  STL.64 [R1+0x248], R6 ;  /* 0x0002480601007387 */ /* 0x0001e80000100a00 */
[----:B0-----:R-:W2:Y:S04]  /*29790*/  LDL.LU.64 R6, [R1+0x1060] ;  /* 0x0010600001067983 */ /* 0x001ea80000300a00 */
[----:B------:R-:W2:Y:S04]  /*297a0*/  LDL.LU.64 R4, [R1+0x1058] ;  /* 0x0010580001047983 */ /* 0x000ea80000300a00 */
[----:B------:R-:W2:Y:S02]  /*297b0*/  LDL.LU.64 R14, [R1+0x1050] ;  /* 0x00105000010e7983 */ /* 0x000ea40000300a00 */
[----:B--2---:R-:W-:-:S15]  /*297c0*/  HMMA.16816.F32 R4, R16, R14, R4 ;  /* 0x0000000e1004723c */ /* 0x004fde0000001804 */
[----:B------:R-:W-:-:S08]  /*297d0*/  NOP ;  /* 0x0000000000007918 */ /* 0x000fd00000000000 */
[----:B------:R-:W-:Y:S04]  /*297e0*/  STL.64 [R1+0x220], R4 ;  /* 0x0002200401007387 */ /* 0x000fe80000100a00 */
[----:B------:R0:W-:Y:S04]  /*297f0*/  STL.64 [R1+0x228], R6 ;  /* 0x0002280601007387 */ /* 0x0001e80000100a00 */
[----:B0-----:R-:W3:Y:S04]  /*29800*/  LDL.LU.64 R6, [R1+0x1048] ;  /* 0x0010480001067983 */ /* 0x001ee80000300a00 */
[----:B------:R-:W2:Y:S04]  /*29810*/  LDL.LU.64 R4, [R1+0x1040] ;  /* 0x0010400001047983 */ /* 0x000ea80000300a00 */
[----:B------:R4:W-:Y:S04]  /*29820*/  STL.64 [R1+0xf98], R14 ;  /* 0x000f980e01007387 */ /* 0x0009e80000100a00 */
[----:B------:R-:W2:Y:S04]  /*29830*/  LDL.LU R12, [R1+0x80] ;  /* 0x00008000010c7983 */ /* 0x000ea80000300800 */
[----:B------:R-:W2:Y:S01]  /*29840*/  LDL.LU R13, [R1+0x84] ;  /* 0x00008400010d7983 */ /* 0x000ea20000300800 */
[----:B----4-:R-:W-:-:S02]  /*29850*/  IMAD.MOV.U32 R14, RZ, RZ, R23 ;  /* 0x000000ffff0e7224 */ /* 0x010fc400078e0017 */
[----:B------:R-:W-:-:S05]  /*29860*/  IMAD.MOV.U32 R15, RZ, RZ, R22 ;  /* 0x000000ffff0f7224 */ /* 0x000fca00078e0016 */
[----:B------:R0:W-:Y:S02]  /*29870*/  STL.64 [R1+0xfa8], R14 ;  /* 0x000fa80e01007387 */ /* 0x0001e40000100a00 */
[----:B0-----:R-:W-:Y:S02]  /*29880*/  IMAD.MOV.U32 R14, RZ, RZ, R21 ;  /* 0x000000ffff0e7224 */ /* 0x001fe400078e0015 */
[----:B------:R-:W-:Y:S01]  /*29890*/  IMAD.MOV.U32 R15, RZ, RZ, R20 ;  /* 0x000000ffff0f7224 */ /* 0x000fe200078e0014 */
[----:B---3--:R-:W-:Y:S01]  /*298a0*/  HMMA.16816.F32 R8, R16, R6, R8 ;  /* 0x000000061008723c */ /* 0x008fe20000001808 */
[----:B--2---:R-:W-:Y:S04]  /*298b0*/  STL.64 [R1+0xfa0], R12 ;  /* 0x000fa00c01007387 */ /* 0x004fe80000100a00 */
[----:B------:R-:W2:Y:S04]  /*298c0*/  LDL.LU R20, [R1+0xd0] ;  /* 0x0000d00001147983 */ /* 0x000ea80000300800 */
[----:B------:R-:W2:Y:S04]  /*298d0*/  LDL.LU R21, [R1+0xd4] ;  /* 0x0000d40001157983 */ /* 0x000ea80000300800 */
[----:B------:R-:W2:Y:S04]  /*298e0*/  LDL.LU R22, [R1+0xd8] ;  /* 0x0000d80001167983 */ /* 0x000ea80000300800 */
[----:B------:R-:W2:Y:S04]  /*298f0*/  LDL.LU R23, [R1+0xdc] ;  /* 0x0000dc0001177983 */ /* 0x000ea80000300800 */
[----:B------:R0:W-:Y:S02]  /*29900*/  STL.64 [R1+0xfc0], R14 ;  /* 0x000fc00e01007387 */ /* 0x0001e40000100a00 */
[----:B0-----:R-:W-:-:S02]  /*29910*/  IMAD.MOV.U32 R14, RZ, RZ, R29 ;  /* 0x000000ffff0e7224 */ /* 0x001fc400078e001d */
[----:B------:R-:W-:-:S05]  /*29920*/  IMAD.MOV.U32 R15, RZ, RZ, R24 ;  /* 0x000000ffff0f7224 */ /* 0x000fca00078e0018 */
[----:B------:R0:W-:Y:S04]  /*29930*/  STL.64 [R1+0xfd8], R14 ;  /* 0x000fd80e01007387 */ /* 0x0001e80000100a00 */
[----:B------:R-:W-:Y:S04]  /*29940*/  STL.64 [R1+0x200], R8 ;  /* 0x0002000801007387 */ /* 0x000fe80000100a00 */
[----:B------:R1:W-:Y:S01]  /*29950*/  STL.64 [R1+0x208], R10 ;  /* 0x0002080a01007387 */ /* 0x0003e20000100a00 */
[----:B0-----:R-:W-:Y:S02]  /*29960*/  IMAD.MOV.U32 R15, RZ, RZ, R4 ;  /* 0x000000ffff0f7224 */ /* 0x001fe400078e0004 */
[----:B------:R-:W-:Y:S01]  /*29970*/  IMAD.MOV.U32 R14, RZ, RZ, R5 ;  /* 0x000000ffff0e7224 */ /* 0x000fe200078e0005 */
[----:B-1----:R-:W2:Y:S04]  /*29980*/  LDL.LU.64 R10, [R1+0x1038] ;  /* 0x00103800010a7983 */ /* 0x002ea80000300a00 */
[----:B------:R0:W-:Y:S01]  /*29990*/  STL.64 [R1+0xf90], R6 ;  /* 0x000f900601007387 */ /* 0x0001e20000100a00 */
[----:B------:R-:W-:-:S02]  /*299a0*/  IMAD.MOV.U32 R4, RZ, RZ, R28 ;  /* 0x000000ffff047224 */ /* 0x000fc400078e001c */
[----:B------:R-:W-:Y:S01]  /*299b0*/  IMAD.MOV.U32 R5, RZ, RZ, R0 ;  /* 0x000000ffff057224 */ /* 0x000fe200078e0000 */
[----:B------:R-:W3:Y:S04]  /*299c0*/  LDL.LU R28, [R1+0x1034] ;  /* 0x00103400011c7983 */ /* 0x000ee80000300800 */
[----:B------:R-:W4:Y:S01]  /*299d0*/  LDL.LU R0, [R1+0x1030] ;  /* 0x0010300001007983 */ /* 0x000f220000300800 */
[----:B0-----:R-:W-:Y:S02]  /*299e0*/  IMAD.MOV.U32 R6, RZ, RZ, R27 ;  /* 0x000000ffff067224 */ /* 0x001fe400078e001b */
[----:B------:R-:W-:Y:S01]  /*299f0*/  IMAD.MOV.U32 R7, RZ, RZ, R26 ;  /* 0x000000ffff077224 */ /* 0x000fe200078e001a */
[----:B------:R-:W2:Y:S04]  /*29a00*/  LDL.LU R27, [R1+0x102c] ;  /* 0x00102c00011b7983 */ /* 0x000ea80000300800 */
[----:B------:R-:W2:Y:S04]  /*29a10*/  LDL.LU R26, [R1+0x1028] ;  /* 0x00102800011a7983 */ /* 0x000ea80000300800 */
[----:B------:R-:W-:Y:S04]  /*29a20*/  STL.64 [R1+0xfb8], R6 ;  /* 0x000fb80601007387 */ /* 0x000fe80000100a00 */
[----:B------:R0:W-:Y:S04]  /*29a30*/  STL.64 [R1+0xfb0], R4 ;  /* 0x000fb00401007387 */ /* 0x0001e80000100a00 */
[----:B0-----:R-:W2:Y:S01]  /*29a40*/  LDL.LU R4, [R1+0x90] ;  /* 0x0000900001047983 */ /* 0x001ea20000300800 */
[----:B---3--:R-:W-:-:S02]  /*29a50*/  IMAD.MOV.U32 R5, RZ, RZ, R28 ;  /* 0x000000ffff057224 */ /* 0x008fc400078e001c */
[----:B----4-:R-:W-:Y:S01]  /*29a60*/  IMAD.MOV.U32 R6, RZ, RZ, R0 ;  /* 0x000000ffff067224 */ /* 0x010fe200078e0000 */
[----:B------:R-:W3:Y:S04]  /*29a70*/  LDL.LU R28, [R1+0x1024] ;  /* 0x00102400011c7983 */ /* 0x000ee80000300800 */
[----:B------:R-:W4:Y:S01]  /*29a80*/  LDL.LU R0, [R1+0x1020] ;  /* 0x0010200001007983 */ /* 0x000f220000300800 */
[----:B--2---:R-:W-:-:S03]  /*29a90*/  IMAD.MOV.U32 R7, RZ, RZ, R27 ;  /* 0x000000ffff077224 */ /* 0x004fc600078e001b */
[----:B------:R-:W2:Y:S04]  /*29aa0*/  LDL.LU R27, [R1+0x101c] ;  /* 0x00101c00011b7983 */ /* 0x000ea80000300800 */
[----:B------:R-:W-:Y:S04]  /*29ab0*/  STL.64 [R1+0xfd0], R6 ;  /* 0x000fd00601007387 */ /* 0x000fe80000100a00 */
[----:B------:R0:W-:Y:S04]  /*29ac0*/  STL.64 [R1+0xfc8], R4 ;  /* 0x000fc80401007387 */ /* 0x0001e80000100a00 */
[----:B0-----:R-:W3:Y:S04]  /*29ad0*/  LDL.LU R4, [R1+0xa0] ;  /* 0x0000a00001047983 */ /* 0x001ee80000300800 */
[----:B------:R-:W3:Y:S04]  /*29ae0*/  LDL.LU R5, [R1+0xa4] ;  /* 0x0000a40001057983 */ /* 0x000ee80000300800 */
[----:B------:R-:W4:Y:S01]  /*29af0*/  LDL.LU R6, [R1+0xa8] ;  /* 0x0000a80001067983 */ /* 0x000f220000300800 */
[----:B------:R-:W-:Y:S01]  /*29b00*/  HMMA.16816.F32 R20, R16, R10, R20 ;  /* 0x0000000a1014723c */ /* 0x000fe20000001814 */
[----:B------:R-:W-:-:S02]  /*29b10*/  IMAD.MOV.U32 R7, RZ, RZ, R26 ;  /* 0x000000ffff077224 */ /* 0x000fc400078e001a */
[----:B------:R-:W2:Y:S04]  /*29b20*/  LDL.LU R26, [R1+0x1018] ;  /* 0x00101800011a7983 */ /* 0x000ea80000300800 */
[----:B----4-:R-:W-:Y:S04]  /*29b30*/  STL.64 [R1+0xfe8], R6 ;  /* 0x000fe80601007387 */ /* 0x010fe80000100a00 */
[----:B---3--:R2:W-:Y:S02]  /*29b40*/  STL.64 [R1+0xfe0], R4 ;  /* 0x000fe00401007387 */ /* 0x0085e40000100a00 */
[----:B--2---:R-:W-:-:S02]  /*29b50*/  IMAD.MOV.U32 R4, RZ, RZ, R27 ;  /* 0x000000ffff047224 */ /* 0x004fc400078e001b */
[----:B------:R-:W-:Y:S01]  /*29b60*/  IMAD.MOV.U32 R6, RZ, RZ, R0 ;  /* 0x000000ffff067224 */ /* 0x000fe200078e0000 */
[----:B------:R-:W2:Y:S04]  /*29b70*/  LDL.LU R27, [R1+0x1014] ;  /* 0x00101400011b7983 */ /* 0x000ea80000300800 */
[----:B------:R-:W3:Y:S04]  /*29b80*/  LDL.LU R5, [R1+0xb4] ;  /* 0x0000b40001057983 */ /* 0x000ee80000300800 */
[----:B------:R-:W4:Y:S04]  /*29b90*/  LDL.LU R0, [R1+0x1010] ;  /* 0x0010100001007983 */ /* 0x000f280000300800 */
[----:B------:R-:W-:Y:S04]  /*29ba0*/  STL.64 [R1+0x1e0], R20 ;  /* 0x0001e01401007387 */ /* 0x000fe80000100a00 */
[----:B------:R0:W-:Y:S04]  /*29bb0*/  STL.64 [R1+0x1e8], R22 ;  /* 0x0001e81601007387 */ /* 0x0001e80000100a00 */
[----:B0-----:R-:W2:Y:S04]  /*29bc0*/  LDL.LU.64 R22, [R1+0x1008] ;  /* 0x0010080001167983 */ /* 0x001ea80000300a00 */
[----:B------:R-:W2:Y:S01]  /*29bd0*/  LDL.LU.64 R20, [R1+0x1000] ;  /* 0x0010000001147983 */ /* 0x000ea20000300a00 */
[----:B------:R-:W-:Y:S01]  /*29be0*/  IMAD.MOV.U32 R7, RZ, RZ, R28 ;  /* 0x000000ffff077224 */ /* 0x000fe200078e001c */
[----:B--2---:R-:W-:Y:S02]  /*29bf0*/  HMMA.16816.F32 R16, R16, R26, R20 ;  /* 0x0000001a1010723c */ /* 0x004fe40000001814 */
[----:B------:R-:W3:Y:S04]  /*29c00*/  LDL.LU.64 R22, [R1+0xff8] ;  /* 0x000ff80001167983 */ /* 0x000ee80000300a00 */
[----:B------:R-:W3:-:S15]  /*29c10*/  LDL.LU.64 R20, [R1+0xff0] ;  /* 0x000ff00001147983 */ /* 0x000ede0000300a00 */
[----:B------:R-:W-:-:S02]  /*29c20*/  NOP ;  /* 0x0000000000007918 */ /* 0x000fc40000000000 */
[----:B------:R-:W-:Y:S04]  /*29c30*/  STL.64 [R1+0x1d0], R16 ;  /* 0x0001d01001007387 */ /* 0x000fe80000100a00 */
[----:B------:R-:W-:Y:S01]  /*29c40*/  STL.64 [R1+0x1d8], R18 ;  /* 0x0001d81201007387 */ /* 0x000fe20000100a00 */
[----:B---3--:R-:W-:Y:S03]  /*29c50*/  HMMA.16816.F32 R12, R20, R14, R4 ;  /* 0x0000000e140c723c */ /* 0x008fe60000001804 */
        /* <DEDUP_REMOVED lines=22> */
[----:B------:R-:W-:Y:S02]  /*29dc0*/  IMAD.MOV.U32 R19, RZ, RZ, R2 ;  /* 0x000000ffff137224 */ /* 0x000fe400078e0002 */
[----:B------:R-:W0:Y:S05]  /*29dd0*/  LDC R2, c[0x0][0x230] ;  /* 0x00008c00ff027b82 */ /* 0x000e2a0000000800 */
[----:B---3--:R-:W-:Y:S01]  /*29de0*/  HMMA.16816.F32 R16, R20, R18, R12 ;  /* 0x000000121410723c */ /* 0x008fe2000000180c */
[----:B------:R-:W2:-:S15]  /*29df0*/  LDL.LU.64 R14, [R1+0xf98] ;  /* 0x000f9800010e7983 */ /* 0x000e9e0000300a00 */
[----:B------:R-:W-:-:S07]  /*29e00*/  NOP ;  /* 0x0000000000007918 */ /* 0x000fce0000000000 */
[----:B------:R1:W-:Y:S04]  /*29e10*/  STL.64 [R1+0x1a0], R16 ;  /* 0x0001a01001007387 */ /* 0x0003e80000100a00 */
[----:B------:R3:W-:Y:S04]  /*29e20*/  STL.64 [R1+0x1a8], R18 ;  /* 0x0001a81201007387 */ /* 0x0007e80000100a00 */
[----:B-1----:R-:W4:Y:S04]  /*29e30*/  LDL.LU R16, [R1+0xb74] ;  /* 0x000b740001107983 */ /* 0x002f280000300800 */
[----:B------:R-:W4:Y:S04]  /*29e40*/  LDL.LU R17, [R1+0xb14] ;  /* 0x000b140001117983 */ /* 0x000f280000300800 */
[----:B---3--:R-:W3:Y:S04]  /*29e50*/  LDL.LU R18, [R1+0xb54] ;  /* 0x000b540001127983 */ /* 0x008ee80000300800 */
[----:B------:R-:W4:Y:S04]  /*29e60*/  LDL.LU R19, [R1+0xb64] ;  /* 0x000b640001137983 */ /* 0x000f280000300800 */
[----:B------:R-:W3:Y:S04]  /*29e70*/  LDL.LU R3, [R1+0xb4c] ;  /* 0x000b4c0001037983 */ /* 0x000ee80000300800 */
[----:B------:R-:W3:Y:S01]  /*29e80*/  LDL.LU R28, [R1+0xb60] ;  /* 0x000b6000011c7983 */ /* 0x000ee20000300800 */
[----:B--2---:R-:W-:Y:S03]  /*29e90*/  HMMA.16816.F32 R12, R20, R14, R4 ;  /* 0x0000000e140c723c */ /* 0x004fe60000001804 */
[----:B------:R-:W2:-:S15]  /*29ea0*/  LDL.LU.64 R6, [R1+0xf90] ;  /* 0x000f900001067983 */ /* 0x000e9e0000300a00 */
[----:B------:R-:W-:-:S05]  /*29eb0*/  NOP ;  /* 0x0000000000007918 */ /* 0x000fca0000000000 */
[----:B------:R-:W-:Y:S04]  /*29ec0*/  STL.64 [R1+0x190], R12 ;  /* 0x0001900c01007387 */ /* 0x000fe80000100a00 */
[----:B------:R1:W-:Y:S04]  /*29ed0*/  STL.64 [R1+0x198], R14 ;  /* 0x0001980e01007387 */ /* 0x0003e80000100a00 */
[----:B-1----:R-:W2:Y:S04]  /*29ee0*/  LDL.LU.64 R14, [R1+0xf88] ;  /* 0x000f8800010e7983 */ /* 0x002ea80000300a00 */
[----:B------:R-:W2:Y:S04]  /*29ef0*/  LDL.LU.64 R12, [R1+0xf80] ;  /* 0x000f8000010c7983 */ /* 0x000ea80000300a00 */
[----:B------:R-:W3:Y:S01]  /*29f00*/  LDL.LU R29, [R1+0xb44] ;  /* 0x000b4400011d7983 */ /* 0x000ee20000300800 */
[----:B--2---:R-:W-:Y:S03]  /*29f10*/  HMMA.16816.F32 R12, R20, R6, R12 ;  /* 0x00000006140c723c */ /* 0x004fe6000000180c */
[----:B------:R-:W2:Y:S04]  /*29f20*/  LDL.LU.64 R6, [R1+0xf78] ;  /* 0x000f780001067983 */ /* 0x000ea80000300a00 */
[----:B------:R-:W2:-:S15]  /*29f30*/  LDL.LU.64 R4, [R1+0xf70] ;  /* 0x000f700001047983 */ /* 0x000e9e0000300a00 */
[----:B------:R-:W-:-:S01]  /*29f40*/  NOP ;  /* 0x0000000000007918 */ /* 0x000fc20000000000 */
[----:B------:R1:W-:Y:S04]  /*29f50*/  STL.64 [R1+0x180], R12 ;  /* 0x0001800c01007387 */ /* 0x0003e80000100a00 */
[----:B------:R0:W-:Y:S04]  /*29f60*/  STL.64 [R1+0x188], R14 ;  /* 0x0001880e01007387 */ /* 0x0001e80000100a00 */
[----:B-1----:R-:W3:Y:S04]  /*29f70*/  LDL.LU R12, [R1+0xb7c] ;  /* 0x000b7c00010c7983 */ /* 0x002ee80000300800 */
[----:B------:R-:W3:Y:S04]  /*29f80*/  LDL.LU R13, [R1+0xb1c] ;  /* 0x000b1c00010d7983 */ /* 0x000ee80000300800 */
        /* <DEDUP_REMOVED lines=8> */
[----:B------:R0:W-:Y:S04]  /*2a010*/  STL.64 [R1+0x210], R4 ;  /* 0x0002100401007387 */ /* 0x0001e80000100a00 */
[----:B------:R1:W-:Y:S01]  /*2a020*/  STL.64 [R1+0x218], R6 ;  /* 0x0002180601007387 */ /* 0x0003e20000100a00 */
[----:B0-----:R-:W-:-:S03]  /*2a030*/  IMAD.MOV.U32 R5, RZ, RZ, R7 ;  /* 0x000000ffff057224 */ /* 0x001fc600078e0007 */
[----:B-1----:R-:W4:Y:S04]  /*2a040*/  LDL.LU R6, [R1+0xb80] ;  /* 0x000b800001067983 */ /* 0x002f280000300800 */
[----:B------:R-:W3:Y:S04]  /*2a050*/  LDL.LU R7, [R1+0xb10] ;  /* 0x000b100001077983 */ /* 0x000ee80000300800 */
[----:B------:R0:W-:Y:S04]  /*2a060*/  STL [R1+0xe50], R5 ;  /* 0x000e500501007387 */ /* 0x0001e80000100800 */
[----:B0-----:R-:W4:Y:S01]  /*2a070*/  LDL.LU R5, [R1+0xb84] ;  /* 0x000b840001057983 */ /* 0x001f220000300800 */
[----:B--2---:R-:W-:-:S15]  /*2a080*/  HMMA.16816.F32 R8, R20, R26, R8 ;  /* 0x0000001a1408723c */ /* 0x004fde0000001808 */
[----:B------:R-:W-:-:S08]  /*2a090*/  NOP ;  /* 0x0000000000007918 */ /* 0x000fd00000000000 */
[----:B------:R0:W-:Y:S04]  /*2a0a0*/  STL.64 [R1+0x1b0], R8 ;  /* 0x0001b00801007387 */ /* 0x0001e80000100a00 */
[----:B------:R1:W-:Y:S01]  /*2a0b0*/  STL.64 [R1+0x1b8], R10 ;  /* 0x0001b80a01007387 */ /* 0x0003e20000100a00 */
[----:B------:R-:W-:-:S03]  /*2a0c0*/  IMAD.MOV.U32 R4, RZ, RZ, R11 ;  /* 0x000000ffff047224 */ /* 0x000fc600078e000b */
[----:B0-----:R-:W2:Y:S04]  /*2a0d0*/  LDL.LU R8, [R1+0xb20] ;  /* 0x000b200001087983 */ /* 0x001ea80000300800 */
[----:B------:R-:W2:Y:S04]  /*2a0e0*/  LDL.LU R9, [R1+0xb70] ;  /* 0x000b700001097983 */ /* 0x000ea80000300800 */
[----:B-1----:R-:W2:Y:S04]  /*2a0f0*/  LDL.LU R10, [R1+0xb6c] ;  /* 0x000b6c00010a7983 */ /* 0x002ea80000300800 */
[----:B------:R-:W2:Y:S01]  /*2a100*/  LDL.LU R11, [R1+0xb68] ;  /* 0x000b6800010b7983 */ /* 0x000ea20000300800 */
[----:B------:R-:W-:-:S05]  /*2a110*/  VIADD R2, R2, 0x7f ;  /* 0x0000007f02027836 */ /* 0x000fca0000000000 */
[----:B------:R-:W-:-:S04]  /*2a120*/  SHF.R.S32.HI R27, RZ, 0x1f, R2 ;  /* 0x0000001fff1b7819 */ /* 0x000fc80000011402 */
[----:B------:R-:W-:Y:S02]  /*2a130*/  LEA.HI R27, R27, R2, RZ, 0x7 ;  /* 0x000000021b1b7211 */ /* 0x000fe400078f38ff */
[----:B------:R-:W2:Y:S04]  /*2a140*/  LDL.LU R2, [R1+0xb78] ;  /* 0x000b780001027983 */ /* 0x000ea80000300800 */
[----:B------:R-:W-:Y:S01]  /*2a150*/  STL [R1+0xe54], R4 ;  /* 0x000e540401007387 */ /* 0x000fe20000100800 */
[----:B----4-:R-:W-:Y:S02]  /*2a160*/  IADD3 R5, P4, R5, UR10, RZ ;  /* 0x0000000a05057c10 */ /* 0x010fe4000ff9e0ff */
[----:B------:R-:W-:Y:S02]  /*2a170*/  IADD3 R6, P3, R6, UR10, RZ ;  /* 0x0000000a06067c10 */ /* 0x000fe4000ff7e0ff */
[----:B------:R-:W-:-:S02]  /*2a180*/  IADD3.X R19, R19, UR7, RZ, P4, !PT ;  /* 0x0000000713137c10 */ /* 0x000fc4000a7fe4ff */
[----:B---3--:R-:W-:Y:S02]  /*2a190*/  IADD3.X R28, R28, UR7, RZ, P3, !PT ;  /* 0x000000071c1c7c10 */ /* 0x008fe40009ffe4ff */
[----:B------:R-:W-:Y:S02]  /*2a1a0*/  IADD3 R3, P4, R3, UR10, RZ ;  /* 0x0000000a03037c10 */ /* 0x000fe4000ff9e0ff */
[----:B------:R-:W-:Y:S02]  /*2a1b0*/  IADD3 R29, P3, R29, UR10, RZ ;  /* 0x0000000a1d1d7c10 */ /* 0x000fe4000ff7e0ff */
[----:B--2---:R-:W-:Y:S02]  /*2a1c0*/  IADD3 R8, P2, R8, UR10, RZ ;  /* 0x0000000a08087c10 */ /* 0x004fe4000ff5e0ff */
[----:B------:R-:W-:Y:S02]  /*2a1d0*/  IADD3 R9, P6, R9, UR10, RZ ;  /* 0x0000000a09097c10 */ /* 0x000fe4000ffde0ff */
[----:B------:R-:W-:-:S02]  /*2a1e0*/  IADD3 R10, P5, R10, UR10, RZ ;  /* 0x0000000a0a0a7c10 */ /* 0x000fc4000ffbe0ff */
[----:B------:R-:W-:Y:S02]  /*2a1f0*/  IADD3 R11, P1, R11, UR10, RZ ;  /* 0x0000000a0b0b7c10 */ /* 0x000fe4000ff3e0ff */
[----:B------:R-:W-:Y:S01]  /*2a200*/  IADD3.X R7, R7, UR7, RZ, P2, !PT ;  /* 0x0000000707077c10 */ /* 0x000fe200097fe4ff */
[----:B------:R-:W-:Y:S04]  /*2a210*/  STL [R1+0xb20], R8 ;  /* 0x000b200801007387 */ /* 0x000fe80000100800 */
[----:B------:R-:W-:Y:S04]  /*2a220*/  STL [R1+0xb70], R9 ;  /* 0x000b700901007387 */ /* 0x000fe80000100800 */
[----:B------:R-:W-:Y:S01]  /*2a230*/  STL [R1+0xb6c], R10 ;  /* 0x000b6c0a01007387 */ /* 0x000fe20000100800 */
[----:B------:R-:W-:-:S03]  /*2a240*/  IADD3 R12, P2, R12, UR10, RZ ;  /* 0x0000000a0c0c7c10 */ /* 0x000fc6000ff5e0ff */
[----:B------:R-:W-:Y:S01]  /*2a250*/  STL [R1+0xb68], R11 ;  /* 0x000b680b01007387 */ /* 0x000fe20000100800 */
[----:B------:R-:W-:-:S03]  /*2a260*/  IADD3.X R13, R13, UR7, RZ, P6, !PT ;  /* 0x000000070d0d7c10 */ /* 0x000fc6000b7fe4ff */
        /* <DEDUP_REMOVED lines=10> */
[----:B------:R-:W-:Y:S04]  /*2a310*/  STL [R1+0xb88], R14 ;  /* 0x000b880e01007387 */ /* 0x000fe80000100800 */
[----:B------:R-:W-:Y:S04]  /*2a320*/  STL [R1+0xb18], R15 ;  /* 0x000b180f01007387 */ /* 0x000fe80000100800 */
[----:B------:R-:W-:Y:S04]  /*2a330*/  STL [R1+0xb74], R16 ;  /* 0x000b741001007387 */ /* 0x000fe80000100800 */
[----:B------:R-:W-:Y:S04]  /*2a340*/  STL [R1+0xb14], R17 ;  /* 0x000b141101007387 */ /* 0x000fe80000100800 */
[----:B------:R-:W-:Y:S04]  /*2a350*/  STL [R1+0xb54], R18 ;  /* 0x000b541201007387 */ /* 0x000fe80000100800 */
[----:B------:R0:W-:Y:S04]  /*2a360*/  STL [R1+0xb60], R28 ;  /* 0x000b601c01007387 */ /* 0x0001e80000100800 */
[----:B------:R-:W-:Y:S04]  /*2a370*/  STL [R1+0xb64], R19 ;  /* 0x000b641301007387 */ /* 0x000fe80000100800 */
[----:B0-----:R-:W2:Y:S04]  /*2a380*/  LDL.LU R28, [R1+0xb94] ;  /* 0x000b9400011c7983 */ /* 0x001ea80000300800 */
[----:B------:R0:W-:Y:S04]  /*2a390*/  STL [R1+0xb4c], R3 ;  /* 0x000b4c0301007387 */ /* 0x0001e80000100800 */
[----:B0-----:R-:W3:Y:S04]  /*2a3a0*/  LDL.LU R3, [R1+0xb58] ;  /* 0x000b580001037983 */ /* 0x001ee80000300800 */
[----:B------:R0:W-:Y:S04]  /*2a3b0*/  STL [R1+0xb44], R29 ;  /* 0x000b441d01007387 */ /* 0x0001e80000100800 */
[----:B0-----:R-:W4:Y:S01]  /*2a3c0*/  LDL.LU R29, [R1+0xb90] ;  /* 0x000b9000011d7983 */ /* 0x001f220000300800 */
[----:B------:R-:W-:-:S02]  /*2a3d0*/  IADD3.X R25, R25, UR7, RZ, P2, !PT ;  /* 0x0000000719197c10 */ /* 0x000fc400097fe4ff */
[----:B------:R-:W-:Y:S01]  /*2a3e0*/  IADD3 R24, P2, R24, UR10, RZ ;  /* 0x0000000a18187c10 */ /* 0x000fe2000ff5e0ff */
[----:B------:R-:W4:Y:S01]  /*2a3f0*/  LDL.LU R20, [R1+0xb50] ;  /* 0x000b500001147983 */ /* 0x000f220000300800 */
[----:B------:R-:W-:-:S03]  /*2a400*/  UIADD3 UR4, UR4, 0x1, URZ ;  /* 0x0000000104047890 */ /* 0x000fc6000fffe03f */
[----:B------:R-:W4:Y:S01]  /*2a410*/  LDL.LU R21, [R1+0xb8c] ;  /* 0x000b8c0001157983 */ /* 0x000f220000300800 */
[----:B------:R-:W-:-:S03]  /*2a420*/  SHF.R.S32.HI R27, RZ, 0x7, R27 ;  /* 0x00000007ff1b7819 */ /* 0x000fc6000001141b */
[----:B------:R-:W-:Y:S04]  /*2a430*/  STL [R1+0xb5c], R25 ;  /* 0x000b5c1901007387 */ /* 0x000fe80000100800 */
[----:B------:R-:W4:Y:S04]  /*2a440*/  LDL.LU R22, [R1+0xb48] ;  /* 0x000b480001167983 */ /* 0x000f280000300800 */
[----:B------:R0:W-:Y:S04]  /*2a450*/  STL [R1+0xb3c], R24 ;  /* 0x000b3c1801007387 */ /* 0x0001e80000100800 */
[----:B------:R-:W4:Y:S04]  /*2a460*/  LDL.LU R23, [R1+0xba8] ;  /* 0x000ba80001177983 */ /* 0x000f280000300800 */
[----:B------:R-:W4:Y:S01]  /*2a470*/  LDL.LU R26, [R1+0xb40] ;  /* 0x000b4000011a7983 */ /* 0x000f220000300800 */
[----:B------:R-:W-:-:S02]  /*2a480*/  IADD3.X R2, R2, UR7, RZ, P6, !PT ;  /* 0x0000000702027c10 */ /* 0x000fc4000b7fe4ff */
[----:B------:R-:W-:Y:S01]  /*2a490*/  ISETP.NE.U32.AND P0, PT, R27, UR4, PT ;  /* 0x000000041b007c0c */ /* 0x000fe2000bf05070 */
[----:B0-----:R-:W4:Y:S04]  /*2a4a0*/  LDL.LU R24, [R1+0xba4] ;  /* 0x000ba40001187983 */ /* 0x001f280000300800 */
[----:B------:R-:W4:Y:S04]  /*2a4b0*/  LDL.LU R27, [R1+0xb38] ;  /* 0x000b3800011b7983 */ /* 0x000f280000300800 */
[----:B------:R-:W4:Y:S04]  /*2a4c0*/  LDL.LU R8, [R1+0xba0] ;  /* 0x000ba00001087983 */ /* 0x000f280000300800 */
[----:B------:R-:W4:Y:S04]  /*2a4d0*/  LDL.LU R9, [R1+0xb34] ;  /* 0x000b340001097983 */ /* 0x000f280000300800 */
[----:B------:R0:W-:Y:S04]  /*2a4e0*/  STL [R1+0xb78], R2 ;  /* 0x000b780201007387 */ /* 0x0001e80000100800 */
        /* <DEDUP_REMOVED lines=14> */
[----:B0-----:R-:W4:Y:S01]  /*2a5d0*/  LDL.LU R2, [R1+0xbec] ;  /* 0x000bec0001027983 */ /* 0x001f220000300800 */
[----:B--2---:R-:W-:-:S05]  /*2a5e0*/  IADD3 R28, P6, R28, UR10, RZ ;  /* 0x0000000a1c1c7c10 */ /* 0x004fca000ffde0ff */
[----:B------:R0:W-:Y:S01]  /*2a5f0*/  STL [R1+0xb94], R28 ;  /* 0x000b941c01007387 */ /* 0x0001e20000100800 */
[----:B---3--:R-:W-:-:S03]  /*2a600*/  IADD3.X R3, R3, UR7, RZ, P5, !PT ;  /* 0x0000000703037c10 */ /* 0x008fc6000affe4ff */
[----:B0-----:R-:W2:Y:S04]  /*2a610*/  LDL.LU R28, [R1+0xbb0] ;  /* 0x000bb000011c7983 */ /* 0x001ea80000300800 */
[----:B------:R0:W-:Y:S01]  /*2a620*/  STL [R1+0xb58], R3 ;  /* 0x000b580301007387 */ /* 0x0001e20000100800 */
[----:B----4-:R-:W-:-:S03]  /*2a630*/  IADD3 R29, P5, R29, UR10, RZ ;  /* 0x0000000a1d1d7c10 */ /* 0x010fc6000ffbe0ff */
[----:B0-----:R-:W3:Y:S04]  /*2a640*/  LDL.LU R3, [R1+0xbe8] ;  /* 0x000be80001037983 */ /* 0x001ee80000300800 */
[----:B------:R0:W-:Y:S04]  /*2a650*/  STL [R1+0xb90], R29 ;  /* 0x000b901d01007387 */ /* 0x0001e80000100800 */
[----:B0-----:R-:W4:Y:S01]  /*2a660*/  LDL.LU R29, [R1+0xbb4] ;  /* 0x000bb400011d7983 */ /* 0x001f220000300800 */
[----:B------:R-:W-:Y:S02]  /*2a670*/  IADD3.X R20, R20, UR7, RZ, P1, !PT ;  /* 0x0000000714147c10 */ /* 0x000fe40008ffe4ff */
[----:B------:R-:W-:-:S02]  /*2a680*/  IADD3 R21, P1, R21, UR10, RZ ;  /* 0x0000000a15157c10 */ /* 0x000fc4000ff3e0ff */
[----:B------:R-:W-:Y:S02]  /*2a690*/  IADD3.X R22, R22, UR7, RZ, P4, !PT ;  /* 0x0000000716167c10 */ /* 0x000fe4000a7fe4ff */
[----:B------:R-:W-:Y:S02]  /*2a6a0*/  IADD3.X R26, R26, UR7, RZ, P3, !PT ;  /* 0x000000071a1a7c10 */ /* 0x000fe40009ffe4ff */
[----:B------:R-:W-:Y:S02]  /*2a6b0*/  IADD3 R24, P3, R24, UR10, RZ ;  /* 0x0000000a18187c10 */ /* 0x000fe4000ff7e0ff */
[----:B------:R-:W-:Y:S01]  /*2a6c0*/  IADD3 R23, P4, R23, UR10, RZ ;  /* 0x0000000a17177c10 */ /* 0x000fe2000ff9e0ff */
[----:B------:R-:W-:Y:S04]  /*2a6d0*/  STL [R1+0xb50], R20 ;  /* 0x000b501401007387 */ /* 0x000fe80000100800 */
[----:B------:R-:W-:Y:S04]  /*2a6e0*/  STL [R1+0xb8c], R21 ;  /* 0x000b8c1501007387 */ /* 0x000fe80000100800 */
[----:B------:R-:W-:Y:S01]  /*2a6f0*/  STL [R1+0xb48], R22 ;  /* 0x000b481601007387 */ /* 0x000fe20000100800 */
[----:B------:R-:W-:-:S03]  /*2a700*/  IADD3.X R27, R27, UR7, RZ, P2, !PT ;  /* 0x000000071b1b7c10 */ /* 0x000fc600097fe4ff */
[----:B------:R0:W-:Y:S01]  /*2a710*/  STL [R1+0xba4], R24 ;  /* 0x000ba41801007387 */ /* 0x0001e20000100800 */
[----:B------:R-:W-:-:S03]  /*2a720*/  IADD3 R8, P2, R8, UR10, RZ ;  /* 0x0000000a08087c10 */ /* 0x000fc6000ff5e0ff */
[----:B------:R-:W-:Y:S01]  /*2a730*/  STL [R1+0xba8], R23 ;  /* 0x000ba81701007387 */ /* 0x000fe20000100800 */
[----:B------:R-:W-:Y:S02]  /*2a740*/  IADD3.X R9, R9, UR7, RZ, P6, !PT ;  /* 0x0000000709097c10 */ /* 0x000fe4000b7fe4ff */
[----:B------:R-:W-:Y:S02]  /*2a750*/  IADD3 R10, P6, R10, UR10, RZ ;  /* 0x0000000a0a0a7c10 */ /* 0x000fe4000ffde0ff */
[----:B------:R-:W-:Y:S02]  /*2a760*/  IADD3.X R11, R11, UR7, RZ, P5, !PT ;  /* 0x000000070b0b7c10 */ /* 0x000fe4000affe4ff */
[----:B------:R-:W-:Y:S02]  /*2a770*/  IADD3 R5, P5, R5, UR10, RZ ;  /* 0x0000000a05057c10 */ /* 0x000fe4000ffbe0ff */
[----:B------:R-:W-:Y:S01]  /*2a780*/  IADD3.X R6, R6, UR7, RZ, P1, !PT ;  /* 0x0000000706067c10 */ /* 0x000fe20008ffe4ff */
[----:B0-----:R-:W4:Y:S04]  /*2a790*/  LDL.LU R24, [R1+0xc08] ;  /* 0x000c080001187983 */ /* 0x001f280000300800 */
[----:B------:R-:W-:Y:S04]  /*2a7a0*/  STL [R1+0xb40], R26 ;  /* 0x000b401a01007387 */ /* 0x000fe80000100800 */
        /* <DEDUP_REMOVED lines=17> */
[----:B------:R-:W-:Y:S02]  /*2a8c0*/  IADD3.X R18, R18, UR7, RZ, P6, !PT ;  /* 0x0000000712127c10 */ /* 0x000fe4000b7fe4ff */
[----:B------:R-:W-:Y:S01]  /*2a8d0*/  IADD3.X R25, R25, UR7, RZ, P5, !PT ;  /* 0x0000000719197c10 */ /* 0x000fe2000affe4ff */
[----:B------:R-:W-:Y:S01]  /*2a8e0*/  STL [R1+0xb24], R14 ;  /* 0x000b240e01007387 */ /* 0x000fe20000100800 */
[----:B------:R-:W-:-:S03]  /*2a8f0*/  IADD3 R2, P5, R2, UR10, RZ ;  /* 0x0000000a02027c10 */ /* 0x000fc6000ffbe0ff */
[----:B------:R-:W-:Y:S01]  /*2a900*/  STL [R1+0xbd4], R15 ;  /* 0x000bd40f01007387 */ /* 0x000fe20000100800 */
[----:B------:R-:W-:-:S03]  /*2a910*/  IADD3 R19, P6, R19, UR10, RZ ;  /* 0x0000000a13137c10 */ /* 0x000fc6000ffde0ff */
[----:B------:R-:W-:Y:S04]  /*2a920*/  STL [R1+0xb98], R16 ;  /* 0x000b981001007387 */ /* 0x000fe80000100800 */
[----:B------:R-:W-:Y:S04]  /*2a930*/  STL [R1+0xbd0], R17 ;  /* 0x000bd01101007387 */ /* 0x000fe80000100800 */
[----:B------:R-:W-:Y:S04]  /*2a940*/  STL [R1+0xb9c], R18 ;  /* 0x000b9c1201007387 */ /* 0x000fe80000100800 */
[----:B------:R0:W-:Y:S04]  /*2a950*/  STL [R1+0xbec], R2 ;  /* 0x000bec0201007387 */ /* 0x0001e80000100800 */
[----:B------:R-:W-:Y:S04]  /*2a960*/  STL [R1+0xbf0], R19 ;  /* 0x000bf01301007387 */ /* 0x000fe80000100800 */
[----:B0-----:R-:W4:Y:S04]  /*2a970*/  LDL.LU R2, [R1+0xbc4] ;  /* 0x000bc40001027983 */ /* 0x001f280000300800 */
[----:B------:R0:W-:Y:S04]  /*2a980*/  STL [R1+0xbac], R25 ;  /* 0x000bac1901007387 */ /* 0x0001e80000100800 */
[----:B0-----:R-:W4:Y:S01]  /*2a990*/  LDL.LU R25, [R1+0xc04] ;  /* 0x000c040001197983 */ /* 0x001f220000300800 */
[----:B--2---:R-:W-:-:S05]  /*2a9a0*/  IADD3.X R28, R28, UR7, RZ, P1, !PT ;  /* 0x000000071c1c7c10 */ /* 0x004fca0008ffe4ff */
[----:B------:R0:W-:Y:S01]  /*2a9b0*/  STL [R1+0xbb0], R28 ;  /* 0x000bb01c01007387 */ /* 0x0001e20000100800 */
[----:B---3--:R-:W-:-:S03]  /*2a9c0*/  IADD3 R3, P1, R3, UR10, RZ ;  /* 0x0000000a03037c10 */ /* 0x008fc6000ff3e0ff */
[----:B0-----:R-:W2:Y:S04]  /*2a9d0*/  LDL.LU R28, [R1+0xbc8] ;  /* 0x000bc800011c7983 */ /* 0x001ea80000300800 */
[----:B------:R-:W3:Y:S04]  /*2a9e0*/  LDL.LU R20, [R1+0xc00] ;  /* 0x000c000001147983 */ /* 0x000ee80000300800 */
[----:B------:R-:W3:Y:S04]  /*2a9f0*/  LDL.LU R21, [R1+0xbcc] ;  /* 0x000bcc0001157983 */ /* 0x000ee80000300800 */
[----:B------:R0:W-:Y:S04]  /*2aa00*/  STL [R1+0xbe8], R3 ;  /* 0x000be80301007387 */ /* 0x0001e80000100800 */
[----:B------:R-:W3:Y:S01]  /*2aa10*/  LDL.LU R22, [R1+0xc20] ;  /* 0x000c200001167983 */ /* 0x000ee20000300800 */
[----:B----4-:R-:W-:-:S05]  /*2aa20*/  IADD3.X R29, R29, UR7, RZ, P4, !PT ;  /* 0x000000071d1d7c10 */ /* 0x010fca000a7fe4ff */
[----:B------:R1:W-:Y:S04]  /*2aa30*/  STL [R1+0xbb4], R29 ;  /* 0x000bb41d01007387 */ /* 0x0003e80000100800 */
[----:B------:R-:W4:Y:S04]  /*2aa40*/  LDL.LU R23, [R1+0xbdc] ;  /* 0x000bdc0001177983 */ /* 0x000f280000300800 */
[----:B------:R-:W4:Y:S04]  /*2aa50*/  LDL.LU R26, [R1+0xc1c] ;  /* 0x000c1c00011a7983 */ /* 0x000f280000300800 */
[----:B0-----:R-:W4:Y:S04]  /*2aa60*/  LDL.LU R3, [R1+0xbe0] ;  /* 0x000be00001037983 */ /* 0x001f280000300800 */
[----:B------:R-:W4:Y:S04]  /*2aa70*/  LDL.LU R27, [R1+0xc18] ;  /* 0x000c1800011b7983 */ /* 0x000f280000300800 */
[----:B------:R-:W4:Y:S04]  /*2aa80*/  LDL.LU R8, [R1+0xbe4] ;  /* 0x000be40001087983 */ /* 0x000f280000300800 */
[----:B------:R-:W4:Y:S01]  /*2aa90*/  LDL.LU R9, [R1+0xc38] ;  /* 0x000c380001097983 */ /* 0x000f220000300800 */
[----:B------:R-:W-:-:S05]  /*2aaa0*/  IADD3 R24, P4, R24, UR10, RZ ;  /* 0x0000000a18187c10 */ /* 0x000fca000ff9e0ff */
        /* <DEDUP_REMOVED lines=14> */
[----:B-1----:R-:W4:Y:S04]  /*2ab90*/  LDL.LU R29, [R1+0xc5c] ;  /* 0x000c5c00011d7983 */ /* 0x002f280000300800 */
[----:B0-----:R-:W4:Y:S01]  /*2aba0*/  LDL.LU R24, [R1+0xc28] ;  /* 0x000c280001187983 */ /* 0x001f220000300800 */
[----:B------:R-:W-:-:S05]  /*2abb0*/  IADD3.X R2, R2, UR7, RZ, P3, !PT ;  /* 0x0000000702027c10 */ /* 0x000fca0009ffe4ff */
[----:B------:R0:W-:Y:S01]  /*2abc0*/  STL [R1+0xbc4], R2 ;  /* 0x000bc40201007387 */ /* 0x0001e20000100800 */
[----:B------:R-:W-:-:S03]  /*2abd0*/  IADD3 R25, P3, R25, UR10, RZ ;  /* 0x0000000a19197c10 */ /* 0x000fc6000ff7e0ff */
[----:B0-----:R-:W4:Y:S04]  /*2abe0*/  LDL.LU R2, [R1+0xc84] ;  /* 0x000c840001027983 */ /* 0x001f280000300800 */
[----:B------:R0:W-:Y:S04]  /*2abf0*/  STL [R1+0xc04], R25 ;  /* 0x000c041901007387 */ /* 0x0001e80000100800 */
[----:B0-----:R-:W4:Y:S01]  /*2ac00*/  LDL.LU R25, [R1+0xc2c] ;  /* 0x000c2c0001197983 */ /* 0x001f220000300800 */
[----:B--2---:R-:W-:Y:S02]  /*2ac10*/  IADD3.X R28, R28, UR7, RZ, P2, !PT ;  /* 0x000000071c1c7c10 */ /* 0x004fe400097fe4ff */
[----:B---3--:R-:W-:-:S02]  /*2ac20*/  IADD3 R20, P2, R20, UR10, RZ ;  /* 0x0000000a14147c10 */ /* 0x008fc4000ff5e0ff */
[----:B------:R-:W-:Y:S01]  /*2ac30*/  IADD3.X R21, R21, UR7, RZ, P6, !PT ;  /* 0x0000000715157c10 */ /* 0x000fe2000b7fe4ff */
[----:B------:R0:W-:Y:S01]  /*2ac40*/  STL [R1+0xbc8], R28 ;  /* 0x000bc81c01007387 */ /* 0x0001e20000100800 */
[----:B------:R-:W-:-:S03]  /*2ac50*/  IADD3 R22, P6, R22, UR10, RZ ;  /* 0x0000000a16167c10 */ /* 0x000fc6000ffde0ff */
[----:B0-----:R-:W2:Y:S01]  /*2ac60*/  LDL.LU R28, [R1+0xc8c] ;  /* 0x000c8c00011c7983 */ /* 0x001ea20000300800 */
[----:B----4-:R-:W-:Y:S02]  /*2ac70*/  IADD3.X R3, R3, UR7, RZ, P1, !PT ;  /* 0x0000000703037c10 */ /* 0x010fe40008ffe4ff */
[----:B------:R-:W-:Y:S01]  /*2ac80*/  IADD3.X R23, R23, UR7, RZ, P5, !PT ;  /* 0x0000000717177c10 */ /* 0x000fe2000affe4ff */
[----:B------:R-:W-:Y:S04]  /*2ac90*/  STL [R1+0xc00], R20 ;  /* 0x000c001401007387 */ /* 0x000fe80000100800 */
[----:B------:R-:W-:Y:S04]  /*2aca0*/  STL [R1+0xbcc], R21 ;  /* 0x000bcc1501007387 */ /* 0x000fe80000100800 */
[----:B------:R-:W-:Y:S04]  /*2acb0*/  STL [R1+0xc20], R22 ;  /* 0x000c201601007387 */ /* 0x000fe80000100800 */
[----:B------:R0:W-:Y:S04]  /*2acc0*/  STL [R1+0xbe0], R3 ;  /* 0x000be00301007387 */ /* 0x0001e80000100800 */
[----:B------:R-:W-:Y:S04]  /*2acd0*/  STL [R1+0xbdc], R23 ;  /* 0x000bdc1701007387 */ /* 0x000fe80000100800 */
[----:B0-----:R-:W3:Y:S01]  /*2ace0*/  LDL.LU R3, [R1+0xc3c] ;  /* 0x000c3c0001037983 */ /* 0x001ee20000300800 */
[----:B------:R-:W-:-:S02]  /*2acf0*/  IADD3 R26, P5, R26, UR10, RZ ;  /* 0x0000000a1a1a7c10 */ /* 0x000fc4000ffbe0ff */
[----:B------:R-:W-:Y:S02]  /*2ad00*/  IADD3 R27, P1, R27, UR10, RZ ;  /* 0x0000000a1b1b7c10 */ /* 0x000fe4000ff3e0ff */
[----:B------:R-:W-:Y:S02]  /*2ad10*/  IADD3.X R8, R8, UR7, RZ, P4, !PT ;  /* 0x0000000708087c10 */ /* 0x000fe4000a7fe4ff */
[----:B------:R-:W-:Y:S02]  /*2ad20*/  IADD3 R9, P4, R9, UR10, RZ ;  /* 0x0000000a09097c10 */ /* 0x000fe4000ff9e0ff */
[----:B------:R-:W-:Y:S01]  /*2ad30*/  IADD3.X R10, R10, UR7, RZ, P3, !PT ;  /* 0x000000070a0a7c10 */ /* 0x000fe20009ffe4ff */
        /* <DEDUP_REMOVED lines=21> */
[----:B------:R-:W-:Y:S02]  /*2ae90*/  IADD3 R18, P4, R18, UR10, RZ ;  /* 0x0000000a12127c10 */ /* 0x000fe4000ff9e0ff */
[----:B------:R-:W-:Y:S01]  /*2aea0*/  IADD3.X R19, R19, UR7, RZ, P3, !PT ;  /* 0x0000000713137c10 */ /* 0x000fe20009ffe4ff */
[----:B------:R-:W-:Y:S01]  /*2aeb0*/  STL [R1+0xc4c], R14 ;  /* 0x000c4c0e01007387 */ /* 0x000fe20000100800 */
[----:B------:R-:W-:-:S03]  /*2aec0*/  IADD3 R29, P3, R29, UR10, RZ ;  /* 0x0000000a1d1d7c10 */ /* 0x000fc6000ff7e0ff */
[----:B------:R-:W-:Y:S04]  /*2aed0*/  STL [R1+0xc10], R15 ;  /* 0x000c100f01007387 */ /* 0x000fe80000100800 */
[----:B------:R-:W-:Y:S04]  /*2aee0*/  STL [R1+0xc48], R16 ;  /* 0x000c481001007387 */ /* 0x000fe80000100800 */
[----:B------:R-:W-:Y:S01]  /*2aef0*/  STL [R1+0xc14], R17 ;  /* 0x000c141101007387 */ /* 0x000fe20000100800 */
[----:B------:R-:W-:-:S03]  /*2af00*/  IADD3.X R24, R24, UR7, RZ, P2, !PT ;  /* 0x0000000718187c10 */ /* 0x000fc600097fe4ff */
[----:B------:R-:W-:Y:S04]  /*2af10*/  STL [R1+0xc60], R18 ;  /* 0x000c601201007387 */ /* 0x000fe80000100800 */
[----:B------:R0:W-:Y:S04]  /*2af20*/  STL [R1+0xc5c], R29 ;  /* 0x000c5c1d01007387 */ /* 0x0001e80000100800 */
[----:B------:R-:W-:Y:S04]  /*2af30*/  STL [R1+0xc24], R19 ;  /* 0x000c241301007387 */ /* 0x000fe80000100800 */
[----:B0-----:R-:W4:Y:S04]  /*2af40*/  LDL.LU R29, [R1+0xc94] ;  /* 0x000c9400011d7983 */ /* 0x001f280000300800 */
[----:B------:R0:W-:Y:S01]  /*2af50*/  STL [R1+0xc28], R24 ;  /* 0x000c281801007387 */ /* 0x0001e20000100800 */
[----:B------:R-:W-:-:S03]  /*2af60*/  IADD3 R2, P2, R2, UR10, RZ ;  /* 0x0000000a02027c10 */ /* 0x000fc6000ff5e0ff */
[----:B0-----:R-:W4:Y:S04]  /*2af70*/  LDL.LU R24, [R1+0xc40] ;  /* 0x000c400001187983 */ /* 0x001f280000300800 */
[----:B------:R0:W-:Y:S01]  /*2af80*/  STL [R1+0xc84], R2 ;  /* 0x000c840201007387 */ /* 0x0001e20000100800 */
[----:B------:R-:W-:-:S03]  /*2af90*/  IADD3.X R25, R25, UR7, RZ, P6, !PT ;  /* 0x0000000719197c10 */ /* 0x000fc6000b7fe4ff */
[----:B0-----:R-:W4:Y:S04]  /*2afa0*/  LDL.LU R2, [R1+0xc9c] ;  /* 0x000c9c0001027983 */ /* 0x001f280000300800 */
[----:B------:R-:W4:Y:S04]  /*2afb0*/  LDL.LU R20, [R1+0xc44] ;  /* 0x000c440001147983 */ /* 0x000f280000300800 */
[----:B------:R-:W4:Y:S04]  /*2afc0*/  LDL.LU R21, [R1+0xca4] ;  /* 0x000ca40001157983 */ /* 0x000f280000300800 */
[----:B------:R-:W-:Y:S04]  /*2afd0*/  STL [R1+0xc2c], R25 ;  /* 0x000c2c1901007387 */ /* 0x000fe80000100800 */
[----:B------:R-:W4:Y:S01]  /*2afe0*/  LDL.LU R22, [R1+0xc54] ;  /* 0x000c540001167983 */ /* 0x000f220000300800 */
[----:B--2---:R-:W-:-:S05]  /*2aff0*/  IADD3 R28, P6, R28, UR10, RZ ;  /* 0x0000000a1c1c7c10 */ /* 0x004fca000ffde0ff */
[----:B------:R0:W-:Y:S04]  /*2b000*/  STL [R1+0xc8c], R28 ;  /* 0x000c8c1c01007387 */ /* 0x0001e80000100800 */
[----:B------:R-:W2:Y:S04]  /*2b010*/  LDL.LU R23, [R1+0xcac] ;  /* 0x000cac0001177983 */ /* 0x000ea80000300800 */
[----:B------:R-:W2:Y:S04]  /*2b020*/  LDL.LU R26, [R1+0xc58] ;  /* 0x000c5800011a7983 */ /* 0x000ea80000300800 */
[----:B0-----:R-:W2:Y:S01]  /*2b030*/  LDL.LU R28, [R1+0xcb4] ;  /* 0x000cb400011c7983 */ /* 0x001ea20000300800 */
[----:B---3--:R-:W-:-:S03]  /*2b040*/  IADD3.X R3, R3, UR7, RZ, P5, !PT ;  /* 0x0000000703037c10 */ /* 0x008fc6000affe4ff */
[----:B------:R-:W3:Y:S04]  /*2b050*/  LDL.LU R27, [R1+0xc68] ;  /* 0x000c6800011b7983 */ /* 0x000ee80000300800 */
[----:B------:R-:W3:Y:S04]  /*2b060*/  LDL.LU R8, [R1+0xcbc] ;  /* 0x000cbc0001087983 */ /* 0x000ee80000300800 */
[----:B------:R-:W3:Y:S04]  /*2b070*/  LDL.LU R9, [R1+0xc6c] ;  /* 0x000c6c0001097983 */ /* 0x000ee80000300800 */
[----:B------:R0:W-:Y:S04]  /*2b080*/  STL [R1+0xc3c], R3 ;  /* 0x000c3c0301007387 */ /* 0x0001e80000100800 */
        /* <DEDUP_REMOVED lines=14> */
[----:B0-----:R-:W3:Y:S01]  /*2b170*/  LDL.LU R3, [R1+0xd08] ;  /* 0x000d080001037983 */ /* 0x001ee20000300800 */
[----:B----4-:R-:W-:-:S05]  /*2b180*/  IADD3 R29, P5, R29, UR10, RZ ;  /* 0x0000000a1d1d7c10 */ /* 0x010fca000ffbe0ff */
[----:B------:R0:W-:Y:S01]  /*2b190*/  STL [R1+0xc94], R29 ;  /* 0x000c941d01007387 */ /* 0x0001e20000100800 */
[----:B------:R-:W-:-:S03]  /*2b1a0*/  IADD3.X R24, R24, UR7, RZ, P1, !PT ;  /* 0x0000000718187c10 */ /* 0x000fc60008ffe4ff */
[----:B0-----:R-:W4:Y:S04]  /*2b1b0*/  LDL.LU R29, [R1+0xca0] ;  /* 0x000ca000011d7983 */ /* 0x001f280000300800 */
[----:B------:R0:W-:Y:S01]  /*2b1c0*/  STL [R1+0xc40], R24 ;  /* 0x000c401801007387 */ /* 0x0001e20000100800 */
[----:B------:R-:W-:Y:S02]  /*2b1d0*/  IADD3 R2, P1, R2, UR10, RZ ;  /* 0x0000000a02027c10 */ /* 0x000fe4000ff3e0ff */
[----:B------:R-:W-:Y:S02]  /*2b1e0*/  IADD3.X R20, R20, UR7, RZ, P4, !PT ;  /* 0x0000000714147c10 */ /* 0x000fe4000a7fe4ff */
[----:B------:R-:W-:Y:S01]  /*2b1f0*/  IADD3 R21, P4, R21, UR10, RZ ;  /* 0x0000000a15157c10 */ /* 0x000fe2000ff9e0ff */
[----:B0-----:R-:W4:Y:S01]  /*2b200*/  LDL.LU R24, [R1+0xd04] ;  /* 0x000d040001187983 */ /* 0x001f220000300800 */
[----:B------:R-:W-:-:S03]  /*2b210*/  IADD3.X R22, R22, UR7, RZ, P3, !PT ;  /* 0x0000000716167c10 */ /* 0x000fc60009ffe4ff */
[----:B------:R0:W-:Y:S04]  /*2b220*/  STL [R1+0xc9c], R2 ;  /* 0x000c9c0201007387 */ /* 0x0001e80000100800 */
[----:B0-----:R-:W4:Y:S04]  /*2b230*/  LDL.LU R2, [R1+0xca8] ;  /* 0x000ca80001027983 */ /* 0x001f280000300800 */
[----:B------:R-:W-:Y:S04]  /*2b240*/  STL [R1+0xc44], R20 ;  /* 0x000c441401007387 */ /* 0x000fe80000100800 */
[----:B------:R-:W-:Y:S04]  /*2b250*/  STL [R1+0xca4], R21 ;  /* 0x000ca41501007387 */ /* 0x000fe80000100800 */
[----:B------:R-:W-:Y:S01]  /*2b260*/  STL [R1+0xc54], R22 ;  /* 0x000c541601007387 */ /* 0x000fe20000100800 */
[----:B--2---:R-:W-:-:S02]  /*2b270*/  IADD3.X R26, R26, UR7, RZ, P2, !PT ;  /* 0x000000071a1a7c10 */ /* 0x004fc400097fe4ff */
[----:B------:R-:W-:Y:S02]  /*2b280*/  IADD3 R23, P3, R23, UR10, RZ ;  /* 0x0000000a17177c10 */ /* 0x000fe4000ff7e0ff */
[----:B------:R-:W-:Y:S02]  /*2b290*/  IADD3 R28, P2, R28, UR10, RZ ;  /* 0x0000000a1c1c7c10 */ /* 0x000fe4000ff5e0ff */
[----:B---3--:R-:W-:Y:S02]  /*2b2a0*/  IADD3.X R27, R27, UR7, RZ, P6, !PT ;  /* 0x000000071b1b7c10 */ /* 0x008fe4000b7fe4ff */
[----:B------:R-:W-:Y:S02]  /*2b2b0*/  IADD3 R8, P6, R8, UR10, RZ ;  /* 0x0000000a08087c10 */ /* 0x000fe4000ffde0ff */
[----:B------:R-:W-:Y:S01]  /*2b2c0*/  IADD3.X R9, R9, UR7, RZ, P5, !PT ;  /* 0x0000000709097c10 */ /* 0x000fe2000affe4ff */
[----:B------:R0:W-:Y:S04]  /*2b2d0*/  STL [R1+0xcb4], R28 ;  /* 0x000cb41c01007387 */ /* 0x0001e80000100800 */
[----:B------:R-:W-:Y:S01]  /*2b2e0*/  STL [R1+0xcac], R23 ;  /* 0x000cac1701007387 */ /* 0x000fe20000100800 */
[----:B------:R-:W-:-:S02]  /*2b2f0*/  IADD3 R10, P5, R10, UR10, RZ ;  /* 0x0000000a0a0a7c10 */ /* 0x000fc4000ffbe0ff */
[----:B------:R-:W-:Y:S02]  /*2b300*/  IADD3.X R11, R11, UR7, RZ, P1, !PT ;  /* 0x000000070b0b7c10 */ /* 0x000fe40008ffe4ff */
[----:B------:R-:W-:Y:S02]  /*2b310*/  IADD3 R5, P1, R5, UR10, RZ ;  /* 0x0000000a05057c10 */ /* 0x000fe4000ff3e0ff */
[----:B------:R-:W-:Y:S02]  /*2b320*/  IADD3.X R6, R6, UR7, RZ, P4, !PT ;  /* 0x0000000706067c10 */ /* 0x000fe4000a7fe4ff */
[----:B------:R-:W-:Y:S01]  /*2b330*/  IADD3 R7, P4, R7, UR10, RZ ;  /* 0x0000000a07077c10 */ /* 0x000fe2000ff9e0ff */
[----:B0-----:R-:W2:Y:S04]  /*2b340*/  LDL.LU R28, [R1+0xd00] ;  /* 0x000d0000011c7983 */ /* 0x001ea80000300800 */
[----:B------:R-:W-:Y:S04]  /*2b350*/  STL [R1+0xc58], R26 ;  /* 0x000c581a01007387 */ /* 0x000fe80000100800 */
[----:B------:R-:W-:Y:S04]  /*2b360*/  STL [R1+0xc68], R27 ;  /* 0x000c681b01007387 */ /* 0x000fe80000100800 */
[----:B------:R-:W-:Y:S04]  /*2b370*/  STL [R1+0xcbc], R8 ;  /* 0x000cbc0801007387 */ /* 0x000fe80000100800 */
[----:B------:R-:W-:Y:S04]  /*2b380*/  STL [R1+0xc6c], R9 ;  /* 0x000c6c0901007387 */ /* 0x000fe80000100800 */
[----:B------:R-:W-:Y:S01]  /*2b390*/  STL [R1+0xcc4], R10 ;  /* 0x000cc40a01007387 */ /* 0x000fe20000100800 */
[----:B------:R-:W-:-:S03]  /*2b3a0*/  IADD3.X R12, R12, UR7, RZ, P3, !PT ;  /* 0x000000070c0c7c10 */ /* 0x000fc60009ffe4ff */
[----:B------:R-:W-:Y:S01]  /*2b3b0*/  STL [R1+0xc70], R11 ;  /* 0x000c700b01007387 */ /* 0x000fe20000100800 */
[----:B------:R-:W-:-:S03]  /*2b3c0*/  IADD3 R13, P3, R13, UR10, RZ ;  /* 0x0000000a0d0d7c10 */ /* 0x000fc6000ff7e0ff */
[----:B------:R-:W-:Y:S01]  /*2b3d0*/  STL [R1+0xccc], R5 ;  /* 0x000ccc0501007387 */ /* 0x000fe20000100800 */
[----:B------:R-:W-:-:S03]  /*2b3e0*/  IADD3.X R14, R14, UR7, RZ, P2, !PT ;  /* 0x000000070e0e7c10 */ /* 0x000fc600097fe4ff */
[----:B------:R0:W-:Y:S01]  /*2b3f0*/  STL [R1+0xc74], R6 ;  /* 0x000c740601007387 */ /* 0x0001e20000100800 */
[----:B------:R-:W-:-:S03]  /*2b400*/  IADD3 R15, P2, R15, UR10, RZ ;  /* 0x0000000a0f0f7c10 */ /* 0x000fc6000ff5e0ff */
[----:B------:R1:W-:Y:S01]  /*2b410*/  STL [R1+0xcd4], R7 ;  /* 0x000cd40701007387 */ /* 0x0003e20000100800 */
[----:B------:R-:W-:-:S03]  /*2b420*/  IADD3.X R16, R16, UR7, RZ, P6, !PT ;  /* 0x0000000710107c10 */ /* 0x000fc6000b7fe4ff */
[----:B------:R3:W-:Y:S01]  /*2b430*/  STL [R1+0xc78], R12 ;  /* 0x000c780c01007387 */ /* 0x0007e20000100800 */
[----:B------:R-:W-:-:S03]  /*2b440*/  IADD3 R17, P6, R17, UR10, RZ ;  /* 0x0000000a11117c10 */ /* 0x000fc6000ffde0ff */
[----:B------:R3:W-:Y:S01]  /*2b450*/  STL [R1+0xcdc], R13 ;  /* 0x000cdc0d01007387 */ /* 0x0007e20000100800 */
[----:B------:R-:W-:-:S03]  /*2b460*/  IADD3.X R18, R18, UR7, RZ, P5, !PT ;  /* 0x0000000712127c10 */ /* 0x000fc6000affe4ff */
[----:B------:R3:W-:Y:S04]  /*2b470*/  STL [R1+0xc80], R14 ;  /* 0x000c800e01007387 */ /* 0x0007e80000100800 */
[----:B------:R3:W-:Y:S01]  /*2b480*/  STL [R1+0xcec], R15 ;  /* 0x000cec0f01007387 */ /* 0x0007e20000100800 */
[----:B------:R-:W-:-:S03]  /*2b490*/  IADD3 R19, P5, R19, UR10, RZ ;  /* 0x0000000a13137c10 */ /* 0x000fc6000ffbe0ff */
[----:B------:R3:W-:Y:S01]  /*2b4a0*/  STL [R1+0xc88], R16 ;  /* 0x000c881001007387 */ /* 0x0007e20000100800 */
[----:B------:R-:W-:-:S03]  /*2b4b0*/  IADD3.X R25, R25, UR7, RZ, P1, !PT ;  /* 0x0000000719197c10 */ /* 0x000fc60008ffe4ff */
[----:B------:R3:W-:Y:S01]  /*2b4c0*/  STL [R1+0xce8], R17 ;  /* 0x000ce81101007387 */ /* 0x0007e20000100800 */
[----:B------:R-:W-:-:S03]  /*2b4d0*/  IADD3 R3, P1, R3, UR10, RZ ;  /* 0x0000000a03037c10 */ /* 0x000fc6000ff3e0ff */
[----:B------:R3:W-:Y:S04]  /*2b4e0*/  STL [R1+0xc90], R18 ;  /* 0x000c901201007387 */ /* 0x0007e80000100800 */
[----:B0-----:R-:W3:Y:S04]  /*2b4f0*/  LDL.LU R6, [R1+0xcb0] ;  /* 0x000cb00001067983 */ /* 0x001ee80000300800 */
[----:B------:R0:W-:Y:S04]  /*2b500*/  STL [R1+0xd0c], R19 ;  /* 0x000d0c1301007387 */ /* 0x0001e80000100800 */
[----:B------:R0:W-:Y:S04]  /*2b510*/  STL [R1+0xc98], R25 ;  /* 0x000c981901007387 */ /* 0x0001e80000100800 */
[----:B------:R-:W3:Y:S04]  /*2b520*/  LDL.LU R20, [R1+0xcfc] ;  /* 0x000cfc0001147983 */ /* 0x000ee80000300800 */
[----:B------:R0:W-:Y:S04]  /*2b530*/  STL [R1+0xd08], R3 ;  /* 0x000d080301007387 */ /* 0x0001e80000100800 */
[----:B------:R-:W3:Y:S01]  /*2b540*/  LDL.LU R21, [R1+0xcb8] ;  /* 0x000cb80001157983 */ /* 0x000ee20000300800 */
[----:B----4-:R-:W-:-:S05]  /*2b550*/  IADD3.X R29, R29, UR7, RZ, P4, !PT ;  /* 0x000000071d1d7c10 */ /* 0x010fca000a7fe4ff */
[----:B------:R4:W-:Y:S04]  /*2b560*/  STL [R1+0xca0], R29 ;  /* 0x000ca01d01007387 */ /* 0x0009e80000100800 */
[----:B------:R-:W4:Y:S04]  /*2b570*/  LDL.LU R22, [R1+0xcc0] ;  /* 0x000cc00001167983 */ /* 0x000f280000300800 */
[----:B------:R-:W4:Y:S01]  /*2b580*/  LDL.LU R23, [R1+0xcf4] ;  /* 0x000cf40001177983 */ /* 0x000f220000300800 */
[----:B------:R-:W-:-:S05]  /*2b590*/  IADD3 R24, P4, R24, UR10, RZ ;  /* 0x0000000a18187c10 */ /* 0x000fca000ff9e0ff */
[----:B------:R4:W-:Y:S04]  /*2b5a0*/  STL [R1+0xd04], R24 ;  /* 0x000d041801007387 */ /* 0x0009e80000100800 */
[----:B------:R-:W4:Y:S01]  /*2b5b0*/  LDL.LU R26, [R1+0xcc8] ;  /* 0x000cc800011a7983 */ /* 0x000f220000300800 */
[----:B------:R-:W-:-:S05]  /*2b5c0*/  IADD3.X R2, R2, UR7, RZ, P3, !PT ;  /* 0x0000000702027c10 */ /* 0x000fca0009ffe4ff */
[----:B------:R4:W-:Y:S04]  /*2b5d0*/  STL [R1+0xca8], R2 ;  /* 0x000ca80201007387 */ /* 0x0009e80000100800 */
[----:B------:R-:W4:Y:S04]  /*2b5e0*/  LDL.LU R27, [R1+0xb0c] ;  /* 0x000b0c00011b7983 */ /* 0x000f280000300800 */
[----:B------:R-:W4:Y:S04]  /*2b5f0*/  LDL.LU R8, [R1+0xcd0] ;  /* 0x000cd00001087983 */ /* 0x000f280000300800 */
[----:B------:R-:W4:Y:S04]  /*2b600*/  LDL.LU R9, [R1+0xb04] ;  /* 0x000b040001097983 */ /* 0x000f280000300800 */
[----:B------:R-:W4:Y:S04]  /*2b610*/  LDL.LU R10, [R1+0xafc] ;  /* 0x000afc00010a7983 */ /* 0x000f280000300800 */
[----:B------:R-:W4:Y:S04]  /*2b620*/  LDL.LU R11, [R1+0xce4] ;  /* 0x000ce400010b7983 */ /* 0x000f280000300800 */
[----:B------:R-:W4:Y:S01]  /*2b630*/  LDL.LU R5, [R1+0xaf4] ;  /* 0x000af40001057983 */ /* 0x000f220000300800 */
[----:B--2---:R-:W-:-:S05]  /*2b640*/  IADD3 R28, P3, R28, UR10, RZ ;  /* 0x0000000a1c1c7c10 */ /* 0x004fca000ff7e0ff */
[----:B------:R2:W-:Y:S04]  /*2b650*/  STL [R1+0xd00], R28 ;  /* 0x000d001c01007387 */ /* 0x0005e80000100800 */
[----:B-1----:R-:W2:Y:S04]  /*2b660*/  LDL.LU R7, [R1+0xce0] ;  /* 0x000ce00001077983 */ /* 0x002ea80000300800 */
[----:B---3--:R-:W3:Y:S04]  /*2b670*/  LDL.LU R12, [R1+0xaec] ;  /* 0x000aec00010c7983 */ /* 0x008ee80000300800 */
[----:B------:R-:W3:Y:S04]  /*2b680*/  LDL.LU R13, [R1+0xcf0] ;  /* 0x000cf000010d7983 */ /* 0x000ee80000300800 */
[----:B------:R-:W3:Y:S04]  /*2b690*/  LDL.LU R14, [R1+0xae4] ;  /* 0x000ae400010e7983 */ /* 0x000ee80000300800 */
[----:B------:R-:W3:Y:S04]  /*2b6a0*/  LDL.LU R15, [R1+0xb08] ;  /* 0x000b0800010f7983 */ /* 0x000ee80000300800 */
[----:B------:R-:W3:Y:S04]  /*2b6b0*/  LDL.LU R16, [R1+0xadc] ;  /* 0x000adc0001107983 */ /* 0x000ee80000300800 */
[----:B------:R-:W3:Y:S04]  /*2b6c0*/  LDL.LU R17, [R1+0xb00] ;  /* 0x000b000001117983 */ /* 0x000ee80000300800 */
[----:B------:R-:W3:Y:S04]  /*2b6d0*/  LDL.LU R18, [R1+0xad4] ;  /* 0x000ad40001127983 */ /* 0x000ee80000300800 */
[----:B0-----:R-:W3:Y:S04]  /*2b6e0*/  LDL.LU R19, [R1+0xaf8] ;  /* 0x000af80001137983 */ /* 0x001ee80000300800 */
[----:B------:R-:W3:Y:S04]  /*2b6f0*/  LDL.LU R25, [R1+0xacc] ;  /* 0x000acc0001197983 */ /* 0x000ee80000300800 */
[----:B------:R-:W3:Y:S04]  /*2b700*/  LDL.LU R3, [R1+0xaf0] ;  /* 0x000af00001037983 */ /* 0x000ee80000300800 */
[----:B----4-:R-:W4:Y:S04]  /*2b710*/  LDL.LU R29, [R1+0xac4] ;  /* 0x000ac400011d7983 */ /* 0x010f280000300800 */
[----:B------:R-:W4:Y:S04]  /*2b720*/  LDL.LU R24, [R1+0xae8] ;  /* 0x000ae80001187983 */ /* 0x000f280000300800 */
[----:B------:R-:W4:Y:S04]  /*2b730*/  LDL.LU R2, [R1+0xabc] ;  /* 0x000abc0001027983 */ /* 0x000f280000300800 */
[----:B--2---:R-:W2:Y:S01]  /*2b740*/  LDL.LU R28, [R1+0xae0] ;  /* 0x000ae000011c7983 */ /* 0x004ea20000300800 */
[----:B------:R-:W-:-:S02]  /*2b750*/  IADD3.X R6, R6, UR7, RZ, P2, !PT ;  /* 0x0000000706067c10 */ /* 0x000fc400097fe4ff */
[----:B------:R-:W-:Y:S02]  /*2b760*/  IADD3 R20, P2, R20, UR10, RZ ;  /* 0x0000000a14147c10 */ /* 0x000fe4000ff5e0ff */
[----:B------:R-:W-:Y:S02]  /*2b770*/  IADD3.X R21, R21, UR7, RZ, P6, !PT ;  /* 0x0000000715157c10 */ /* 0x000fe4000b7fe4ff */
[----:B------:R-:W-:Y:S01]  /*2b780*/  IADD3 R0, P6, R0, UR10, RZ ;  /* 0x0000000a00007c10 */ /* 0x000fe2000ffde0ff */
[----:B------:R0:W-:Y:S04]  /*2b790*/  STL [R1+0xcb0], R6 ;  /* 0x000cb00601007387 */ /* 0x0001e80000100800 */
[----:B------:R1:W-:Y:S04]  /*2b7a0*/  STL [R1+0xcf8], R0 ;  /* 0x000cf80001007387 */ /* 0x0003e80000100800 */
[----:B------:R-:W-:Y:S01]  /*2b7b0*/  STL [R1+0xcfc], R20 ;  /* 0x000cfc1401007387 */ /* 0x000fe20000100800 */
[----:B0-----:R-:W0:Y:S03]  /*2b7c0*/  LDC R6, c[0x0][0x23c] ;  /* 0x00008f00ff067b82 */ /* 0x001e260000000800 */
[----:B-1----:R-:W3:Y:S04]  /*2b7d0*/  LDL.LU R0, [R1+0xf58] ;  /* 0x000f580001007983 */ /* 0x002ee80000300800 */
[----:B------:R-:W-:Y:S01]  /*2b7e0*/  STL [R1+0xcb8], R21 ;  /* 0x000cb81501007387 */ /* 0x000fe20000100800 */
[----:B------:R-:W-:-:S02]  /*2b7f0*/  IADD3.X R22, R22, UR7, RZ, P5, !PT ;  /* 0x0000000716167c10 */ /* 0x000fc4000affe4ff */
[----:B------:R-:W-:Y:S01]  /*2b800*/  IADD3 R23, P5, R23, UR10, RZ ;  /* 0x0000000a17177c10 */ /* 0x000fe2000ffbe0ff */
[----:B0-----:R-:W-:-:S04]  /*2b810*/  IMAD.SHL.U32 R6, R6, 0x80, RZ ;  /* 0x0000008006067824 */ /* 0x001fc800078e00ff */
[----:B------:R-:W-:Y:S01]  /*2b820*/  IMAD.SHL.U32 R6, R6, 0x2, RZ ;  /* 0x0000000206067824 */ /* 0x000fe200078e00ff */
[----:B------:R-:W-:Y:S01]  /*2b830*/  IADD3.X R26, R26, UR7, RZ, P1, !PT ;  /* 0x000000071a1a7c10 */ /* 0x000fe20008ffe4ff */
[----:B------:R-:W-:Y:S03]  /*2b840*/  STL [R1+0xcc0], R22 ;  /* 0x000cc01601007387 */ /* 0x000fe60000100800 */
[----:B------:R-:W-:Y:S02]  /*2b850*/  IADD3 R27, P1, R27, R6, RZ ;  /* 0x000000061b1b7210 */ /* 0x000fe40007f3e0ff */
[----:B------:R-:W-:Y:S01]  /*2b860*/  IADD3.X R8, R8, UR7, RZ, P4, !PT ;  /* 0x0000000708087c10 */ /* 0x000fe2000a7fe4ff */
[----:B------:R-:W-:Y:S04]  /*2b870*/  STL [R1+0xcf4], R23 ;  /* 0x000cf41701007387 */ /* 0x000fe80000100800 */
[----:B------:R-:W-:Y:S04]  /*2b880*/  STL [R1+0xcc8], R26 ;  /* 0x000cc81a01007387 */ /* 0x000fe80000100800 */
[----:B------:R-:W-:Y:S01]  /*2b890*/  STL [R1+0xb0c], R27 ;  /* 0x000b0c1b01007387 */ /* 0x000fe20000100800 */
[----:B---3--:R-:W-:-:S05]  /*2b8a0*/  IADD3.X R0, R0, UR7, RZ, P3, !PT ;  /* 0x0000000700007c10 */ /* 0x008fca0009ffe4ff */
[----:B------:R0:W-:Y:S04]  /*2b8b0*/  STL [R1+0xcd8], R0 ;  /* 0x000cd80001007387 */ /* 0x0001e80000100800 */
[----:B------:R-:W-:Y:S04]  /*2b8c0*/  STL [R1+0xcd0], R8 ;  /* 0x000cd00801007387 */ /* 0x000fe80000100800 */
[----:B0-----:R-:W3:Y:S01]  /*2b8d0*/  LDL.LU R0, [R1+0xf54] ;  /* 0x000f540001007983 */ /* 0x001ee20000300800 */
[-C--:B------:R-:W-:Y:S02]  /*2b8e0*/  IADD3 R9, P4, R9, R6.reuse, RZ ;  /* 0x0000000609097210 */ /* 0x080fe40007f9e0ff */
[----:B------:R-:W-:-:S02]  /*2b8f0*/  IADD3 R10, P3, R10, R6, RZ ;  /* 0x000000060a0a7210 */ /* 0x000fc40007f7e0ff */
[----:B------:R-:W-:Y:S02]  /*2b900*/  IADD3.X R11, R11, UR7, RZ, P2, !PT ;  /* 0x000000070b0b7c10 */ /* 0x000fe400097fe4ff */
[-C--:B------:R-:W-:Y:S02]  /*2b910*/  IADD3 R5, P2, R5, R6.reuse, RZ ;  /* 0x0000000605057210 */ /* 0x080fe40007f5e0ff */
[----:B------:R-:W-:Y:S01]  /*2b920*/  IADD3.X R7, R7, UR7, RZ, P6, !PT ;  /* 0x0000000707077c10 */ /* 0x000fe2000b7fe4ff */
[----:B------:R-:W-:Y:S01]  /*2b930*/  STL [R1+0xb04], R9 ;  /* 0x000b040901007387 */ /* 0x000fe20000100800 */
[----:B------:R-:W-:-:S03]  /*2b940*/  IADD3 R12, P6, R12, R6, RZ ;  /* 0x000000060c0c7210 */ /* 0x000fc60007fde0ff */
[----:B------:R-:W-:Y:S01]  /*2b950*/  STL [R1+0xafc], R10 ;  /* 0x000afc0a01007387 */ /* 0x000fe20000100800 */
[----:B------:R-:W-:-:S03]  /*2b960*/  IADD3.X R13, R13, UR7, RZ, P5, !PT ;  /* 0x000000070d0d7c10 */ /* 0x000fc6000affe4ff */
[----:B------:R-:W-:Y:S01]  /*2b970*/  STL [R1+0xce4], R11 ;  /* 0x000ce40b01007387 */ /* 0x000fe20000100800 */
[----:B------:R-:W-:-:S03]  /*2b980*/  IADD3 R14, P5, R14, R6, RZ ;  /* 0x000000060e0e7210 */ /* 0x000fc60007fbe0ff */
[----:B------:R-:W-:Y:S04]  /*2b990*/  STL [R1+0xaf4], R5 ;  /* 0x000af40501007387 */ /* 0x000fe80000100800 */
[----:B------:R-:W-:Y:S04]  /*2b9a0*/  STL [R1+0xce0], R7 ;  /* 0x000ce00701007387 */ /* 0x000fe80000100800 */
[----:B------:R-:W-:Y:S04]  /*2b9b0*/  STL [R1+0xaec], R12 ;  /* 0x000aec0c01007387 */ /* 0x000fe80000100800 */
[----:B------:R-:W-:Y:S04]  /*2b9c0*/  STL [R1+0xcf0], R13 ;  /* 0x000cf00d01007387 */ /* 0x000fe80000100800 */
[----:B------:R-:W-:Y:S01]  /*2b9d0*/  STL [R1+0xae4], R14 ;  /* 0x000ae40e01007387 */ /* 0x000fe20000100800 */
[--C-:B---3--:R-:W-:Y:S01]  /*2b9e0*/  IMAD.X R15, R15, 0x1, R0.reuse, P1 ;  /* 0x000000010f0f7824 */ /* 0x108fe200008e0600 */
[-C--:B------:R-:W-:Y:S01]  /*2b9f0*/  IADD3 R16, P1, R16, R6.reuse, RZ ;  /* 0x0000000610107210 */ /* 0x080fe20007f3e0ff */
[--C-:B------:R-:W-:Y:S01]  /*2ba00*/  IMAD.X R17, R17, 0x1, R0.reuse, P4 ;  /* 0x0000000111117824 */ /* 0x100fe200020e0600 */
[-C--:B------:R-:W-:Y:S01]  /*2ba10*/  IADD3 R18, P4, R18, R6.reuse, RZ ;  /* 0x0000000612127210 */ /* 0x080fe20007f9e0ff */
[----:B------:R-:W-:Y:S01]  /*2ba20*/  IMAD.X R19, R19, 0x1, R0, P3 ;  /* 0x0000000113137824 */ /* 0x000fe200018e0600 */
[----:B------:R-:W-:Y:S01]  /*2ba30*/  STL [R1+0xb08], R15 ;  /* 0x000b080f01007387 */ /* 0x000fe20000100800 */
[----:B------:R-:W-:-:S03]  /*2ba40*/  IADD3 R25, P3, R25, R6, RZ ;  /* 0x0000000619197210 */ /* 0x000fc60007f7e0ff */
[----:B------:R-:W-:Y:S01]  /*2ba50*/  STL [R1+0xadc], R16 ;  /* 0x000adc1001007387 */ /* 0x000fe20000100800 */
[----:B------:R-:W-:-:S03]  /*2ba60*/  IMAD.X R3, R3, 0x1, R0, P2 ;  /* 0x0000000103037824 */ /* 0x000fc600010e0600 */
[----:B------:R-:W-:Y:S01]  /*2ba70*/  STL [R1+0xb00], R17 ;  /* 0x000b001101007387 */ /* 0x000fe20000100800 */
[----:B----4-:R-:W-:-:S03]  /*2ba80*/  IADD3 R29, P2, R29, R6, RZ ;  /* 0x000000061d1d7210 */ /* 0x010fc60007f5e0ff */
[----:B------:R-:W-:Y:S04]  /*2ba90*/  STL [R1+0xad4], R18 ;  /* 0x000ad41201007387 */ /* 0x000fe80000100800 */
[----:B------:R-:W-:Y:S01]  /*2baa0*/  STL [R1+0xaf8], R19 ;  /* 0x000af81301007387 */ /* 0x000fe20000100800 */
[----:B------:R-:W-:-:S03]  /*2bab0*/  IMAD.X R24, R24, 0x1, R0, P6 ;  /* 0x0000000118187824 */ /* 0x000fc600030e0600 */
[----:B------:R-:W-:Y:S01]  /*2bac0*/  STL [R1+0xacc], R25 ;  /* 0x000acc1901007387 */ /* 0x000fe20000100800 */
[----:B------:R-:W-:-:S03]  /*2bad0*/  IADD3 R2, P6, R2, R6, RZ ;  /* 0x0000000602027210 */ /* 0x000fc60007fde0ff */
[----:B------:R-:W-:Y:S04]  /*2bae0*/  STL [R1+0xaf0], R3 ;  /* 0x000af00301007387 */ /* 0x000fe80000100800 */
[----:B------:R-:W-:Y:S04]  /*2baf0*/  STL [R1+0xac4], R29 ;  /* 0x000ac41d01007387 */ /* 0x000fe80000100800 */
[----:B------:R0:W-:Y:S01]  /*2bb00*/  STL [R1+0xf50], R0 ;  /* 0x000f500001007387 */ /* 0x0001e20000100800 */
[----:B--2---:R-:W-:-:S03]  /*2bb10*/  IMAD.X R28, R28, 0x1, R0, P5 ;  /* 0x000000011c1c7824 */ /* 0x004fc600028e0600 */
[----:B------:R-:W-:Y:S04]  /*2bb20*/  STL [R1+0xae8], R24 ;  /* 0x000ae81801007387 */ /* 0x000fe80000100800 */
[----:B0-----:R-:W2:Y:S04]  /*2bb30*/  LDL.LU R0, [R1+0xab4] ;  /* 0x000ab40001007983 */ /* 0x001ea80000300800 */
[----:B------:R-:W-:Y:S04]  /*2bb40*/  STL [R1+0xabc], R2 ;  /* 0x000abc0201007387 */ /* 0x000fe80000100800 */
[----:B------:R-:W3:Y:S04]  /*2bb50*/  LDL.LU R4, [R1+0xaa4] ;  /* 0x000aa40001047983 */ /* 0x000ee80000300800 */
[----:B------:R-:W-:Y:S04]  /*2bb60*/  STL [R1+0xae0], R28 ;  /* 0x000ae01c01007387 */ /* 0x000fe80000100800 */
[----:B---3--:R0:W-:Y:S04]  /*2bb70*/  STL [R1+0xf44], R4 ;  /* 0x000f440401007387 */ /* 0x0081e80000100800 */
[----:B0-----:R-:W3:Y:S04]  /*2bb80*/  LDL.LU R4, [R1+0xad0] ;  /* 0x000ad00001047983 */ /* 0x001ee80000300800 */
[----:B---3--:R0:W-:Y:S04]  /*2bb90*/  STL [R1+0xf48], R4 ;  /* 0x000f480401007387 */ /* 0x0081e80000100800 */
[----:B0-----:R-:W3:Y:S01]  /*2bba0*/  LDL.LU R4, [R1+0xaac] ;  /* 0x000aac0001047983 */ /* 0x001ee20000300800 */
[----:B--2---:R-:W-:-:S03]  /*2bbb0*/  IADD3 R0, P5, R0, R6, RZ ;  /* 0x0000000600007210 */ /* 0x004fc60007fbe0ff */
[----:B---3--:R0:W-:Y:S04]  /*2bbc0*/  STL [R1+0xf4c], R4 ;  /* 0x000f4c0401007387 */ /* 0x0081e80000100800 */
[----:B0-----:R-:W2:Y:S04]  /*2bbd0*/  LDL.LU R4, [R1+0xad8] ;  /* 0x000ad80001047983 */ /* 0x001ea80000300800 */
        /* <DEDUP_REMOVED lines=26> */
[----:B------:R0:W-:Y:S04]  /*2bd80*/  STL [R1+0xab4], R0 ;  /* 0x000ab40001007387 */ /* 0x0001e80000100800 */
[----:B0-----:R-:W2:Y:S02]  /*2bd90*/  LDL.LU R0, [R1+0xf50] ;  /* 0x000f500001007983 */ /* 0x001ea40000300800 */
[----:B--2---:R-:W-:-:S05]  /*2bda0*/  IMAD.X R4, R4, 0x1, R0, P1 ;  /* 0x0000000104047824 */ /* 0x004fca00008e0600 */
[----:B------:R0:W-:Y:S04]  /*2bdb0*/  STL [R1+0xad8], R4 ;  /* 0x000ad80401007387 */ /* 0x0001e80000100800 */
[----:B0-----:R-:W2:Y:S02]  /*2bdc0*/  LDL.LU R4, [R1+0xf4c] ;  /* 0x000f4c0001047983 */ /* 0x001ea40000300800 */
[----:B--2---:R-:W-:-:S05]  /*2bdd0*/  IADD3 R4, P1, R4, R6, RZ ;  /* 0x0000000604047210 */ /* 0x004fca0007f3e0ff */
[----:B------:R0:W-:Y:S04]  /*2bde0*/  STL [R1+0xaac], R4 ;  /* 0x000aac0401007387 */ /* 0x0001e80000100800 */
[----:B0-----:R-:W2:Y:S02]  /*2bdf0*/  LDL.LU R4, [R1+0xf48] ;  /* 0x000f480001047983 */ /* 0x001ea40000300800 */
[----:B--2---:R-:W-:-:S05]  /*2be00*/  IMAD.X R4, R4, 0x1, R0, P4 ;  /* 0x0000000104047824 */ /* 0x004fca00020e0600 */
[----:B------:R0:W-:Y:S04]  /*2be10*/  STL [R1+0xad0], R4 ;  /* 0x000ad00401007387 */ /* 0x0001e80000100800 */
[----:B0-----:R-:W2:Y:S01]  /*2be20*/  LDL.LU R4, [R1+0xf44] ;  /* 0x000f440001047983 */ /* 0x001ea20000300800 */
[--C-:B---3--:R-:W-:Y:S01]  /*2be30*/  IMAD.X R20, R20, 0x1, R0.reuse, P3 ;  /* 0x0000000114147824 */ /* 0x108fe200018e0600 */
[-C--:B----4-:R-:W-:Y:S01]  /*2be40*/  IADD3 R21, P3, R21, R6.reuse, RZ ;  /* 0x0000000615157210 */ /* 0x090fe20007f7e0ff */
[--C-:B------:R-:W-:Y:S01]  /*2be50*/  IMAD.X R22, R22, 0x1, R0.reuse, P2 ;  /* 0x0000000116167824 */ /* 0x100fe200010e0600 */
[-C--:B------:R-:W-:Y:S01]  /*2be60*/  IADD3 R23, P2, R23, R6.reuse, RZ ;  /* 0x0000000617177210 */ /* 0x080fe20007f5e0ff */
        /* <DEDUP_REMOVED lines=16> */
[----:B------:R-:W-:Y:S01]  /*2bf70*/  IMAD.X R2, R2, 0x1, R0, P3 ;  /* 0x0000000102027824 */ /* 0x000fe200018e0600 */
[----:B------:R-:W-:-:S02]  /*2bf80*/  IADD3 R28, P3, R28, R6, RZ ;  /* 0x000000061c1c7210 */ /* 0x000fc40007f7e0ff */
[----:B--2---:R-:W-:-:S05]  /*2bf90*/  IADD3 R4, P4, R4, R6, RZ ;  /* 0x0000000604047210 */ /* 0x004fca0007f9e0ff */
[----:B------:R-:W-:Y:S04]  /*2bfa0*/  STL [R1+0xaa4], R4 ;  /* 0x000aa40401007387 */ /* 0x000fe80000100800 */
[----:B------:R-:W-:Y:S04]  /*2bfb0*/  STL [R1+0xac8], R20 ;  /* 0x000ac81401007387 */ /* 0x000fe80000100800 */
[----:B------:R-:W-:Y:S04]  /*2bfc0*/  STL [R1+0xa9c], R21 ;  /* 0x000a9c1501007387 */ /* 0x000fe80000100800 */
[----:B------:R-:W-:Y:S04]  /*2bfd0*/  STL [R1+0xac0], R22 ;  /* 0x000ac01601007387 */ /* 0x000fe80000100800 */
[----:B------:R-:W-:Y:S04]  /*2bfe0*/  STL [R1+0xa94], R23 ;  /* 0x000a941701007387 */ /* 0x000fe80000100800 */
[----:B------:R-:W-:Y:S04]  /*2bff0*/  STL [R1+0xab8], R26 ;  /* 0x000ab81a01007387 */ /* 0x000fe80000100800 */
[----:B------:R-:W-:Y:S01]  /*2c000*/  STL [R1+0xa8c], R27 ;  /* 0x000a8c1b01007387 */ /* 0x000fe20000100800 */
[----:B------:R-:W-:-:S03]  /*2c010*/  IMAD.X R5, R5, 0x1, R0, P4 ;  /* 0x0000000105057824 */ /* 0x000fc600020e0600 */
[----:B------:R-:W-:Y:S01]  /*2c020*/  STL [R1+0xab0], R8 ;  /* 0x000ab00801007387 */ /* 0x000fe20000100800 */
[----:B------:R-:W-:-:S03]  /*2c030*/  IADD3 R7, P4, R7, R6, RZ ;  /* 0x0000000607077210 */ /* 0x000fc60007f9e0ff */
        /* <DEDUP_REMOVED lines=12> */
[----:B------:R-:W-:Y:S04]  /*2c100*/  STL [R1+0xa80], R18 ;  /* 0x000a801201007387 */ /* 0x000fe80000100800 */
[----:B------:R-:W-:Y:S01]  /*2c110*/  STL [R1+0xa54], R19 ;  /* 0x000a541301007387 */ /* 0x000fe20000100800 */
[----:B------:R-:W-:-:S03]  /*2c120*/  IADD3 R24, P4, R24, R6, RZ ;  /* 0x0000000618187210 */ /* 0x000fc60007f9e0ff */
[----:B------:R-:W-:Y:S04]  /*2c130*/  STL [R1+0xa78], R25 ;  /* 0x000a781901007387 */ /* 0x000fe80000100800 */
[----:B------:R-:W-:Y:S04]  /*2c140*/  STL [R1+0xa4c], R3 ;  /* 0x000a4c0301007387 */ /* 0x000fe80000100800 */
[----:B------:R-:W-:Y:S04]  /*2c150*/  STL [R1+0xa70], R29 ;  /* 0x000a701d01007387 */ /* 0x000fe80000100800 */
[----:B------:R0:W-:Y:S04]  /*2c160*/  STL [R1+0xf40], R6 ;  /* 0x000f400601007387 */ /* 0x0001e80000100800 */
        /* <DEDUP_REMOVED lines=9> */
[----:B--2---:R-:W-:-:S03]  /*2c200*/  IMAD.X R6, R6, 0x1, R0, P2 ;  /* 0x0000000106067824 */ /* 0x004fc600010e0600 */
[----:B---3--:R0:W-:Y:S04]  /*2c210*/  STL [R1+0xf3c], R4 ;  /* 0x000f3c0401007387 */ /* 0x0081e80000100800 */
[----:B0-----:R-:W2:Y:S04]  /*2c220*/  LDL.LU R4, [R1+0xa34] ;  /* 0x000a340001047983 */ /* 0x001ea80000300800 */
[----:B------:R-:W3:Y:S04]  /*2c230*/  LDL.LU R20, [R1+0xa24] ;  /* 0x000a240001147983 */ /* 0x000ee80000300800 */
[----:B------:R-:W4:Y:S04]  /*2c240*/  LDL.LU R21, [R1+0xa48] ;  /* 0x000a480001157983 */ /* 0x000f280000300800 */
        /* <DEDUP_REMOVED lines=24> */
[----:B------:R0:W-:Y:S04]  /*2c3d0*/  STL [R1+0xa60], R6 ;  /* 0x000a600601007387 */ /* 0x0001e80000100800 */
[----:B0-----:R-:W2:Y:S02]  /*2c3e0*/  LDL.LU R6, [R1+0xf40] ;  /* 0x000f400001067983 */ /* 0x001ea40000300800 */
[----:B--2---:R-:W-:-:S05]  /*2c3f0*/  IADD3 R4, P2, R4, R6, RZ ;  /* 0x0000000604047210 */ /* 0x004fca0007f5e0ff */
[----:B------:R0:W-:Y:S04]  /*2c400*/  STL [R1+0xa34], R4 ;  /* 0x000a340401007387 */ /* 0x0001e80000100800 */
[----:B0-----:R-:W2:Y:S02]  /*2c410*/  LDL.LU R4, [R1+0xf3c] ;  /* 0x000f3c0001047983 */ /* 0x001ea40000300800 */
[----:B--2---:R-:W-:-:S05]  /*2c420*/  IMAD.X R4, R4, 0x1, R0, P6 ;  /* 0x0000000104047824 */ /* 0x004fca00030e0600 */
[----:B------:R0:W-:Y:S04]  /*2c430*/  STL [R1+0xa58], R4 ;  /* 0x000a580401007387 */ /* 0x0001e80000100800 */
[----:B0-----:R-:W2:Y:S02]  /*2c440*/  LDL.LU R4, [R1+0xf38] ;  /* 0x000f380001047983 */ /* 0x001ea40000300800 */
[----:B--2---:R-:W-:-:S05]  /*2c450*/  IADD3 R4, P6, R4, R6, RZ ;  /* 0x0000000604047210 */ /* 0x004fca0007fde0ff */
[----:B------:R0:W-:Y:S04]  /*2c460*/  STL [R1+0xa2c], R4 ;  /* 0x000a2c0401007387 */ /* 0x0001e80000100800 */
[----:B0-----:R-:W2:Y:S01]  /*2c470*/  LDL.LU R4, [R1+0xf34] ;  /* 0x000f340001047983 */ /* 0x001ea20000300800 */
[--C-:B----4-:R-:W-:Y:S01]  /*2c480*/  IMAD.X R21, R21, 0x1, R0.reuse, P1 ;  /* 0x0000000115157824 */ /* 0x110fe200008e0600 */
[-C--:B---3--:R-:W-:Y:S01]  /*2c490*/  IADD3 R22, P1, R22, R6.reuse, RZ ;  /* 0x0000000616167210 */ /* 0x088fe20007f3e0ff */
        /* <DEDUP_REMOVED lines=17> */
[----:B------:R-:W-:Y:S01]  /*2c5b0*/  IADD3 R29, P6, R29, R6, RZ ;  /* 0x000000061d1d7210 */ /* 0x000fe20007fde0ff */
[----:B------:R-:W-:-:S02]  /*2c5c0*/  IMAD.X R28, R28, 0x1, R0, P1 ;  /* 0x000000011c1c7824 */ /* 0x000fc400008e0600 */
[----:B--2---:R-:W-:Y:S01]  /*2c5d0*/  IMAD.X R4, R4, 0x1, R0, P5 ;  /* 0x0000000104047824 */ /* 0x004fe200028e0600 */
[----:B------:R-:W-:-:S04]  /*2c5e0*/  IADD3 R20, P5, R20, R6, RZ ;  /* 0x0000000614147210 */ /* 0x000fc80007fbe0ff */
        /* <DEDUP_REMOVED lines=1334> */
[----:B------:R0:W-:Y:S01]  /*31950*/  STL [R1+0x38c], R19 ;  /* 0x00038c1301007387 */ /* 0x0001e20000100800 */
[----:B------:R-:W-:-:S03]  /*31960*/  IADD3 R24, P3, R24, R6, RZ ;  /* 0x0000000618187210 */ /* 0x000fc60007f7e0ff */
[----:B------:R-:W-:Y:S04]  /*31970*/  STL [R1+0x3b0], R25 ;  /* 0x0003b01901007387 */ /* 0x000fe80000100800 */
[----:B------:R-:W-:Y:S04]  /*31980*/  STL [R1+0x384], R3 ;  /* 0x0003840301007387 */ /* 0x000fe80000100800 */
[----:B------:R-:W-:Y:S04]  /*31990*/  STL [R1+0x3a8], R29 ;  /* 0x0003a81d01007387 */ /* 0x000fe80000100800 */
[----:B0-----:R-:W2:Y:S04]  /*319a0*/  LDL.LU R19, [R1+0x398] ;  /* 0x0003980001137983 */ /* 0x001ea80000300800 */
[----:B------:R-:W-:Y:S04]  /*319b0*/  STL [R1+0x37c], R24 ;  /* 0x00037c1801007387 */ /* 0x000fe80000100800 */
[----:B------:R-:W3:Y:S01]  /*319c0*/  LDL.LU R4, [R1+0x388] ;  /* 0x0003880001047983 */ /* 0x000ee20000300800 */
[----:B------:R-:W-:Y:S01]  /*319d0*/  IMAD.X R2, R2, 0x1, R0, P2 ;  /* 0x0000000102027824 */ /* 0x000fe200010e0600 */
[----:B------:R-:W-:-:S04]  /*319e0*/  IADD3 R28, P2, R28, R6, RZ ;  /* 0x000000061c1c7210 */ /* 0x000fc80007f5e0ff */
[----:B------:R-:W-:Y:S04]  /*319f0*/  STL [R1+0x3a0], R2 ;  /* 0x0003a00201007387 */ /* 0x000fe80000100800 */
[----:B---3--:R0:W-:Y:S04]  /*31a00*/  STL [R1+0xe58], R4 ;  /* 0x000e580401007387 */ /* 0x0081e80000100800 */
[----:B------:R-:W-:Y:S04]  /*31a10*/  STL [R1+0x374], R28 ;  /* 0x0003741c01007387 */ /* 0x000fe80000100800 */
        /* <DEDUP_REMOVED lines=32> */
[----:B0-----:R-:W3:Y:S01]  /*31c20*/  LDL.LU R19, [R1+0xc64] ;  /* 0x000c640001137983 */ /* 0x001ee20000300800 */
        /* <DEDUP_REMOVED lines=15> */
[----:B--2---:R-:W-:Y:S01]  /*31d20*/  IMAD.X R4, R4, 0x1, R0, P1 ;  /* 0x0000000104047824 */ /* 0x004fe200008e0600 */
[----:B------:R-:W-:-:S04]  /*31d30*/  IADD3 R5, P1, R5, R6, RZ ;  /* 0x0000000605057210 */ /* 0x000fc80007f3e0ff */
[----:B------:R0:W-:Y:S04]  /*31d40*/  STL [R1+0x388], R4 ;  /* 0x0003880401007387 */ /* 0x0001e80000100800 */
[----:B0-----:R0:W5:Y:S04]  /*31d50*/  LDL.LU R4, [R1+0xe54] ;  /* 0x000e540001047983 */ /* 0x0011680000300800 */
[----:B------:R1:W-:Y:S04]  /*31d60*/  STL [R1+0x35c], R5 ;  /* 0x00035c0501007387 */ /* 0x0003e80000100800 */
[----:B-1----:R0:W5:Y:S04]  /*31d70*/  LDL.LU R5, [R1+0xe50] ;  /* 0x000e500001057983 */ /* 0x0021680000300800 */
        /* <DEDUP_REMOVED lines=11> */
[----:B-1----:R-:W2:Y:S01]  /*31e30*/  LDL.LU R28, [R1+0xe38] ;  /* 0x000e3800011c7983 */ /* 0x002ea20000300800 */
[--C-:B------:R-:W-:Y:S01]  /*31e40*/  IMAD.X R20, R20, 0x1, R0.reuse, P6 ;  /* 0x0000000114147824 */ /* 0x100fe200030e0600 */
        /* <DEDUP_REMOVED lines=21> */
[----:B------:R-:W-:-:S03]  /*31fa0*/  IADD3 R14, P6, R14, UR10, RZ ;  /* 0x0000000a0e0e7c10 */ /* 0x000fc6000ffde0ff */
[----:B------:R-:W-:Y:S01]  /*31fb0*/  STL [R1+0x31c], R11 ;  /* 0x00031c0b01007387 */ /* 0x000fe20000100800 */
[----:B------:R-:W-:-:S03]  /*31fc0*/  IMAD.X R15, R15, 0x1, R0, P5 ;  /* 0x000000010f0f7824 */ /* 0x000fc600028e0600 */
[----:B------:R-:W-:Y:S01]  /*31fd0*/  STL [R1+0x340], R7 ;  /* 0x0003400701007387 */ /* 0x000fe20000100800 */
[----:B------:R-:W-:-:S03]  /*31fe0*/  IMAD.X R16, R16, 0x1, R0, P1 ;  /* 0x0000000110107824 */ /* 0x000fc600008e0600 */
[----:B------:R-:W-:Y:S04]  /*31ff0*/  STL [R1+0x314], R12 ;  /* 0x0003140c01007387 */ /* 0x000fe80000100800 */
[----:B------:R-:W-:Y:S04]  /*32000*/  STL [R1+0x338], R13 ;  /* 0x0003380d01007387 */ /* 0x000fe80000100800 */
[----:B------:R-:W-:Y:S04]  /*32010*/  STL [R1+0xc7c], R14 ;  /* 0x000c7c0e01007387 */ /* 0x000fe80000100800 */
[----:B------:R-:W-:Y:S04]  /*32020*/  STL [R1+0x330], R15 ;  /* 0x0003300f01007387 */ /* 0x000fe80000100800 */
[----:B------:R-:W-:Y:S01]  /*32030*/  STL [R1+0x328], R16 ;  /* 0x0003281001007387 */ /* 0x000fe20000100800 */
[----:B------:R-:W-:-:S02]  /*32040*/  IMAD.X R17, R17, 0x1, R0, P4 ;  /* 0x0000000111117824 */ /* 0x000fc400020e0600 */
[--C-:B------:R-:W-:Y:S01]  /*32050*/  IMAD.X R18, R18, 0x1, R0.reuse, P3 ;  /* 0x0000000112127824 */ /* 0x100fe200018e0600 */
[----:B------:R-:W-:Y:S01]  /*32060*/  IADD3.X R19, R19, UR7, RZ, P6, !PT ;  /* 0x0000000713137c10 */ /* 0x000fe2000b7fe4ff */
[----:B--2---:R-:W-:-:S05]  /*32070*/  IMAD.X R28, R28, 0x1, R0, P2 ;  /* 0x000000011c1c7824 */ /* 0x004fca00010e0600 */
[----:B------:R1:W-:Y:S02]  /*32080*/  STL [R1+0x310], R28 ;  /* 0x0003101c01007387 */ /* 0x0003e40000100800 */
[----:B-1----:R-:W1:Y:S02]  /*32090*/  S2R R28, SR_TID.X ;  /* 0x00000000001c7919 */ /* 0x002e640000002100 */
[----:B------:R0:W-:Y:S04]  /*320a0*/  STL [R1+0x320], R17 ;  /* 0x0003201101007387 */ /* 0x0001e80000100800 */
[----:B------:R0:W-:Y:S04]  /*320b0*/  STL [R1+0x318], R18 ;  /* 0x0003181201007387 */ /* 0x0001e80000100800 */
[----:B------:R0:W-:Y:S01]  /*320c0*/  STL [R1+0xc64], R19 ;  /* 0x000c641301007387 */ /* 0x0001e20000100800 */
[----:B-1----:R-:W-:-:S05]  /*320d0*/  LOP3.LUT R28, R28, 0x3f, RZ, 0xc0, !PT ;  /* 0x0000003f1c1c7812 */ /* 0x002fca00078ec0ff */
[----:B------:R-:W-:Y:S01]  /*320e0*/  IMAD.SHL.U32 R28, R28, 0x2, RZ ;  /* 0x000000021c1c7824 */ /* 0x000fe200078e00ff */
[----:B0-----:R-:W-:Y:S06]  /*320f0*/  @P0 BRA `(.L_x_2) ;  /* 0xfffffe1400080947 */ /* 0x001fec000383ffff */
[----:B------:R-:W2:Y:S04]  /*32100*/  LDL.LU R7, [R1+0x19c] ;  /* 0x00019c0001077983 */ /* 0x000ea80000300800 */
[----:B--2---:R0:W-:Y:S04]  /*32110*/  STL [R1+0xe84], R7 ;  /* 0x000e840701007387 */ /* 0x0041e80000100800 */
[----:B0-----:R-:W2:Y:S04]  /*32120*/  LDL.LU R7, [R1+0x1e0] ;  /* 0x0001e00001077983 */ /* 0x001ea80000300800 */
        /* <DEDUP_REMOVED lines=13> */
[----:B------:R-:W2:Y:S01]  /*32200*/  LDL.LU R6, [R1+0x198] ;  /* 0x0001980001067983 */ /* 0x000ea20000300800 */
[----:B0----5:R-:W-:-:S03]  /*32210*/  IMAD.MOV.U32 R7, RZ, RZ, R5 ;  /* 0x000000ffff077224 */ /* 0x021fc600078e0005 */
        /* <DEDUP_REMOVED lines=18> */
[----:B0-----:R-:W-:-:S03]  /*32340*/  IMAD.MOV.U32 R6, RZ, RZ, R4 ;  /* 0x000000ffff067224 */ /* 0x001fc600078e0004 */
[----:B--2---:R0:W-:Y:S04]  /*32350*/  STL [R1+0xe7c], R5 ;  /* 0x000e7c0501007387 */ /* 0x0041e80000100800 */
[----:B0-----:R-:W2:Y:S04]  /*32360*/  LDL.LU R5, [R1+0x188] ;  /* 0x0001880001057983 */ /* 0x001ea80000300800 */
[----:B------:R-:W3:Y:S04]  /*32370*/  LDL.LU R4, [R1+0x190] ;  /* 0x0001900001047983 */ /* 0x000ee80000300800 */
[----:B---3--:R0:W-:Y:S04]  /*32380*/  STL [R1+0xe78], R4 ;  /* 0x000e780401007387 */ /* 0x0081e80000100800 */
[----:B0-----:R-:W3:Y:S04]  /*32390*/  LDL.LU R4, [R1+0x184] ;  /* 0x0001840001047983 */ /* 0x001ee80000300800 */
[----:B------:R-:W4:Y:S04]  /*323a0*/  LDL.LU R11, [R1+0x22c] ;  /* 0x00022c00010b7983 */ /* 0x000f280000300800 */
[----:B----4-:R0:W-:Y:S04]  /*323b0*/  STL [R1+0xe74], R11 ;  /* 0x000e740b01007387 */ /* 0x0101e80000100800 */
[----:B0-----:R-:W4:Y:S04]  /*323c0*/  LDL.LU R11, [R1+0x180] ;  /* 0x00018000010b7983 */ /* 0x001f280000300800 */
[----:B------:R-:W2:Y:S04]  /*323d0*/  LDL.LU R10, [R1+0x228] ;  /* 0x00022800010a7983 */ /* 0x000ea80000300800 */
        /* <DEDUP_REMOVED lines=26> */
[----:B------:R0:W-:Y:S04]  /*32580*/  STL [R1+0xe48], R29 ;  /* 0x000e481d01007387 */ /* 0x0001e80000100800 */
[----:B0-----:R-:W2:Y:S01]  /*32590*/  LDL.LU R29, [R1+0x244] ;  /* 0x00024400011d7983 */ /* 0x001ea20000300800 */
[----:B------:R-:W-:-:S03]  /*325a0*/  F2FP.F16.F32.PACK_AB R7, R6, R7 ;  /* 0x000000070607723e */ /* 0x000fc600000000ff */
[----:B--2---:R0:W-:Y:S04]  /*325b0*/  STL [R1+0xe4c], R29 ;  /* 0x000e4c1d01007387 */ /* 0x0041e80000100800 */
[----:B0-----:R-:W2:Y:S04]  /*325c0*/  LDL.LU R29, [R1+0x248] ;  /* 0x00024800011d7983 */ /* 0x001ea80000300800 */
[----:B------:R-:W2:Y:S04]  /*325d0*/  LDL.LU R17, [R1+0x254] ;  /* 0x0002540001117983 */ /* 0x000ea80000300800 */
[----:B------:R0:W-:Y:S04]  /*325e0*/  STL [R1+0xe44], R25 ;  /* 0x000e441901007387 */ /* 0x0001e80000100800 */
        /* <DEDUP_REMOVED lines=11> */
[----:B------:R-:W2:Y:S04]  /*326a0*/  LDL.LU R28, [R1+0x1f0] ;  /* 0x0001f000011c7983 */ /* 0x000ea80000300800 */
[----:B------:R-:W2:Y:S04]  /*326b0*/  LDL.LU R20, [R1+0x230] ;  /* 0x0002300001147983 */ /* 0x000ea80000300800 */
[----:B------:R-:W2:Y:S04]  /*326c0*/  LDL.LU R0, [R1+0x27c] ;  /* 0x00027c0001007983 */ /* 0x000ea80000300800 */
[----:B------:R-:W2:Y:S04]  /*326d0*/  LDL.LU R27, [R1+0x26c] ;  /* 0x00026c00011b7983 */ /* 0x000ea80000300800 */
[----:B------:R-:W2:Y:S04]  /*326e0*/  LDL.LU R26, [R1+0x278] ;  /* 0x00027800011a7983 */ /* 0x000ea80000300800 */
[----:B------:R-:W3:Y:S04]  /*326f0*/  LDL.LU R6, [R1+0xec0] ;  /* 0x000ec00001067983 */ /* 0x000ee80000300800 */
[----:B------:R0:W-:Y:S04]  /*32700*/  STL [R1+0x1c], R7 ;  /* 0x00001c0701007387 */ /* 0x0001e80000100800 */
[----:B0-----:R-:W3:Y:S02]  /*32710*/  LDL.LU R7, [R1+0xebc] ;  /* 0x000ebc0001077983 */ /* 0x001ee40000300800 */
[----:B---3--:R-:W-:-:S02]  /*32720*/  F2FP.F16.F32.PACK_AB R7, R6, R7 ;  /* 0x000000070607723e */ /* 0x008fc400000000ff */
        /* <DEDUP_REMOVED lines=25> */
[----:B------:R0:W-:Y:S04]  /*328c0*/  STL [R1], R7 ;  /* 0x0000000701007387 */ /* 0x0001e80000100800 */
[----:B0-----:R-:W3:Y:S02]  /*328d0*/  LDL.LU R7, [R1+0xe84] ;  /* 0x000e840001077983 */ /* 0x001ee40000300800 */
[----:B---3--:R-:W-:-:S02]  /*328e0*/  F2FP.F16.F32.PACK_AB R7, R6, R7 ;  /* 0x000000070607723e */ /* 0x008fc400000000ff */
[----:B------:R-:W3:Y:S02]  /*328f0*/  LDL.LU R6, [R1+0xe80] ;  /* 0x000e800001067983 */ /* 0x000ee40000300800 */
[----:B---3--:R-:W-:Y:S02]  /*32900*/  F2FP.F16.F32.PACK_AB R6, R5, R6 ;  /* 0x000000060506723e */ /* 0x008fe400000000ff */
[----:B------:R-:W3:Y:S02]  /*32910*/  LDL.LU R5, [R1+0xe7c] ;  /* 0x000e7c0001057983 */ /* 0x000ee40000300800 */
[----:B---3--:R-:W-:Y:S02]  /*32920*/  F2FP.F16.F32.PACK_AB R5, R4, R5 ;  /* 0x000000050405723e */ /* 0x008fe400000000ff */
[----:B------:R-:W3:Y:S02]  /*32930*/  LDL.LU R4, [R1+0xe78] ;  /* 0x000e780001047983 */ /* 0x000ee40000300800 */
        /* <DEDUP_REMOVED lines=17> */
[----:B------:R-:W4:Y:S02]  /*32a50*/  LDL.LU R19, [R1+0xe54] ;  /* 0x000e540001137983 */ /* 0x000f240000300800 */
[----:B----4-:R-:W-:-:S02]  /*32a60*/  F2FP.F16.F32.PACK_AB R19, R18, R19 ;  /* 0x000000131213723e */ /* 0x010fc400000000ff */
[----:B------:R-:W2:Y:S02]  /*32a70*/  LDL.LU R18, [R1+0xe50] ;  /* 0x000e500001127983 */ /* 0x000ea40000300800 */
[----:B--2---:R-:W-:Y:S02]  /*32a80*/  F2FP.F16.F32.PACK_AB R18, R29, R18 ;  /* 0x000000121d12723e */ /* 0x004fe400000000ff */
[----:B------:R-:W2:Y:S01]  /*32a90*/  LDL.LU R29, [R1+0xe4c] ;  /* 0x000e4c00011d7983 */ /* 0x000ea20000300800 */
[----:B------:R-:W-:Y:S02]  /*32aa0*/  F2FP.F16.F32.PACK_AB R16, R25, R16 ;  /* 0x000000101910723e */ /* 0x000fe400000000ff */
[----:B------:R-:W-:Y:S02]  /*32ab0*/  F2FP.F16.F32.PACK_AB R23, R24, R23 ;  /* 0x000000171817723e */ /* 0x000fe400000000ff */
[----:B------:R-:W-:Y:S02]  /*32ac0*/  F2FP.F16.F32.PACK_AB R22, R2, R22 ;  /* 0x000000160216723e */ /* 0x000fe400000000ff */
[----:B------:R-:W-:-:S02]  /*32ad0*/  F2FP.F16.F32.PACK_AB R21, R3, R21 ;  /* 0x000000150315723e */ /* 0x000fc400000000ff */
[----:B--2---:R-:W-:Y:S02]  /*32ae0*/  F2FP.F16.F32.PACK_AB R17, R29, R17 ;  /* 0x000000111d11723e */ /* 0x004fe400000000ff */
[----:B------:R-:W2:Y:S04]  /*32af0*/  LDL.LU R29, [R1+0xe48] ;  /* 0x000e4800011d7983 */ /* 0x000ea80000300800 */
[----:B------:R-:W3:Y:S04]  /*32b00*/  LDL.LU R25, [R1+0xe44] ;  /* 0x000e440001197983 */ /* 0x000ee80000300800 */
[----:B------:R-:W3:Y:S04]  /*32b10*/  LDL.LU R24, [R1+0xe40] ;  /* 0x000e400001187983 */ /* 0x000ee80000300800 */
[----:B------:R-:W4:Y:S04]  /*32b20*/  LDL.LU R2, [R1+0xe3c] ;  /* 0x000e3c0001027983 */ /* 0x000f280000300800 */
[----:B------:R-:W4:Y:S01]  /*32b30*/  LDL.LU R3, [R1+0xe38] ;  /* 0x000e380001037983 */ /* 0x000f220000300800 */
[----:B------:R-:W-:-:S02]  /*32b40*/  F2FP.F16.F32.PACK_AB R20, R28, R20 ;  /* 0x000000141c14723e */ /* 0x000fc400000000ff */
[----:B------:R-:W-:Y:S02]  /*32b50*/  F2FP.F16.F32.PACK_AB R27, R0, R27 ;  /* 0x0000001b001b723e */ /* 0x000fe400000000ff */
[----:B--2---:R-:W-:Y:S02]  /*32b60*/  F2FP.F16.F32.PACK_AB R26, R26, R29 ;  /* 0x0000001d1a1a723e */ /* 0x004fe400000000ff */
[----:B---3--:R-:W-:Y:S02]  /*32b70*/  F2FP.F16.F32.PACK_AB R25, R25, R24 ;  /* 0x000000181919723e */ /* 0x008fe400000000ff */
[----:B----4-:R-:W-:-:S07]  /*32b80*/  F2FP.F16.F32.PACK_AB R24, R3, R2 ;  /* 0x000000020318723e */ /* 0x010fce00000000ff */
.L_x_1:
[----:B0-----:R-:W2:Y:S01]  /*32b90*/  LDL.LU R0, [R1+0xe34] ;  /* 0x000e340001007983 */ /* 0x001ea20000300800 */
[----:B------:R-:W0:Y:S01]  /*32ba0*/  S2UR UR5, SR_CgaCtaId ;  /* 0x00000000000579c3 */ /* 0x000e220000008800 */
[----:B------:R-:W-:Y:S01]  /*32bb0*/  UMOV UR4, 0x400 ;  /* 0x0000040000047882 */ /* 0x000fe20000000000 */
[----:B------:R-:W-:Y:S01]  /*32bc0*/  ULDC.64 UR6, c[0x0][0x228] ;  /* 0x00008a0000067ab9 */ /* 0x000fe20000000a00 */
[----:B------:R-:W1:Y:S01]  /*32bd0*/  S2R R2, SR_TID.X ;  /* 0x0000000000027919 */ /* 0x000e620000002100 */
[----:B0-----:R-:W-:Y:S01]  /*32be0*/  ULEA UR4, UR5, UR4, 0x18 ;  /* 0x0000000405047291 */ /* 0x001fe2000f8ec03f */
[C---:B-1----:R-:W-:Y:S01]  /*32bf0*/  IMAD.SHL.U32 R3, R2.reuse, 0x40, RZ ;  /* 0x0000004002037824 */ /* 0x042fe200078e00ff */
[----:B------:R-:W-:Y:S01]  /*32c00*/  SHF.R.U32.HI R28, RZ, 0x5, R2 ;  /* 0x00000005ff1c7819 */ /* 0x000fe20000011602 */
[----:B------:R-:W-:-:S03]  /*32c10*/  IMAD.SHL.U32 R29, R2, 0x10, RZ ;  /* 0x00000010021d7824 */ /* 0x000fc600078e00ff */
[----:B------:R-:W-:Y:S01]  /*32c20*/  LOP3.LUT R3, R3, 0x200, RZ, 0xc0, !PT ;  /* 0x0000020003037812 */ /* 0x000fe200078ec0ff */
[----:B------:R-:W-:Y:S01]  /*32c30*/  BAR.SYNC.DEFER_BLOCKING 0x0 ;  /* 0x0000000000007b1d */ /* 0x000fe20000010000 */
[----:B--2---:R-:W-:-:S04]  /*32c40*/  LOP3.LUT R0, R0, 0x80, RZ, 0xc0, !PT ;  /* 0x0000008000007812 */ /* 0x004fc800078ec0ff */
[----:B------:R-:W-:Y:S02]  /*32c50*/  IADD3 R0, R0, UR4, R3 ;  /* 0x0000000400007c10 */ /* 0x000fe4000fffe003 */
[----:B------:R-:W-:Y:S02]  /*32c60*/  LOP3.LUT R3, R2, 0x20, RZ, 0xc0, !PT ;  /* 0x0000002002037812 */ /* 0x000fe400078ec0ff */
[----:B------:R-:W-:Y:S02]  /*32c70*/  LOP3.LUT R2, R29, 0x70, RZ, 0xc0, !PT ;  /* 0x000000701d027812 */ /* 0x000fe400078ec0ff */
[----:B------:R-:W0:Y:S01]  /*32c80*/  S2R R29, SR_TID.X ;  /* 0x00000000001d7919 */ /* 0x000e220000002100 */
[----:B------:R-:W-:Y:S01]  /*32c90*/  IMAD R3, R3, 0x20, R0 ;  /* 0x0000002003037824 */ /* 0x000fe200078e0200 */
[----:B------:R-:W-:Y:S02]  /*32ca0*/  SGXT.U32 R0, R28, 0x1 ;  /* 0x000000011c00781a */ /* 0x000fe40000000000 */
[----:B------:R-:W2:Y:S01]  /*32cb0*/  LDL.LU R28, [R1+0x298] ;  /* 0x00029800011c7983 */ /* 0x000ea20000300800 */
[----:B------:R-:W-:-:S05]  /*32cc0*/  IMAD.IADD R3, R2, 0x1, R3 ;  /* 0x0000000102037824 */ /* 0x000fca00078e0203 */
[----:B------:R-:W-:Y:S04]  /*32cd0*/  STSM.16.M88.4 [R3], R24 ;  /* 0x0000001803007844 */ /* 0x000fe80000000200 */
[----:B------:R1:W-:Y:S01]  /*32ce0*/  STSM.16.M88.4 [R3+0x100], R20 ;  /* 0x0001001403007844 */ /* 0x0003e20000000200 */
[----:B0-----:R-:W-:-:S04]  /*32cf0*/  LOP3.LUT R29, R29, 0x3f, RZ, 0xc0, !PT ;  /* 0x0000003f1d1d7812 */ /* 0x001fc800078ec0ff */
[----:B------:R-:W-:Y:S01]  /*32d00*/  LEA R29, R29, UR4, 0x4 ;  /* 0x000000041d1d7c11 */ /* 0x000fe2000f8e20ff */
[----:B------:R-:W-:-:S04]  /*32d10*/  ULDC UR4, c[0x0][0x244] ;  /* 0x0000910000047ab9 */ /* 0x000fc80000000800 */
[----:B-1----:R-:W-:Y:S01]  /*32d20*/  IMAD.MOV.U32 R23, RZ, RZ, R29 ;  /* 0x000000ffff177224 */ /* 0x002fe200078e001d */
[----:B------:R-:W-:Y:S06]  /*32d30*/  BAR.SYNC.DEFER_BLOCKING 0x0 ;  /* 0x0000000000007b1d */ /* 0x000fec0000010000 */
[----:B------:R-:W0:Y:S01]  /*32d40*/  LDS.128 R24, [R23] ;  /* 0x0000000017187984 */ /* 0x000e220000000c00 */
[C-C-:B--2---:R-:W-:Y:S02]  /*32d50*/  LOP3.LUT R2, R28.reuse, 0x7e, R0.reuse, 0xfe, !PT ;  /* 0x0000007e1c027812 */ /* 0x144fe400078efe00 */
[----:B------:R-:W-:-:S03]  /*32d60*/  LOP3.LUT R21, R28, 0x7a, R0, 0xfe, !PT ;  /* 0x0000007a1c157812 */ /* 0x000fc600078efe00 */
[----:B------:R1:W-:Y:S01]  /*32d70*/  STL [R1+0x124], R2 ;  /* 0x0001240201007387 */ /* 0x0003e20000100800 */
[----:B------:R-:W-:-:S03]  /*32d80*/  LOP3.LUT R20, R28, 0x78, R0, 0xfe, !PT ;  /* 0x000000781c147812 */ /* 0x000fc600078efe00 */
[----:B------:R-:W-:Y:S01]  /*32d90*/  STL [R1+0x30], R29 ;  /* 0x0000301d01007387 */ /* 0x000fe20000100800 */
[----:B-1----:R-:W-:-:S05]  /*32da0*/  LOP3.LUT R2, R28, 0x7c, R0, 0xfe, !PT ;  /* 0x0000007c1c027812 */ /* 0x002fca00078efe00 */
[----:B------:R1:W-:Y:S04]  /*32db0*/  STL [R1+0x120], R2 ;  /* 0x0001200201007387 */ /* 0x0003e80000100800 */
[----:B------:R2:W-:Y:S04]  /*32dc0*/  STL [R1+0x11c], R21 ;  /* 0x00011c1501007387 */ /* 0x0005e80000100800 */
[----:B------:R3:W-:Y:S01]  /*32dd0*/  STL [R1+0x118], R20 ;  /* 0x0001181401007387 */ /* 0x0007e20000100800 */
[C-C-:B-1----:R-:W-:Y:S02]  /*32de0*/  LOP3.LUT R2, R28.reuse, 0x76, R0.reuse, 0xfe, !PT ;  /* 0x000000761c027812 */ /* 0x142fe400078efe00 */
[----:B--2---:R-:W-:-:S03]  /*32df0*/  LOP3.LUT R21, R28, 0x74, R0, 0xfe, !PT ;  /* 0x000000741c157812 */ /* 0x004fc600078efe00 */
[----:B------:R1:W-:Y:S01]  /*32e00*/  STL [R1+0x114], R2 ;  /* 0x0001140201007387 */ /* 0x0003e20000100800 */
[----:B---3--:R-:W-:-:S03]  /*32e10*/  LOP3.LUT R20, R28, 0x72, R0, 0xfe, !PT ;  /* 0x000000721c147812 */ /* 0x008fc600078efe00 */
        /* <DEDUP_REMOVED lines=59> */
[----:B---3--:R-:W-:-:S05]  /*331d0*/  LOP3.LUT R20, R28, 0x38, R0, 0xfe, !PT ;  /* 0x000000381c147812 */ /* 0x008fca00078efe00 */
[----:B------:R2:W-:Y:S01]  /*331e0*/  STL [R1+0x98], R20 ;  /* 0x0000981401007387 */ /* 0x0005e20000100800 */
[----:B-1----:R-:W-:-:S03]  /*331f0*/  LOP3.LUT R2, R28, 0x34, R0, 0xfe, !PT ;  /* 0x000000341c027812 */ /* 0x002fc600078efe00 */
[----:B------:R1:W-:Y:S01]  /*33200*/  STL [R1+0x94], R21 ;  /* 0x0000941501007387 */ /* 0x0003e20000100800 */
[----:B--2---:R-:W-:-:S03]  /*33210*/  LOP3.LUT R20, R28, 0x32, R0, 0xfe, !PT ;  /* 0x000000321c147812 */ /* 0x004fc600078efe00 */
[----:B------:R2:W-:Y:S01]  /*33220*/  STL [R1+0x90], R2 ;  /* 0x0000900201007387 */ /* 0x0005e20000100800 */
[----:B-1----:R-:W-:-:S03]  /*33230*/  LOP3.LUT R21, R28, 0x30, R0, 0xfe, !PT ;  /* 0x000000301c157812 */ /* 0x002fc600078efe00 */
[----:B------:R1:W-:Y:S01]  /*33240*/  STL [R1+0x8c], R20 ;  /* 0x00008c1401007387 */ /* 0x0003e20000100800 */
[----:B--2---:R-:W-:-:S03]  /*33250*/  LOP3.LUT R2, R28, 0x2e, R0, 0xfe, !PT ;  /* 0x0000002e1c027812 */ /* 0x004fc600078efe00 */
[----:B------:R2:W-:Y:S01]  /*33260*/  STL [R1+0x88], R21 ;  /* 0x0000881501007387 */ /* 0x0005e20000100800 */
[----:B-1----:R-:W-:-:S03]  /*33270*/  LOP3.LUT R20, R28, 0x2c, R0, 0xfe, !PT ;  /* 0x0000002c1c147812 */ /* 0x002fc600078efe00 */
[----:B------:R1:W-:Y:S04]  /*33280*/  STL [R1+0x84], R2 ;  /* 0x0000840201007387 */ /* 0x0003e80000100800 */
[----:B------:R3:W-:Y:S01]  /*33290*/  STL [R1+0x80], R20 ;  /* 0x0000801401007387 */ /* 0x0007e20000100800 */
[C-C-:B--2---:R-:W-:Y:S02]  /*332a0*/  LOP3.LUT R21, R28.reuse, 0x2a, R0.reuse, 0xfe, !PT ;  /* 0x0000002a1c157812 */ /* 0x144fe400078efe00 */
[----:B-1----:R-:W-:-:S03]  /*332b0*/  LOP3.LUT R2, R28, 0x28, R0, 0xfe, !PT ;  /* 0x000000281c027812 */ /* 0x002fc600078efe00 */
        /* <DEDUP_REMOVED lines=32> */
[----:B------:R2:W-:Y:S01]  /*334c0*/  STL [R1+0x3c], R2 ;  /* 0x00003c0201007387 */ /* 0x0005e20000100800 */
[----:B-1----:R-:W-:-:S03]  /*334d0*/  LOP3.LUT R21, R28, 0x6, R0, 0xfe, !PT ;  /* 0x000000061c157812 */ /* 0x002fc600078efe00 */
[----:B--2---:R-:W2:Y:S04]  /*334e0*/  LDL.LU R2, [R1+0xe30] ;  /* 0x000e300001027983 */ /* 0x004ea80000300800 */
[----:B------:R1:W-:Y:S04]  /*334f0*/  STL [R1+0x38], R20 ;  /* 0x0000381401007387 */ /* 0x0003e80000100800 */
[----:B------:R-:W-:Y:S01]  /*33500*/  STL [R1+0x34], R21 ;  /* 0x0000341501007387 */ /* 0x000fe20000100800 */
[----:B-1----:R-:W-:-:S05]  /*33510*/  LOP3.LUT R20, R28, 0x4, R0, 0xfe, !PT ;  /* 0x000000041c147812 */ /* 0x002fca00078efe00 */
[----:B------:R-:W-:Y:S04]  /*33520*/  STL [R1+0x20], R20 ;  /* 0x0000201401007387 */ /* 0x000fe80000100800 */
[----:B0-----:R0:W-:Y:S02]  /*33530*/  STL.64 [R1+0xe58], R26 ;  /* 0x000e581a01007387 */ /* 0x0011e40000100a00 */
[----:B0-----:R-:W-:-:S05]  /*33540*/  IMAD.MOV.U32 R26, RZ, RZ, R23 ;  /* 0x000000ffff1a7224 */ /* 0x001fca00078e0017 */
[----:B------:R-:W0:Y:S01]  /*33550*/  LDS.128 R20, [R26+0x400] ;  /* 0x000400001a147984 */ /* 0x000e220000000c00 */
[----:B------:R-:W-:Y:S06]  /*33560*/  BAR.SYNC.DEFER_BLOCKING 0x0 ;  /* 0x0000000000007b1d */ /* 0x000fec0000010000 */
[----:B0-----:R-:W-:Y:S04]  /*33570*/  STL.64 [R1+0xe60], R20 ;  /* 0x000e601401007387 */ /* 0x001fe80000100a00 */
[----:B------:R0:W-:Y:S04]  /*33580*/  STL.64 [R1+0xe50], R22 ;  /* 0x000e501601007387 */ /* 0x0001e80000100a00 */
[----:B------:R-:W3:Y:S04]  /*33590*/  LDL.LU R27, [R1+0x20] ;  /* 0x00002000011b7983 */ /* 0x000ee80000300800 */
[----:B0-----:R-:W4:Y:S04]  /*335a0*/  LDL.LU R22, [R1+0x38] ;  /* 0x0000380001167983 */ /* 0x001f280000300800 */
[----:B------:R-:W-:Y:S04]  /*335b0*/  STSM.16.M88.4 [R3], R16 ;  /* 0x0000001003007844 */ /* 0x000fe80000000200 */
[----:B------:R-:W-:Y:S01]  /*335c0*/  STSM.16.M88.4 [R3+0x100], R12 ;  /* 0x0001000c03007844 */ /* 0x000fe20000000200 */
[----:B------:R-:W-:Y:S06]  /*335d0*/  BAR.SYNC.DEFER_BLOCKING 0x0 ;  /* 0x0000000000007b1d */ /* 0x000fec0000010000 */
[----:B------:R-:W0:Y:S04]  /*335e0*/  LDS.128 R16, [R26] ;  /* 0x000000001a107984 */ /* 0x000e280000000c00 */
[----:B------:R-:W1:Y:S01]  /*335f0*/  LDS.128 R12, [R26+0x400] ;  /* 0x000400001a0c7984 */ /* 0x000e620000000c00 */
[----:B------:R-:W-:Y:S06]  /*33600*/  BAR.SYNC.DEFER_BLOCKING 0x0 ;  /* 0x0000000000007b1d */ /* 0x000fec0000010000 */
[----:B----4-:R-:W-:Y:S04]  /*33610*/  STL [R1+0xe68], R22 ;  /* 0x000e681601007387 */ /* 0x010fe80000100800 */
[----:B------:R-:W4:Y:S04]  /*33620*/  LDL.LU R23, [R1+0x3c] ;  /* 0x00003c0001177983 */ /* 0x000f280000300800 */
[----:B0-----:R-:W-:Y:S04]  /*33630*/  STL [R1+0xe44], R16 ;  /* 0x000e441001007387 */ /* 0x001fe80000100800 */
[----:B------:R-:W-:Y:S04]  /*33640*/  STL [R1+0xe40], R17 ;  /* 0x000e401101007387 */ /* 0x000fe80000100800 */
[----:B------:R-:W-:Y:S04]  /*33650*/  STL [R1+0xe3c], R18 ;  /* 0x000e3c1201007387 */ /* 0x000fe80000100800 */
[----:B------:R-:W-:Y:S04]  /*33660*/  STL [R1+0xe38], R19 ;  /* 0x000e381301007387 */ /* 0x000fe80000100800 */
[----:B------:R-:W-:Y:S04]  /*33670*/  STL.64 [R1+0xe78], R18 ;  /* 0x000e781201007387 */ /* 0x000fe80000100a00 */
[----:B------:R0:W-:Y:S04]  /*33680*/  STL.64 [R1+0xe70], R16 ;  /* 0x000e701001007387 */ /* 0x0001e80000100a00 */
[----:B0-----:R-:W5:Y:S04]  /*33690*/  LDL.LU R16, [R1+0x10] ;  /* 0x0000100001107983 */ /* 0x001f680000300800 */
[----:B------:R-:W5:Y:S04]  /*336a0*/  LDL.LU R17, [R1+0x14] ;  /* 0x0000140001117983 */ /* 0x000f680000300800 */
[----:B------:R-:W3:Y:S04]  /*336b0*/  LDL.LU R18, [R1+0x18] ;  /* 0x0000180001127983 */ /* 0x000ee80000300800 */
[----:B------:R-:W3:Y:S04]  /*336c0*/  LDL.LU R19, [R1+0x1c] ;  /* 0x00001c0001137983 */ /* 0x000ee80000300800 */
[----:B------:R0:W-:Y:S04]  /*336d0*/  STSM.16.M88.4 [R3], R8 ;  /* 0x0000000803007844 */ /* 0x0001e80000000200 */
[----:B------:R-:W-:Y:S01]  /*336e0*/  STSM.16.M88.4 [R3+0x100], R4 ;  /* 0x0001000403007844 */ /* 0x000fe20000000200 */
[----:B------:R-:W-:Y:S01]  /*336f0*/  LOP3.LUT R29, R28, 0x2, R0, 0xfe, !PT ;  /* 0x000000021c1d7812 */ /* 0x000fe200078efe00 */
[----:B------:R-:W-:Y:S01]  /*33700*/  BAR.SYNC.DEFER_BLOCKING 0x0 ;  /* 0x0000000000007b1d */ /* 0x000fe20000010000 */
[C---:B--2---:R-:W-:Y:S01]  /*33710*/  ISETP.GE.AND P0, PT, R2.reuse, UR6, PT ;  /* 0x0000000602007c0c */ /* 0x044fe2000bf06270 */
[----:B------:R-:W-:Y:S01]  /*33720*/  IMAD R2, R2, UR4, RZ ;  /* 0x0000000402027c24 */ /* 0x000fe2000f8e02ff */
[----:B------:R-:W-:-:S03]  /*33730*/  LOP3.LUT R28, R28, R0, RZ, 0xfc, !PT ;  /* 0x000000001c1c7212 */ /* 0x000fc600078efcff */
[----:B------:R-:W-:Y:S01]  /*33740*/  ULDC.64 UR4, c[0x0][0x220] ;  /* 0x0000880000047ab9 */ /* 0x000fe20000000a00 */
[----:B------:R-:W-:Y:S01]  /*33750*/  ULDC UR6, c[0x0][0x248] ;  /* 0x0000920000067ab9 */ /* 0x000fe20000000800 */
[----:B------:R-:W-:Y:S01]  /*33760*/  LEA R0, P4, R2, UR4, 0x1 ;  /* 0x0000000402007c11 */ /* 0x000fe2000f8808ff */
[----:B0-----:R-:W-:Y:S02]  /*33770*/  IMAD R8, R28, UR6, RZ ;  /* 0x000000061c087c24 */ /* 0x001fe4000f8e02ff */
[----:B------:R-:W-:Y:S01]  /*33780*/  IMAD.MOV.U32 R11, RZ, RZ, R26 ;  /* 0x000000ffff0b7224 */ /* 0x000fe200078e001a */
[----:B------:R-:W-:Y:S01]  /*33790*/  LEA.HI.X.SX32 R2, R2, UR5, 0x1, P4 ;  /* 0x0000000502027c11 */ /* 0x000fe2000a0f0eff */
[----:B---3--:R-:W-:Y:S04]  /*337a0*/  STL.64 [R1+0xe88], R18 ;  /* 0x000e881201007387 */ /* 0x008fe80000100a00 */
[----:B-----5:R0:W-:Y:S04]  /*337b0*/  STL.64 [R1+0xe80], R16 ;  /* 0x000e801001007387 */ /* 0x0201e80000100a00 */
[----:B------:R-:W2:Y:S04]  /*337c0*/  LDS.128 R4, [R11] ;  /* 0x000000000b047984 */ /* 0x000ea80000000c00 */
[----:B0-----:R-:W3:Y:S04]  /*337d0*/  LDL.LU R16, [R1] ;  /* 0x0000000001107983 */ /* 0x001ee80000300800 */
[----:B------:R-:W3:Y:S04]  /*337e0*/  LDL.LU R17, [R1+0x4] ;  /* 0x0000040001117983 */ /* 0x000ee80000300800 */
[----:B------:R-:W3:Y:S04]  /*337f0*/  LDL.LU R18, [R1+0x8] ;  /* 0x0000080001127983 */ /* 0x000ee80000300800 */
[----:B------:R-:W3:Y:S01]  /*33800*/  LDL.LU R19, [R1+0xc] ;  /* 0x00000c0001137983 */ /* 0x000ee20000300800 */
[----:B------:R-:W-:-:S04]  /*33810*/  LEA R20, P4, R8, R0, 0x1 ;  /* 0x0000000008147211 */ /* 0x000fc800078808ff */
[----:B------:R-:W-:Y:S02]  /*33820*/  LEA.HI.X.SX32 R21, R8, R2, 0x1, P4 ;  /* 0x0000000208157211 */ /* 0x000fe400020f0eff */
[----:B------:R-:W0:Y:S01]  /*33830*/  LDS.128 R8, [R11+0x400] ;  /* 0x000400000b087984 */ /* 0x000e220000000c00 */
[----:B------:R-:W-:Y:S06]  /*33840*/  BAR.SYNC.DEFER_BLOCKING 0x0 ;  /* 0x0000000000007b1d */ /* 0x000fec0000010000 */
[----:B-1----:R1:W-:Y:S04]  /*33850*/  STL [R1+0xe48], R15 ;  /* 0x000e480f01007387 */ /* 0x0023e80000100800 */
[----:B-1----:R-:W5:Y:S04]  /*33860*/  LDL.LU R15, [R1+0x34] ;  /* 0x00003400010f7983 */ /* 0x002f680000300800 */
[----:B---3--:R1:W-:Y:S04]  /*33870*/  STSM.16.M88.4 [R3], R16 ;  /* 0x0000001003007844 */ /* 0x0083e80000000200 */
[----:B-1----:R-:W3:Y:S04]  /*33880*/  LDL.LU.64 R18, [R1+0xe88] ;  /* 0x000e880001127983 */ /* 0x002ee80000300a00 */
[----:B------:R-:W3:Y:S01]  /*33890*/  LDL.LU.64 R16, [R1+0xe80] ;  /* 0x000e800001107983 */ /* 0x000ee20000300a00 */
[----:B------:R-:W-:Y:S01]  /*338a0*/  ISETP.LT.AND P3, PT, R28, UR7, !P0 ;  /* 0x000000071c007c0c */ /* 0x000fe2000c761270 */
[C---:B------:R-:W-:Y:S01]  /*338b0*/  IMAD R22, R29.reuse, UR6, RZ ;  /* 0x000000061d167c24 */ /* 0x040fe2000f8e02ff */
[----:B------:R-:W-:Y:S01]  /*338c0*/  ISETP.LT.AND P2, PT, R29, UR7, !P0 ;  /* 0x000000071d007c0c */ /* 0x000fe2000c741270 */
[----:B------:R-:W-:-:S03]  /*338d0*/  IMAD R29, R27, UR6, RZ ;  /* 0x000000061b1d7c24 */ /* 0x000fc6000f8e02ff */
[C---:B------:R-:W-:Y:S02]  /*338e0*/  LEA R26, P5, R22.reuse, R0, 0x1 ;  /* 0x00000000161a7211 */ /* 0x040fe400078a08ff */
[----:B------:R-:W-:Y:S02]  /*338f0*/  ISETP.LT.AND P1, PT, R27, UR7, !P0 ;  /* 0x000000071b007c0c */ /* 0x000fe4000c721270 */
[----:B------:R-:W-:Y:S01]  /*33900*/  LEA.HI.X.SX32 R27, R22, R2, 0x1, P5 ;  /* 0x00000002161b7211 */ /* 0x000fe200028f0eff */
[----:B---3--:R1:W-:Y:S01]  /*33910*/  STSM.16.M88.4 [R3+0x100], R16 ;  /* 0x0001001003007844 */ /* 0x0083e20000000200 */
[----:B------:R-:W-:Y:S06]  /*33920*/  BAR.SYNC.DEFER_BLOCKING 0x0 ;  /* 0x0000000000007b1d */ /* 0x000fec0000010000 */
[----:B-1----:R-:W3:Y:S04]  /*33930*/  LDL.LU.64 R18, [R1+0xe78] ;  /* 0x000e780001127983 */ /* 0x002ee80000300a00 */
[----:B------:R-:W4:Y:S04]  /*33940*/  LDL.LU.64 R16, [R1+0xe70] ;  /* 0x000e700001107983 */ /* 0x000f280000300a00 */
[----:B------:R-:W2:Y:S04]  /*33950*/  LDL.LU R22, [R1+0xe68] ;  /* 0x000e680001167983 */ /* 0x000ea80000300800 */
[----:B------:R1:W-:Y:S04]  /*33960*/  @P3 STG.E.U16 desc[UR8][R20.64], R24 ;  /* 0x0000001814003986 */ /* 0x0003e8000c101508 */
[----:B------:R0:W-:Y:S04]  /*33970*/  @P2 STG.E.U16 desc[UR8][R26.64], R25 ;  /* 0x000000191a002986 */ /* 0x0001e8000c101508 */
[----:B-1----:R-:W3:Y:S04]  /*33980*/  LDL.LU.64 R20, [R1+0xe60] ;  /* 0x000e600001147983 */ /* 0x002ee80000300a00 */
[----:B0-----:R-:W3:Y:S01]  /*33990*/  LDL.LU.64 R26, [R1+0xe58] ;  /* 0x000e5800011a7983 */ /* 0x001ee20000300a00 */
[----:B------:R-:W-:Y:S01]  /*339a0*/  LEA R28, P6, R29, R0, 0x1 ;  /* 0x000000001d1c7211 */ /* 0x000fe200078c08ff */
[C---:B-----5:R-:W-:Y:S01]  /*339b0*/  IMAD R3, R15.reuse, UR6, RZ ;  /* 0x000000060f037c24 */ /* 0x060fe2000f8e02ff */
[----:B------:R-:W-:-:S02]  /*339c0*/  ISETP.LT.AND P4, PT, R15, UR7, !P0 ;  /* 0x000000070f007c0c */ /* 0x000fc4000c781270 */
[----:B------:R-:W-:Y:S02]  /*339d0*/  LEA.HI.X.SX32 R29, R29, R2, 0x1, P6 ;  /* 0x000000021d1d7211 */ /* 0x000fe400030f0eff */
[----:B----4-:R-:W-:Y:S02]  /*339e0*/  PRMT R16, R24, 0x7632, R16 ;  /* 0x0000763218107816 */ /* 0x010fe40000000010 */
[----:B------:R-:W4:Y:S01]  /*339f0*/  LDL.LU R24, [R1+0x40] ;  /* 0x0000400001187983 */ /* 0x000f220000300800 */
[----:B------:R-:W-:Y:S01]  /*33a00*/  PRMT R17, R25, 0x7632, R17 ;  /* 0x0000763219117816 */ /* 0x000fe20000000011 */
[C---:B--2---:R-:W-:Y:S01]  /*33a10*/  IMAD R25, R22.reuse, UR6, RZ ;  /* 0x0000000616197c24 */ /* 0x044fe2000f8e02ff */
[----:B------:R-:W-:Y:S01]  /*33a20*/  ISETP.LT.AND P3, PT, R22, UR7, !P0 ;  /* 0x0000000716007c0c */ /* 0x000fe2000c761270 */
[----:B------:R-:W2:Y:S03]  /*33a30*/  LDL.LU R15, [R1+0x54] ;  /* 0x00005400010f7983 */ /* 0x000ea60000300800 */
[----:B------:R-:W-:Y:S01]  /*33a40*/  LEA R22, P5, R25, R0, 0x1 ;  /* 0x0000000019167211 */ /* 0x000fe200078a08ff */
[----:B---3--:R0:W-:Y:S01]  /*33a50*/  @P1 STG.E.U16 desc[UR8][R28.64], R26 ;  /* 0x0000001a1c001986 */ /* 0x0081e2000c101508 */
[----:B------:R-:W-:-:S02]  /*33a60*/  PRMT R18, R26, 0x7632, R18 ;  /* 0x000076321a127816 */ /* 0x000fc40000000012 */
[----:B------:R-:W-:Y:S02]  /*33a70*/  ISETP.LT.AND P1, PT, R23, UR7, !P0 ;  /* 0x0000000717007c0c */ /* 0x000fe4000c721270 */
[----:B0-----:R-:W-:Y:S01]  /*33a80*/  LEA R28, P2, R3, R0, 0x1 ;  /* 0x00000000031c7211 */ /* 0x001fe200078408ff */
[----:B------:R-:W-:Y:S01]  /*33a90*/  IMAD R26, R23, UR6, RZ ;  /* 0x00000006171a7c24 */ /* 0x000fe2000f8e02ff */
[-C--:B------:R-:W-:Y:S02]  /*33aa0*/  LEA.HI.X.SX32 R23, R25, R2.reuse, 0x1, P5 ;  /* 0x0000000219177211 */ /* 0x080fe400028f0eff */
[----:B------:R-:W-:-:S05]  /*33ab0*/  LEA.HI.X.SX32 R29, R3, R2, 0x1, P2 ;  /* 0x00000002031d7211 */ /* 0x000fca00010f0eff */
[----:B------:R0:W-:Y:S04]  /*33ac0*/  @P4 STG.E.U16 desc[UR8][R28.64], R27 ;  /* 0x0000001b1c004986 */ /* 0x0001e8000c101508 */
[----:B------:R1:W-:Y:S04]  /*33ad0*/  @P3 STG.E.U16 desc[UR8][R22.64], R20 ;  /* 0x0000001416003986 */ /* 0x0003e8000c101508 */
[----:B0-----:R-:W3:Y:S04]  /*33ae0*/  LDL.LU R29, [R1+0x48] ;  /* 0x00004800011d7983 */ /* 0x001ee80000300800 */
[----:B------:R-:W5:Y:S04]  /*33af0*/  LDL.LU R28, [R1+0x50] ;  /* 0x00005000011c7983 */ /* 0x000f680000300800 */
[----:B-1----:R-:W2:Y:S01]  /*33b00*/  LDL.LU.64 R22, [R1+0xe50] ;  /* 0x000e500001167983 */ /* 0x002ea20000300a00 */
[----:B------:R-:W-:Y:S01]  /*33b10*/  IMAD.MOV.U32 R25, RZ, RZ, R26 ;  /* 0x000000ffff197224 */ /* 0x000fe200078e001a */
[----:B------:R-:W-:Y:S01]  /*33b20*/  PRMT R19, R27, 0x7632, R19 ;  /* 0x000076321b137816 */ /* 0x000fe20000000013 */
[C---:B----4-:R-:W-:Y:S01]  /*33b30*/  IMAD R3, R24.reuse, UR6, RZ ;  /* 0x0000000618037c24 */ /* 0x050fe2000f8e02ff */
[----:B------:R-:W-:-:S02]  /*33b40*/  ISETP.LT.AND P2, PT, R24, UR7, !P0 ;  /* 0x0000000718007c0c */ /* 0x000fc4000c741270 */
[-C--:B------:R-:W-:Y:S02]  /*33b50*/  LEA R24, P6, R26, R0.reuse, 0x1 ;  /* 0x000000001a187211 */ /* 0x080fe400078c08ff */
[----:B------:R-:W-:-:S04]  /*33b60*/  LEA R26, P4, R3, R0, 0x1 ;  /* 0x00000000031a7211 */ /* 0x000fc800078808ff */
[-C--:B------:R-:W-:Y:S02]  /*33b70*/  LEA.HI.X.SX32 R27, R3, R2.reuse, 0x1, P4 ;  /* 0x00000002031b7211 */ /* 0x080fe400020f0eff */
[----:B------:R-:W4:Y:S01]  /*33b80*/  LDL.LU R3, [R1+0x44] ;  /* 0x0000440001037983 */ /* 0x000f220000300800 */
[----:B------:R-:W-:-:S05]  /*33b90*/  LEA.HI.X.SX32 R25, R25, R2, 0x1, P6 ;  /* 0x0000000219197211 */ /* 0x000fca00030f0eff */
[----:B------:R-:W-:Y:S04]  /*33ba0*/  @P1 STG.E.U16 desc[UR8][R24.64], R21 ;  /* 0x0000001518001986 */ /* 0x000fe8000c101508 */
[----:B--2---:R0:W-:Y:S04]  /*33bb0*/  @P2 STG.E.U16 desc[UR8][R26.64], R22 ;  /* 0x000000161a002986 */ /* 0x0041e8000c101508 */
[----:B0-----:R-:W2:Y:S01]  /*33bc0*/  LDL.LU R27, [R1+0x4c] ;  /* 0x00004c00011b7983 */ /* 0x001ea20000300800 */
[C---:B---3--:R-:W-:Y:S01]  /*33bd0*/  ISETP.LT.AND P3, PT, R29.reuse, UR7, !P0 ;  /* 0x000000071d007c0c */ /* 0x048fe2000c761270 */
[----:B------:R-:W-:Y:S01]  /*33be0*/  IMAD R29, R29, UR6, RZ ;  /* 0x000000061d1d7c24 */ /* 0x000fe2000f8e02ff */
[C---:B----4-:R-:W-:Y:S01]  /*33bf0*/  ISETP.LT.AND P5, PT, R3.reuse, UR7, !P0 ;  /* 0x0000000703007c0c */ /* 0x050fe2000c7a1270 */
[----:B------:R-:W-:-:S05]  /*33c00*/  IMAD R3, R3, UR6, RZ ;  /* 0x0000000603037c24 */ /* 0x000fca000f8e02ff */
[----:B------:R-:W-:-:S04]  /*33c10*/  LEA R24, P1, R3, R0, 0x1 ;  /* 0x0000000003187211 */ /* 0x000fc800078208ff */
[----:B------:R-:W-:Y:S02]  /*33c20*/  LEA.HI.X.SX32 R25, R3, R2, 0x1, P1 ;  /* 0x0000000203197211 */ /* 0x000fe400008f0eff */
[----:B-----5:R-:W-:-:S03]  /*33c30*/  ISETP.LT.AND P1, PT, R28, UR7, !P0 ;  /* 0x000000071c007c0c */ /* 0x020fc6000c721270 */
[----:B------:R0:W-:Y:S01]  /*33c40*/  @P5 STG.E.U16 desc[UR8][R24.64], R23 ;  /* 0x0000001718005986 */ /* 0x0001e2000c101508 */
[C---:B--2---:R-:W-:Y:S01]  /*33c50*/  ISETP.LT.AND P2, PT, R27.reuse, UR7, !P0 ;  /* 0x000000071b007c0c */ /* 0x044fe2000c741270 */
[----:B------:R-:W-:Y:S02]  /*33c60*/  IMAD R3, R27, UR6, RZ ;  /* 0x000000061b037c24 */ /* 0x000fe4000f8e02ff */
[----:B------:R-:W-:Y:S01]  /*33c70*/  IMAD R27, R28, UR6, RZ ;  /* 0x000000061c1b7c24 */ /* 0x000fe2000f8e02ff */
[-C--:B------:R-:W-:Y:S02]  /*33c80*/  LEA R28, P4, R29, R0.reuse, 0x1 ;  /* 0x000000001d1c7211 */ /* 0x080fe400078808ff */
[----:B0-----:R-:W-:Y:S02]  /*33c90*/  LEA R24, P6, R3, R0, 0x1 ;  /* 0x0000000003187211 */ /* 0x001fe400078c08ff */
[-C--:B------:R-:W-:Y:S02]  /*33ca0*/  LEA.HI.X.SX32 R29, R29, R2.reuse, 0x1, P4 ;  /* 0x000000021d1d7211 */ /* 0x080fe400020f0eff */
[----:B------:R-:W-:Y:S01]  /*33cb0*/  LEA.HI.X.SX32 R25, R3, R2, 0x1, P6 ;  /* 0x0000000203197211 */ /* 0x000fe200030f0eff */
[C---:B------:R-:W-:Y:S01]  /*33cc0*/  IMAD R3, R15.reuse, UR6, RZ ;  /* 0x000000060f037c24 */ /* 0x040fe2000f8e02ff */
[----:B------:R-:W-:Y:S01]  /*33cd0*/  ISETP.LT.AND P4, PT, R15, UR7, !P0 ;  /* 0x000000070f007c0c */ /* 0x000fe2000c781270 */
[----:B------:R0:W-:Y:S01]  /*33ce0*/  @P3 STG.E.U16 desc[UR8][R28.64], R16 ;  /* 0x000000101c003986 */ /* 0x0001e2000c101508 */
[----:B------:R-:W-:-:S03]  /*33cf0*/  LEA R26, P5, R27, R0, 0x1 ;  /* 0x000000001b1a7211 */ /* 0x000fc600078a08ff */
[----:B------:R-:W2:Y:S01]  /*33d00*/  LDL.LU R15, [R1+0xe48] ;  /* 0x000e4800010f7983 */ /* 0x000ea20000300800 */
[----:B------:R-:W-:-:S03]  /*33d10*/  LEA.HI.X.SX32 R27, R27, R2, 0x1, P5 ;  /* 0x000000021b1b7211 */ /* 0x000fc600028f0eff */
[----:B------:R1:W-:Y:S04]  /*33d20*/  @P2 STG.E.U16 desc[UR8][R24.64], R17 ;  /* 0x0000001118002986 */ /* 0x0003e8000c101508 */
[----:B0-----:R-:W3:Y:S04]  /*33d30*/  LDL.LU R16, [R1+0xe44] ;  /* 0x000e440001107983 */ /* 0x001ee80000300800 */
[----:B------:R-:W4:Y:S04]  /*33d40*/  LDL.LU R28, [R1+0x5c] ;  /* 0x00005c00011c7983 */ /* 0x000f280000300800 */
[----:B------:R-:W5:Y:S04]  /*33d50*/  LDL.LU R29, [R1+0x64] ;  /* 0x00006400011d7983 */ /* 0x000f680000300800 */
[----:B-1----:R-:W2:Y:S04]  /*33d60*/  LDL.LU R17, [R1+0xe40] ;  /* 0x000e400001117983 */ /* 0x002ea80000300800 */
[----:B------:R-:W3:Y:S04]  /*33d70*/  LDL.LU R25, [R1+0x58] ;  /* 0x0000580001197983 */ /* 0x000ee80000300800 */
[----:B------:R0:W-:Y:S04]  /*33d80*/  @P1 STG.E.U16 desc[UR8][R26.64], R18 ;  /* 0x000000121a001986 */ /* 0x0001e8000c101508 */
[----:B0-----:R-:W2:Y:S04]  /*33d90*/  LDL.LU R18, [R1+0xe3c] ;  /* 0x000e3c0001127983 */ /* 0x001ea80000300800 */
[----:B------:R-:W4:Y:S01]  /*33da0*/  LDL.LU R26, [R1+0x60] ;  /* 0x00006000011a7983 */ /* 0x000f220000300800 */
[----:B------:R-:W-:-:S02]  /*33db0*/  LEA R24, P2, R3, R0, 0x1 ;  /* 0x0000000003187211 */ /* 0x000fc400078408ff */
[----:B------:R-:W-:Y:S02]  /*33dc0*/  PRMT R22, R20, 0x7632, R22 ;  /* 0x0000763214167816 */ /* 0x000fe40000000016 */
[C---:B---3--:R-:W-:Y:S01]  /*33dd0*/  ISETP.LT.AND P1, PT, R25.reuse, UR7, !P0 ;  /* 0x0000000719007c0c */ /* 0x048fe2000c721270 */
[----:B------:R-:W-:Y:S01]  /*33de0*/  IMAD R27, R25, UR6, RZ ;  /* 0x00000006191b7c24 */ /* 0x000fe2000f8e02ff */
[----:B------:R-:W-:-:S05]  /*33df0*/  LEA.HI.X.SX32 R25, R3, R2, 0x1, P2 ;  /* 0x0000000203197211 */ /* 0x000fca00010f0eff */
[----:B------:R0:W-:Y:S04]  /*33e00*/  @P4 STG.E.U16 desc[UR8][R24.64], R19 ;  /* 0x0000001318004986 */ /* 0x0001e8000c101508 */
[----:B0-----:R-:W3:Y:S01]  /*33e10*/  LDL.LU R19, [R1+0xe38] ;  /* 0x000e380001137983 */ /* 0x001ee20000300800 */
[C---:B----4-:R-:W-:Y:S01]  /*33e20*/  ISETP.LT.AND P2, PT, R26.reuse, UR7, !P0 ;  /* 0x000000071a007c0c */ /* 0x050fe2000c741270 */
[----:B------:R-:W-:Y:S01]  /*33e30*/  IMAD R3, R26, UR6, RZ ;  /* 0x000000061a037c24 */ /* 0x000fe2000f8e02ff */
[----:B------:R-:W-:-:S04]  /*33e40*/  LEA R26, P4, R27, R0, 0x1 ;  /* 0x000000001b1a7211 */ /* 0x000fc800078808ff */
[----:B------:R-:W-:Y:S02]  /*33e50*/  LEA R24, P6, R3, R0, 0x1 ;  /* 0x0000000003187211 */ /* 0x000fe400078c08ff */
[-C--:B------:R-:W-:Y:S02]  /*33e60*/  LEA.HI.X.SX32 R27, R27, R2.reuse, 0x1, P4 ;  /* 0x000000021b1b7211 */ /* 0x080fe400020f0eff */
[----:B------:R-:W-:Y:S02]  /*33e70*/  LEA.HI.X.SX32 R25, R3, R2, 0x1, P6 ;  /* 0x0000000203197211 */ /* 0x000fe400030f0eff */
[----:B------:R-:W4:Y:S04]  /*33e80*/  LDL.LU R3, [R1+0x6c] ;  /* 0x00006c0001037983 */ /* 0x000f280000300800 */
[----:B------:R0:W-:Y:S04]  /*33e90*/  @P1 STG.E.U16 desc[UR8][R26.64], R22 ;  /* 0x000000161a001986 */ /* 0x0001e8000c101508 */
[----:B0-----:R-:W2:Y:S01]  /*33ea0*/  LDL.LU R26, [R1+0x68] ;  /* 0x00006800011a7983 */ /* 0x001ea20000300800 */
[C---:B------:R-:W-:Y:S01]  /*33eb0*/  ISETP.LT.AND P3, PT, R28.reuse, UR7, !P0 ;  /* 0x000000071c007c0c */ /* 0x040fe2000c761270 */
[----:B------:R-:W-:Y:S01]  /*33ec0*/  IMAD R28, R28, UR6, RZ ;  /* 0x000000061c1c7c24 */ /* 0x000fe2000f8e02ff */
[----:B------:R-:W-:Y:S01]  /*33ed0*/  PRMT R23, R21, 0x7632, R23 ;  /* 0x0000763215177816 */ /* 0x000fe20000000017 */
[----:B------:R-:W3:Y:S03]  /*33ee0*/  LDL.LU R27, [R1+0x70] ;  /* 0x00007000011b7983 */ /* 0x000ee60000300800 */
[----:B------:R-:W-:-:S04]  /*33ef0*/  LEA R20, P5, R28, R0, 0x1 ;  /* 0x000000001c147211 */ /* 0x000fc800078a08ff */
[----:B------:R-:W-:Y:S02]  /*33f00*/  LEA.HI.X.SX32 R21, R28, R2, 0x1, P5 ;  /* 0x000000021c157211 */ /* 0x000fe400028f0eff */
[----:B------:R-:W-:-:S03]  /*33f10*/  PRMT R28, R22, 0x7632, R28 ;  /* 0x00007632161c7816 */ /* 0x000fc6000000001c */
[----:B------:R0:W-:Y:S01]  /*33f20*/  @P3 STG.E.U16 desc[UR8][R20.64], R23 ;  /* 0x0000001714003986 */ /* 0x0001e2000c101508 */
[----:B-----5:R-:W-:-:S03]  /*33f30*/  ISETP.LT.AND P1, PT, R29, UR7, !P0 ;  /* 0x000000071d007c0c */ /* 0x020fc6000c721270 */
[----:B------:R1:W-:Y:S01]  /*33f40*/  @P2 STG.E.U16 desc[UR8][R24.64], R28 ;  /* 0x0000001c18002986 */ /* 0x0003e2000c101508 */
[----:B0-----:R-:W-:-:S03]  /*33f50*/  IMAD R20, R29, UR6, RZ ;  /* 0x000000061d147c24 */ /* 0x001fc6000f8e02ff */
[----:B------:R-:W5:Y:S02]  /*33f60*/  LDL.LU R29, [R1+0x7c] ;  /* 0x00007c00011d7983 */ /* 0x000f640000300800 */
[C---:B-1----:R-:W-:Y:S02]  /*33f70*/  LEA R24, P6, R20.reuse, R0, 0x1 ;  /* 0x0000000014187211 */ /* 0x042fe400078c08ff */
[----:B------:R-:W-:Y:S02]  /*33f80*/  PRMT R28, R23, 0x7632, R28 ;  /* 0x00007632171c7816 */ /* 0x000fe4000000001c */
[----:B------:R-:W-:-:S05]  /*33f90*/  LEA.HI.X.SX32 R25, R20, R2, 0x1, P6 ;  /* 0x0000000214197211 */ /* 0x000fca00030f0eff */
[----:B------:R0:W-:Y:S01]  /*33fa0*/  @P1 STG.E.U16 desc[UR8][R24.64], R28 ;  /* 0x0000001c18001986 */ /* 0x0001e2000c101508 */
[C---:B----4-:R-:W-:Y:S01]  /*33fb0*/  ISETP.LT.AND P2, PT, R3.reuse, UR7, !P0 ;  /* 0x0000000703007c0c */ /* 0x050fe2000c741270 */
[----:B------:R-:W-:-:S05]  /*33fc0*/  IMAD R3, R3, UR6, RZ ;  /* 0x0000000603037c24 */ /* 0x000fca000f8e02ff */
[----:B------:R-:W-:Y:S01]  /*33fd0*/  LEA R20, P6, R3, R0, 0x1 ;  /* 0x0000000003147211 */ /* 0x000fe200078c08ff */
[----:B--2---:R-:W-:-:S05]  /*33fe0*/  IMAD R21, R26, UR6, RZ ;  /* 0x000000061a157c24 */ /* 0x004fca000f8e02ff */
[----:B------:R-:W-:-:S04]  /*33ff0*/  LEA R22, P5, R21, R0, 0x1 ;  /* 0x0000000015167211 */ /* 0x000fc800078a08ff */
[-C--:B------:R-:W-:Y:S02]  /*34000*/  LEA.HI.X.SX32 R23, R21, R2.reuse, 0x1, P5 ;  /* 0x0000000215177211 */ /* 0x080fe400028f0eff */
[----:B------:R-:W-:Y:S02]  /*34010*/  LEA.HI.X.SX32 R21, R3, R2, 0x1, P6 ;  /* 0x0000000203157211 */ /* 0x000fe400030f0eff */
[----:B------:R-:W2:Y:S04]  /*34020*/  LDL.LU R3, [R1+0x78] ;  /* 0x0000780001037983 */ /* 0x000ea80000300800 */
[----:B0-----:R-:W4:Y:S01]  /*34030*/  LDL.LU R24, [R1+0x74] ;  /* 0x0000740001187983 */ /* 0x001f220000300800 */
[----:B------:R-:W-:Y:S02]  /*34040*/  ISETP.LT.AND P3, PT, R26, UR7, !P0 ;  /* 0x000000071a007c0c */ /* 0x000fe4000c761270 */
[C---:B---3--:R-:W-:Y:S01]  /*34050*/  ISETP.LT.AND P4, PT, R27.reuse, UR7, !P0 ;  /* 0x000000071b007c0c */ /* 0x048fe2000c781270 */
[----:B------:R-:W-:Y:S01]  /*34060*/  IMAD R27, R27, UR6, RZ ;  /* 0x000000061b1b7c24 */ /* 0x000fe2000f8e02ff */
[----:B------:R-:W3:Y:S04]  /*34070*/  LDL.LU R25, [R1+0x80] ;  /* 0x0000800001197983 */ /* 0x000ee80000300800 */
[C---:B------:R-:W-:Y:S01]  /*34080*/  LEA R26, P5, R27.reuse, R0, 0x1 ;  /* 0x000000001b1a7211 */ /* 0x040fe200078a08ff */
[----:B------:R-:W3:Y:S03]  /*34090*/  LDL.LU R28, [R1+0x84] ;  /* 0x00008400011c7983 */ /* 0x000ee60000300800 */
[----:B------:R-:W-:Y:S01]  /*340a0*/  LEA.HI.X.SX32 R27, R27, R2, 0x1, P5 ;  /* 0x000000021b1b7211 */ /* 0x000fe200028f0eff */
[----:B------:R0:W-:Y:S04]  /*340b0*/  @P3 STG.E.U16 desc[UR8][R22.64], R16 ;  /* 0x0000001016003986 */ /* 0x0001e8000c101508 */
[----:B------:R-:W-:Y:S04]  /*340c0*/  @P2 STG.E.U16 desc[UR8][R20.64], R17 ;  /* 0x0000001114002986 */ /* 0x000fe8000c101508 */
[----:B------:R1:W-:Y:S01]  /*340d0*/  @P4 STG.E.U16 desc[UR8][R26.64], R18 ;  /* 0x000000121a004986 */ /* 0x0003e2000c101508 */
[----:B0-----:R-:W-:-:S02]  /*340e0*/  PRMT R23, R17, 0x7632, R23 ;  /* 0x0000763211177816 */ /* 0x001fc40000000017 */
[----:B------:R-:W-:Y:S02]  /*340f0*/  PRMT R22, R18, 0x7632, R22 ;  /* 0x0000763212167816 */ /* 0x000fe40000000016 */
[----:B-1----:R-:W-:Y:S01]  /*34100*/  PRMT R26, R16, 0x7632, R26 ;  /* 0x00007632101a7816 */ /* 0x002fe2000000001a */
[----:B------:R-:W3:Y:S01]  /*34110*/  LDL.LU R27, [R1+0x90] ;  /* 0x00009000011b7983 */ /* 0x000ee20000300800 */
[----:B-----5:R-:W-:Y:S02]  /*34120*/  ISETP.LT.AND P1, PT, R29, UR7, !P0 ;  /* 0x000000071d007c0c */ /* 0x020fe4000c721270 */
[C---:B--2---:R-:W-:Y:S01]  /*34130*/  ISETP.LT.AND P3, PT, R3.reuse, UR7, !P0 ;  /* 0x0000000703007c0c */ /* 0x044fe2000c761270 */
[----:B------:R-:W-:Y:S02]  /*34140*/  IMAD R3, R3, UR6, RZ ;  /* 0x0000000603037c24 */ /* 0x000fe4000f8e02ff */
[C---:B----4-:R-:W-:Y:S01]  /*34150*/  IMAD R21, R24.reuse, UR6, RZ ;  /* 0x0000000618157c24 */ /* 0x050fe2000f8e02ff */
[----:B------:R-:W-:Y:S01]  /*34160*/  ISETP.LT.AND P4, PT, R24, UR7, !P0 ;  /* 0x0000000718007c0c */ /* 0x000fe2000c781270 */
[----:B------:R-:W-:Y:S01]  /*34170*/  IMAD R24, R29, UR6, RZ ;  /* 0x000000061d187c24 */ /* 0x000fe2000f8e02ff */
[-C--:B------:R-:W-:Y:S01]  /*34180*/  LEA R20, P5, R3, R0.reuse, 0x1 ;  /* 0x0000000003147211 */ /* 0x080fe200078a08ff */
[----:B------:R-:W2:Y:S01]  /*34190*/  LDL.LU R29, [R1+0x94] ;  /* 0x00009400011d7983 */ /* 0x000ea20000300800 */
[----:B------:R-:W-:-:S02]  /*341a0*/  LEA R16, P2, R21, R0, 0x1 ;  /* 0x0000000015107211 */ /* 0x000fc400078408ff */
[C---:B------:R-:W-:Y:S02]  /*341b0*/  LEA R18, P6, R24.reuse, R0, 0x1 ;  /* 0x0000000018127211 */ /* 0x040fe400078c08ff */
[-C--:B------:R-:W-:Y:S02]  /*341c0*/  LEA.HI.X.SX32 R17, R21, R2.reuse, 0x1, P2 ;  /* 0x0000000215117211 */ /* 0x080fe400010f0eff */
[-C--:B------:R-:W-:Y:S02]  /*341d0*/  LEA.HI.X.SX32 R21, R3, R2.reuse, 0x1, P5 ;  /* 0x0000000203157211 */ /* 0x080fe400028f0eff */
[----:B------:R-:W-:Y:S01]  /*341e0*/  PRMT R3, R19, 0x7632, R3 ;  /* 0x0000763213037816 */ /* 0x000fe20000000003 */
[----:B------:R0:W-:Y:S04]  /*341f0*/  @P4 STG.E.U16 desc[UR8][R16.64], R19 ;  /* 0x0000001310004986 */ /* 0x0001e8000c101508 */
[----:B------:R1:W-:Y:S01]  /*34200*/  @P3 STG.E.U16 desc[UR8][R20.64], R12 ;  /* 0x0000000c14003986 */ /* 0x0003e2000c101508 */
[----:B0-----:R-:W-:-:S03]  /*34210*/  LEA.HI.X.SX32 R19, R24, R2, 0x1, P6 ;  /* 0x0000000218137211 */ /* 0x001fc600030f0eff */
[----:B------:R-:W4:Y:S04]  /*34220*/  LDL.LU R24, [R1+0x8c] ;  /* 0x00008c0001187983 */ /* 0x000f280000300800 */
[----:B-1----:R-:W5:Y:S01]  /*34230*/  LDL.LU R21, [R1+0x88] ;  /* 0x0000880001157983 */ /* 0x002f620000300800 */
[C---:B---3--:R-:W-:Y:S01]  /*34240*/  ISETP.LT.AND P2, PT, R25.reuse, UR7, !P0 ;  /* 0x0000000719007c0c */ /* 0x048fe2000c741270 */
[----:B------:R-:W-:Y:S01]  /*34250*/  IMAD R25, R25, UR6, RZ ;  /* 0x0000000619197c24 */ /* 0x000fe2000f8e02ff */
[C---:B------:R-:W-:Y:S01]  /*34260*/  ISETP.LT.AND P5, PT, R28.reuse, UR7, !P0 ;  /* 0x000000071c007c0c */ /* 0x040fe2000c7a1270 */
[----:B------:R-:W-:Y:S01]  /*34270*/  IMAD R20, R28, UR6, RZ ;  /* 0x000000061c147c24 */ /* 0x000fe2000f8e02ff */
[----:B------:R0:W-:Y:S02]  /*34280*/  @P1 STG.E.U16 desc[UR8][R18.64], R13 ;  /* 0x0000000d12001986 */ /* 0x0001e4000c101508 */
[----:B------:R-:W-:-:S02]  /*34290*/  LEA R16, P4, R25, R0, 0x1 ;  /* 0x0000000019107211 */ /* 0x000fc400078808ff */
[----:B------:R-:W3:Y:S02]  /*342a0*/  LDL.LU R28, [R1+0xa0] ;  /* 0x0000a000011c7983 */ /* 0x000ee40000300800 */
[----:B------:R-:W-:Y:S02]  /*342b0*/  LEA.HI.X.SX32 R17, R25, R2, 0x1, P4 ;  /* 0x0000000219117211 */ /* 0x000fe400020f0eff */
[----:B0-----:R-:W-:-:S03]  /*342c0*/  LEA R18, P1, R20, R0, 0x1 ;  /* 0x0000000014127211 */ /* 0x001fc600078208ff */
[----:B------:R0:W-:Y:S01]  /*342d0*/  @P2 STG.E.U16 desc[UR8][R16.64], R14 ;  /* 0x0000000e10002986 */ /* 0x0001e2000c101508 */
[----:B------:R-:W-:-:S05]  /*342e0*/  LEA.HI.X.SX32 R19, R20, R2, 0x1, P1 ;  /* 0x0000000214137211 */ /* 0x000fca00008f0eff */
[----:B------:R1:W-:Y:S01]  /*342f0*/  @P5 STG.E.U16 desc[UR8][R18.64], R15 ;  /* 0x0000000f12005986 */ /* 0x0003e2000c101508 */
[----:B------:R-:W-:Y:S01]  /*34300*/  ISETP.LT.AND P1, PT, R27, UR7, !P0 ;  /* 0x000000071b007c0c */ /* 0x000fe2000c721270 */
[----:B--2---:R-:W-:Y:S01]  /*34310*/  IMAD R25, R29, UR6, RZ ;  /* 0x000000061d197c24 */ /* 0x004fe2000f8e02ff */
[C---:B----4-:R-:W-:Y:S02]  /*34320*/  ISETP.LT.AND P2, PT, R24.reuse, UR7, !P0 ;  /* 0x0000000718007c0c */ /* 0x050fe4000c741270 */
[C---:B-----5:R-:W-:Y:S01]  /*34330*/  ISETP.LT.AND P3, PT, R21.reuse, UR7, !P0 ;  /* 0x0000000715007c0c */ /* 0x060fe2000c761270 */
[----:B0-----:R-:W-:Y:S02]  /*34340*/  IMAD R17, R21, UR6, RZ ;  /* 0x0000000615117c24 */ /* 0x001fe4000f8e02ff */
[----:B------:R-:W-:Y:S02]  /*34350*/  IMAD R21, R24, UR6, RZ ;  /* 0x0000000618157c24 */ /* 0x000fe4000f8e02ff */
[----:B------:R-:W-:Y:S01]  /*34360*/  IMAD R24, R27, UR6, RZ ;  /* 0x000000061b187c24 */ /* 0x000fe2000f8e02ff */
[----:B------:R-:W-:-:S02]  /*34370*/  LEA R16, P4, R17, R0, 0x1 ;  /* 0x0000000011107211 */ /* 0x000fc400078808ff */
[-C--:B-1----:R-:W-:Y:S02]  /*34380*/  LEA R18, P6, R21, R0.reuse, 0x1 ;  /* 0x0000000015127211 */ /* 0x082fe400078c08ff */
[C---:B------:R-:W-:Y:S02]  /*34390*/  LEA R20, P5, R24.reuse, R0, 0x1 ;  /* 0x0000000018147211 */ /* 0x040fe400078a08ff */
[-C--:B------:R-:W-:Y:S02]  /*343a0*/  LEA.HI.X.SX32 R17, R17, R2.reuse, 0x1, P4 ;  /* 0x0000000211117211 */ /* 0x080fe400020f0eff */
[-C--:B------:R-:W-:Y:S02]  /*343b0*/  LEA.HI.X.SX32 R19, R21, R2.reuse, 0x1, P6 ;  /* 0x0000000215137211 */ /* 0x080fe400030f0eff */
[----:B------:R-:W-:Y:S02]  /*343c0*/  ISETP.LT.AND P4, PT, R29, UR7, !P0 ;  /* 0x000000071d007c0c */ /* 0x000fe4000c781270 */
[----:B------:R-:W2:Y:S01]  /*343d0*/  LDL.LU R29, [R1+0xac] ;  /* 0x0000ac00011d7983 */ /* 0x000ea20000300800 */
[----:B------:R-:W-:-:S03]  /*343e0*/  LEA.HI.X.SX32 R21, R24, R2, 0x1, P5 ;  /* 0x0000000218157211 */ /* 0x000fc600028f0eff */
[----:B------:R-:W4:Y:S04]  /*343f0*/  LDL.LU R27, [R1+0xb0] ;  /* 0x0000b000011b7983 */ /* 0x000f280000300800 */
[----:B------:R-:W5:Y:S04]  /*34400*/  LDL.LU R24, [R1+0xa8] ;  /* 0x0000a80001187983 */ /* 0x000f680000300800 */
[----:B------:R0:W-:Y:S04]  /*34410*/  @P3 STG.E.U16 desc[UR8][R16.64], R26 ;  /* 0x0000001a10003986 */ /* 0x0001e8000c101508 */
[----:B------:R1:W-:Y:S04]  /*34420*/  @P2 STG.E.U16 desc[UR8][R18.64], R23 ;  /* 0x0000001712002986 */ /* 0x0003e8000c101508 */
[----:B0-----:R-:W2:Y:S04]  /*34430*/  LDL.LU R26, [R1+0x9c] ;  /* 0x00009c00011a7983 */ /* 0x001ea80000300800 */
[----:B-1----:R-:W4:Y:S04]  /*34440*/  LDL.LU R19, [R1+0x98] ;  /* 0x0000980001137983 */ /* 0x002f280000300800 */
[----:B------:R0:W-:Y:S01]  /*34450*/  @P1 STG.E.U16 desc[UR8][R20.64], R22 ;  /* 0x0000001614001986 */ /* 0x0001e2000c101508 */
[----:B------:R-:W-:-:S03]  /*34460*/  LEA R16, P2, R25, R0, 0x1 ;  /* 0x0000000019107211 */ /* 0x000fc600078408ff */
[----:B0-----:R-:W5:Y:S01]  /*34470*/  LDL.LU R22, [R1+0xa4] ;  /* 0x0000a40001167983 */ /* 0x001f620000300800 */
[----:B------:R-:W-:Y:S01]  /*34480*/  LEA.HI.X.SX32 R17, R25, R2, 0x1, P2 ;  /* 0x0000000219117211 */ /* 0x000fe200010f0eff */
[C---:B---3--:R-:W-:Y:S01]  /*34490*/  IMAD R21, R28.reuse, UR6, RZ ;  /* 0x000000061c157c24 */ /* 0x048fe2000f8e02ff */
[----:B------:R-:W-:Y:S01]  /*344a0*/  ISETP.LT.AND P2, PT, R28, UR7, !P0 ;  /* 0x000000071c007c0c */ /* 0x000fe2000c741270 */
[----:B------:R-:W3:Y:S01]  /*344b0*/  LDL.LU R23, [R1+0xb4] ;  /* 0x0000b40001177983 */ /* 0x000ee20000300800 */
[----:B------:R-:W-:-:S03]  /*344c0*/  PRMT R14, R13, 0x7632, R14 ;  /* 0x000076320d0e7816 */ /* 0x000fc6000000000e */
[----:B------:R0:W-:Y:S01]  /*344d0*/  @P4 STG.E.U16 desc[UR8][R16.64], R3 ;  /* 0x0000000310004986 */ /* 0x0001e2000c101508 */
[C---:B------:R-:W-:Y:S02]  /*344e0*/  LEA R20, P6, R21.reuse, R0, 0x1 ;  /* 0x0000000015147211 */ /* 0x040fe400078c08ff */
[----:B------:R-:W-:Y:S02]  /*344f0*/  PRMT R15, R14, 0x7632, R15 ;  /* 0x000076320e0f7816 */ /* 0x000fe4000000000f */
[----:B------:R-:W-:Y:S02]  /*34500*/  LEA.HI.X.SX32 R21, R21, R2, 0x1, P6 ;  /* 0x0000000215157211 */ /* 0x000fe400030f0eff */
[----:B0-----:R-:W-:Y:S02]  /*34510*/  PRMT R3, R12, 0x7632, R3 ;  /* 0x000076320c037816 */ /* 0x001fe40000000003 */
[----:B--2---:R-:W-:Y:S02]  /*34520*/  ISETP.LT.AND P3, PT, R26, UR7, !P0 ;  /* 0x000000071a007c0c */ /* 0x004fe4000c761270 */
[C---:B----4-:R-:W-:Y:S01]  /*34530*/  ISETP.LT.AND P1, PT, R19.reuse, UR7, !P0 ;  /* 0x0000000713007c0c */ /* 0x050fe2000c721270 */
[----:B------:R-:W-:-:S02]  /*34540*/  IMAD R18, R19, UR6, RZ ;  /* 0x0000000613127c24 */ /* 0x000fc4000f8e02ff */
[----:B------:R-:W-:Y:S02]  /*34550*/  IMAD R19, R26, UR6, RZ ;  /* 0x000000061a137c24 */ /* 0x000fe4000f8e02ff */
[----:B------:R-:W2:Y:S01]  /*34560*/  LDL.LU R26, [R1+0xb8] ;  /* 0x0000b800011a7983 */ /* 0x000ea20000300800 */
[CC--:B------:R-:W-:Y:S02]  /*34570*/  LEA R16, P4, R18.reuse, R0.reuse, 0x1 ;  /* 0x0000000012107211 */ /* 0x0c0fe400078808ff */
[C---:B------:R-:W-:Y:S01]  /*34580*/  LEA R12, P5, R19.reuse, R0, 0x1 ;  /* 0x00000000130c7211 */ /* 0x040fe200078a08ff */
[----:B------:R-:W4:Y:S01]  /*34590*/  LDL.LU R28, [R1+0xbc] ;  /* 0x0000bc00011c7983 */ /* 0x000f220000300800 */
[-C--:B------:R-:W-:Y:S02]  /*345a0*/  LEA.HI.X.SX32 R17, R18, R2.reuse, 0x1, P4 ;  /* 0x0000000212117211 */ /* 0x080fe400020f0eff */
[----:B------:R-:W-:-:S03]  /*345b0*/  LEA.HI.X.SX32 R13, R19, R2, 0x1, P5 ;  /* 0x00000002130d7211 */ /* 0x000fc600028f0eff */
[----:B------:R0:W-:Y:S04]  /*345c0*/  @P1 STG.E.U16 desc[UR8][R16.64], R3 ;  /* 0x0000000310001986 */ /* 0x0001e8000c101508 */
[----:B------:R5:W-:Y:S04]  /*345d0*/  @P3 STG.E.U16 desc[UR8][R12.64], R14 ;  /* 0x0000000e0c003986 */ /* 0x000be8000c101508 */
[----:B------:R1:W-:Y:S01]  /*345e0*/  @P2 STG.E.U16 desc[UR8][R20.64], R15 ;  /* 0x0000000f14002986 */ /* 0x0003e2000c101508 */
[C---:B------:R-:W-:Y:S01]  /*345f0*/  ISETP.LT.AND P2, PT, R29.reuse, UR7, !P0 ;  /* 0x000000071d007c0c */ /* 0x040fe2000c741270 */
[----:B0-----:R-:W-:-:S02]  /*34600*/  IMAD R3, R29, UR6, RZ ;  /* 0x000000061d037c24 */ /* 0x001fc4000f8e02ff */
[----:B------:R-:W2:Y:S01]  /*34610*/  LDL.LU R29, [R1+0xc0] ;  /* 0x0000c000011d7983 */ /* 0x000ea20000300800 */
[C---:B-----5:R-:W-:Y:S01]  /*34620*/  IMAD R13, R22.reuse, UR6, RZ ;  /* 0x00000006160d7c24 */ /* 0x060fe2000f8e02ff */
[----:B------:R-:W-:Y:S01]  /*34630*/  ISETP.LT.AND P1, PT, R22, UR7, !P0 ;  /* 0x0000000716007c0c */ /* 0x000fe2000c721270 */
[C---:B------:R-:W-:Y:S01]  /*34640*/  IMAD R17, R24.reuse, UR6, RZ ;  /* 0x0000000618117c24 */ /* 0x040fe2000f8e02ff */
[----:B------:R-:W-:Y:S02]  /*34650*/  ISETP.LT.AND P3, PT, R24, UR7, !P0 ;  /* 0x0000000718007c0c */ /* 0x000fe4000c761270 */
[-C--:B------:R-:W-:Y:S01]  /*34660*/  LEA R12, P6, R13, R0.reuse, 0x1 ;  /* 0x000000000d0c7211 */ /* 0x080fe200078c08ff */
[----:B------:R-:W5:Y:S01]  /*34670*/  LDL.LU R24, [R1+0xc4] ;  /* 0x0000c40001187983 */ /* 0x000f620000300800 */
[----:B------:R-:W-:Y:S02]  /*34680*/  LEA R16, P5, R17, R0, 0x1 ;  /* 0x0000000011107211 */ /* 0x000fe400078a08ff */
[----:B------:R-:W-:-:S02]  /*34690*/  LEA.HI.X.SX32 R13, R13, R2, 0x1, P6 ;  /* 0x000000020d0d7211 */ /* 0x000fc400030f0eff */
[----:B------:R-:W-:Y:S02]  /*346a0*/  LEA R14, P6, R3, R0, 0x1 ;  /* 0x00000000030e7211 */ /* 0x000fe400078c08ff */
[----:B-1----:R-:W-:Y:S02]  /*346b0*/  PRMT R20, R15, 0x7632, R20 ;  /* 0x000076320f147816 */ /* 0x002fe40000000014 */
[-C--:B------:R-:W-:Y:S01]  /*346c0*/  LEA.HI.X.SX32 R17, R17, R2.reuse, 0x1, P5 ;  /* 0x0000000211117211 */ /* 0x080fe200028f0eff */
[----:B------:R-:W-:Y:S01]  /*346d0*/  IMAD R19, R27, UR6, RZ ;  /* 0x000000061b137c24 */ /* 0x000fe2000f8e02ff */
[----:B------:R-:W-:Y:S01]  /*346e0*/  LEA.HI.X.SX32 R15, R3, R2, 0x1, P6 ;  /* 0x00000002030f7211 */ /* 0x000fe200030f0eff */
[----:B------:R3:W-:Y:S01]  /*346f0*/  @P1 STG.E.U16 desc[UR8][R12.64], R20 ;  /* 0x000000140c001986 */ /* 0x0007e2000c101508 */
[----:B------:R-:W-:-:S03]  /*34700*/  ISETP.LT.AND P4, PT, R27, UR7, !P0 ;  /* 0x000000071b007c0c */ /* 0x000fc6000c781270 */
[----:B------:R0:W-:Y:S01]  /*34710*/  @P3 STG.E.U16 desc[UR8][R16.64], R4 ;  /* 0x0000000410003986 */ /* 0x0001e2000c101508 */
[----:B------:R-:W-:-:S03]  /*34720*/  LEA R18, P5, R19, R0, 0x1 ;  /* 0x0000000013127211 */ /* 0x000fc600078a08ff */
[----:B------:R1:W-:Y:S04]  /*34730*/  @P2 STG.E.U16 desc[UR8][R14.64], R5 ;  /* 0x000000050e002986 */ /* 0x0003e8000c101508 */
[----:B------:R-:W5:Y:S01]  /*34740*/  LDL.LU R27, [R1+0xc8] ;  /* 0x0000c800011b7983 */ /* 0x000f620000300800 */
[----:B---3--:R-:W-:Y:S01]  /*34750*/  IMAD R13, R23, UR6, RZ ;  /* 0x00000006170d7c24 */ /* 0x008fe2000f8e02ff */
[----:B------:R-:W-:Y:S02]  /*34760*/  LEA.HI.X.SX32 R19, R19, R2, 0x1, P5 ;  /* 0x0000000213137211 */ /* 0x000fe400028f0eff */
[----:B------:R-:W-:Y:S02]  /*34770*/  PRMT R3, R4, 0x7632, R3 ;  /* 0x0000763204037816 */ /* 0x000fe40000000003 */
[----:B0-----:R-:W-:Y:S01]  /*34780*/  LEA R4, P6, R13, R0, 0x1 ;  /* 0x000000000d047211 */ /* 0x001fe200078c08ff */
[----:B------:R0:W-:Y:S01]  /*34790*/  @P4 STG.E.U16 desc[UR8][R18.64], R6 ;  /* 0x0000000612004986 */ /* 0x0001e2000c101508 */
[----:B------:R-:W-:-:S02]  /*347a0*/  PRMT R16, R5, 0x7632, R16 ;  /* 0x0000763205107816 */ /* 0x000fc40000000010 */
[----:B-1----:R-:W-:Y:S02]  /*347b0*/  LEA.HI.X.SX32 R5, R13, R2, 0x1, P6 ;  /* 0x000000020d057211 */ /* 0x002fe400030f0eff */
[C---:B----4-:R-:W-:Y:S01]  /*347c0*/  ISETP.LT.AND P2, PT, R28.reuse, UR7, !P0 ;  /* 0x000000071c007c0c */ /* 0x050fe2000c741270 */
[----:B------:R-:W-:Y:S02]  /*347d0*/  IMAD R17, R28, UR6, RZ ;  /* 0x000000061c117c24 */ /* 0x000fe4000f8e02ff */
[----:B------:R-:W3:Y:S01]  /*347e0*/  LDL.LU R28, [R1+0xcc] ;  /* 0x0000cc00011c7983 */ /* 0x000ee20000300800 */
[C---:B--2---:R-:W-:Y:S01]  /*347f0*/  ISETP.LT.AND P1, PT, R26.reuse, UR7, !P0 ;  /* 0x000000071a007c0c */ /* 0x044fe2000c721270 */
[----:B------:R-:W-:Y:S02]  /*34800*/  IMAD R15, R26, UR6, RZ ;  /* 0x000000061a0f7c24 */ /* 0x000fe4000f8e02ff */
[----:B------:R-:W2:Y:S04]  /*34810*/  LDL.LU R25, [R1+0xd0] ;  /* 0x0000d00001197983 */ /* 0x000ea80000300800 */
[----:B------:R-:W4:Y:S01]  /*34820*/  LDL.LU R26, [R1+0xd4] ;  /* 0x0000d400011a7983 */ /* 0x000f220000300800 */
[C---:B------:R-:W-:Y:S01]  /*34830*/  ISETP.LT.AND P6, PT, R29.reuse, UR7, !P0 ;  /* 0x000000071d007c0c */ /* 0x040fe2000c7c1270 */
[----:B0-----:R-:W-:-:S02]  /*34840*/  IMAD R18, R29, UR6, RZ ;  /* 0x000000061d127c24 */ /* 0x001fc4000f8e02ff */
[----:B------:R-:W2:Y:S01]  /*34850*/  LDL.LU R29, [R1+0xd8] ;  /* 0x0000d800011d7983 */ /* 0x000ea20000300800 */
[----:B------:R-:W-:Y:S02]  /*34860*/  ISETP.LT.AND P3, PT, R23, UR7, !P0 ;  /* 0x0000000717007c0c */ /* 0x000fe4000c761270 */
[-C--:B------:R-:W-:Y:S01]  /*34870*/  LEA R12, P4, R15, R0.reuse, 0x1 ;  /* 0x000000000f0c7211 */ /* 0x080fe200078808ff */
[----:B------:R-:W4:Y:S01]  /*34880*/  LDL.LU R23, [R1+0x30] ;  /* 0x0000300001177983 */ /* 0x000f220000300800 */
[----:B------:R-:W-:Y:S02]  /*34890*/  LEA R14, P5, R17, R0, 0x1 ;  /* 0x00000000110e7211 */ /* 0x000fe400078a08ff */
[-C--:B------:R-:W-:Y:S02]  /*348a0*/  LEA.HI.X.SX32 R13, R15, R2.reuse, 0x1, P4 ;  /* 0x000000020f0d7211 */ /* 0x080fe400020f0eff */
[----:B------:R-:W-:-:S05]  /*348b0*/  LEA.HI.X.SX32 R15, R17, R2, 0x1, P5 ;  /* 0x00000002110f7211 */ /* 0x000fca00028f0eff */
[----:B------:R0:W-:Y:S01]  /*348c0*/  @P3 STG.E.U16 desc[UR8][R4.64], R7 ;  /* 0x0000000704003986 */ /* 0x0001e2000c101508 */
[----:B------:R-:W-:-:S03]  /*348d0*/  PRMT R17, R7, 0x7632, R17 ;  /* 0x0000763207117816 */ /* 0x000fc60000000011 */
[----:B------:R-:W-:Y:S01]  /*348e0*/  @P1 STG.E.U16 desc[UR8][R12.64], R8 ;  /* 0x000000080c001986 */ /* 0x000fe2000c101508 */
[----:B0-----:R-:W-:Y:S01]  /*348f0*/  LEA R4, P3, R18, R0, 0x1 ;  /* 0x0000000012047211 */ /* 0x001fe200078608ff */
[----:B-----5:R-:W-:-:S03]  /*34900*/  IMAD R7, R24, UR6, RZ ;  /* 0x0000000618077c24 */ /* 0x020fc6000f8e02ff */
[----:B------:R-:W-:Y:S02]  /*34910*/  LEA.HI.X.SX32 R5, R18, R2, 0x1, P3 ;  /* 0x0000000212057211 */ /* 0x000fe400018f0eff */
[----:B------:R-:W-:Y:S01]  /*34920*/  ISETP.LT.AND P3, PT, R24, UR7, !P0 ;  /* 0x0000000718007c0c */ /* 0x000fe2000c761270 */
[----:B------:R0:W-:Y:S04]  /*34930*/  @P2 STG.E.U16 desc[UR8][R14.64], R9 ;  /* 0x000000090e002986 */ /* 0x0001e8000c101508 */
[----:B------:R-:W5:Y:S04]  /*34940*/  LDL.LU R24, [R1+0xdc] ;  /* 0x0000dc0001187983 */ /* 0x000f680000300800 */
[----:B------:R1:W-:Y:S01]  /*34950*/  @P6 STG.E.U16 desc[UR8][R4.64], R10 ;  /* 0x0000000a04006986 */ /* 0x0003e2000c101508 */
[C---:B------:R-:W-:Y:S01]  /*34960*/  ISETP.LT.AND P5, PT, R27.reuse, UR7, !P0 ;  /* 0x000000071b007c0c */ /* 0x040fe2000c7a1270 */
[----:B0-----:R-:W-:-:S02]  /*34970*/  IMAD R14, R27, UR6, RZ ;  /* 0x000000061b0e7c24 */ /* 0x001fc4000f8e02ff */
[----:B------:R-:W5:Y:S01]  /*34980*/  LDL.LU R27, [R1+0xe0] ;  /* 0x0000e000011b7983 */ /* 0x000f620000300800 */
[----:B-1----:R-:W-:-:S04]  /*34990*/  LEA R4, P1, R7, R0, 0x1 ;  /* 0x0000000007047211 */ /* 0x002fc800078208ff */
[----:B------:R-:W-:Y:S02]  /*349a0*/  LEA.HI.X.SX32 R5, R7, R2, 0x1, P1 ;  /* 0x0000000207057211 */ /* 0x000fe400008f0eff */
[----:B------:R-:W-:-:S03]  /*349b0*/  PRMT R7, R10, 0x7632, R7 ;  /* 0x000076320a077816 */ /* 0x000fc60000000007 */
[----:B------:R0:W-:Y:S01]  /*349c0*/  @P3 STG.E.U16 desc[UR8][R4.64], R11 ;  /* 0x0000000b04003986 */ /* 0x0001e2000c101508 */
[C---:B---3--:R-:W-:Y:S01]  /*349d0*/  IMAD R10, R28.reuse, UR6, RZ ;  /* 0x000000061c0a7c24 */ /* 0x048fe2000f8e02ff */
[----:B------:R-:W-:Y:S02]  /*349e0*/  ISETP.LT.AND P4, PT, R28, UR7, !P0 ;  /* 0x000000071c007c0c */ /* 0x000fe4000c781270 */
[----:B------:R-:W3:Y:S02]  /*349f0*/  LDL.LU R28, [R1+0xe4] ;  /* 0x0000e400011c7983 */ /* 0x000ee40000300800 */
[C---:B0-----:R-:W-:Y:S02]  /*34a00*/  LEA R4, P1, R10.reuse, R0, 0x1 ;  /* 0x000000000a047211 */ /* 0x041fe400078208ff */
[----:B------:R-:W3:Y:S02]  /*34a10*/  LDL.LU R22, [R1+0xe8] ;  /* 0x0000e80001167983 */ /* 0x000ee40000300800 */
[----:B------:R-:W-:-:S02]  /*34a20*/  LEA.HI.X.SX32 R5, R10, R2, 0x1, P1 ;  /* 0x000000020a057211 */ /* 0x000fc400008f0eff */
[C---:B--2---:R-:W-:Y:S01]  /*34a30*/  ISETP.LT.AND P1, PT, R29.reuse, UR7, !P0 ;  /* 0x000000071d007c0c */ /* 0x044fe2000c721270 */
[----:B------:R-:W-:Y:S02]  /*34a40*/  IMAD R21, R29, UR6, RZ ;  /* 0x000000061d157c24 */ /* 0x000fe4000f8e02ff */
[----:B------:R-:W2:Y:S01]  /*34a50*/  LDL.LU R29, [R1+0xec] ;  /* 0x0000ec00011d7983 */ /* 0x000ea20000300800 */
[----:B------:R-:W-:Y:S02]  /*34a60*/  PRMT R13, R8, 0x7632, R13 ;  /* 0x00007632080d7816 */ /* 0x000fe4000000000d */
[C---:B------:R-:W-:Y:S02]  /*34a70*/  LEA R8, P2, R14.reuse, R0, 0x1 ;  /* 0x000000000e087211 */ /* 0x040fe400078408ff */
[----:B------:R-:W-:Y:S02]  /*34a80*/  PRMT R12, R9, 0x7632, R12 ;  /* 0x00007632090c7816 */ /* 0x000fe4000000000c */
[----:B------:R-:W-:Y:S01]  /*34a90*/  LEA.HI.X.SX32 R9, R14, R2, 0x1, P2 ;  /* 0x000000020e097211 */ /* 0x000fe200010f0eff */
[----:B----4-:R-:W-:Y:S01]  /*34aa0*/  IMAD R15, R26, UR6, RZ ;  /* 0x000000061a0f7c24 */ /* 0x010fe2000f8e02ff */
[----:B------:R-:W-:-:S03]  /*34ab0*/  ISETP.LT.AND P3, PT, R25, UR7, !P0 ;  /* 0x0000000719007c0c */ /* 0x000fc6000c761270 */
[----:B------:R0:W-:Y:S01]  /*34ac0*/  @P5 STG.E.U16 desc[UR8][R8.64], R3 ;  /* 0x0000000308005986 */ /* 0x0001e2000c101508 */
[----:B------:R-:W-:-:S03]  /*34ad0*/  ISETP.LT.AND P2, PT, R26, UR7, !P0 ;  /* 0x000000071a007c0c */ /* 0x000fc6000c741270 */
[----:B------:R1:W-:Y:S01]  /*34ae0*/  @P4 STG.E.U16 desc[UR8][R4.64], R16 ;  /* 0x0000001004004986 */ /* 0x0003e2000c101508 */
[----:B0-----:R-:W-:Y:S01]  /*34af0*/  IMAD R3, R25, UR6, RZ ;  /* 0x0000000619037c24 */ /* 0x001fe2000f8e02ff */
[----:B------:R-:W-:Y:S02]  /*34b00*/  PRMT R6, R6, 0x7632, R6 ;  /* 0x0000763206067816 */ /* 0x000fe40000000006 */
[----:B------:R-:W4:Y:S01]  /*34b10*/  LDL.LU R26, [R1+0xf0] ;  /* 0x0000f000011a7983 */ /* 0x000f220000300800 */
[-C--:B-1----:R-:W-:Y:S02]  /*34b20*/  LEA R4, P4, R15, R0.reuse, 0x1 ;  /* 0x000000000f047211 */ /* 0x082fe400078808ff */
[----:B------:R-:W-:Y:S02]  /*34b30*/  LEA R18, P6, R3, R0, 0x1 ;  /* 0x0000000003127211 */ /* 0x000fe400078c08ff */
[-C--:B------:R-:W-:Y:S02]  /*34b40*/  LEA.HI.X.SX32 R5, R15, R2.reuse, 0x1, P4 ;  /* 0x000000020f057211 */ /* 0x080fe400020f0eff */
[----:B------:R-:W-:Y:S01]  /*34b50*/  LEA.HI.X.SX32 R19, R3, R2, 0x1, P6 ;  /* 0x0000000203137211 */ /* 0x000fe200030f0eff */
[C---:B-----5:R-:W-:Y:S01]  /*34b60*/  IMAD R3, R24.reuse, UR6, RZ ;  /* 0x0000000618037c24 */ /* 0x060fe2000f8e02ff */
[----:B------:R-:W-:-:S02]  /*34b70*/  ISETP.LT.AND P6, PT, R24, UR7, !P0 ;  /* 0x0000000718007c0c */ /* 0x000fc4000c7c1270 */
[C---:B------:R-:W-:Y:S01]  /*34b80*/  LEA R20, P5, R21.reuse, R0, 0x1 ;  /* 0x0000000015147211 */ /* 0x040fe200078a08ff */
[----:B------:R0:W-:Y:S04]  /*34b90*/  @P3 STG.E.U16 desc[UR8][R18.64], R6 ;  /* 0x0000000612003986 */ /* 0x0001e8000c101508 */
[----:B------:R1:W-:Y:S01]  /*34ba0*/  @P2 STG.E.U16 desc[UR8][R4.64], R17 ;  /* 0x0000001104002986 */ /* 0x0003e2000c101508 */
[----:B------:R-:W-:-:S03]  /*34bb0*/  LEA.HI.X.SX32 R21, R21, R2, 0x1, P5 ;  /* 0x0000000215157211 */ /* 0x000fc600028f0eff */
[----:B------:R-:W5:Y:S01]  /*34bc0*/  LDL.LU R24, [R1+0xf4] ;  /* 0x0000f40001187983 */ /* 0x000f620000300800 */
[C---:B0-----:R-:W-:Y:S01]  /*34bd0*/  IMAD R6, R27.reuse, UR6, RZ ;  /* 0x000000061b067c24 */ /* 0x041fe2000f8e02ff */
[----:B------:R-:W-:Y:S02]  /*34be0*/  ISETP.LT.AND P4, PT, R27, UR7, !P0 ;  /* 0x000000071b007c0c */ /* 0x000fe4000c781270 */
[----:B------:R-:W-:Y:S01]  /*34bf0*/  LDS.128 R16, [R23+0x400] ;  /* 0x0004000017107984 */ /* 0x000fe20000000c00 */
[----:B-1----:R-:W-:-:S03]  /*34c00*/  LEA R4, P2, R3, R0, 0x1 ;  /* 0x0000000003047211 */ /* 0x002fc600078408ff */
[----:B------:R-:W-:Y:S01]  /*34c10*/  @P1 STG.E.U16 desc[UR8][R20.64], R13 ;  /* 0x0000000d14001986 */ /* 0x000fe2000c101508 */
[----:B------:R-:W-:-:S03]  /*34c20*/  LEA.HI.X.SX32 R5, R3, R2, 0x1, P2 ;  /* 0x0000000203057211 */ /* 0x000fc600010f0eff */
[----:B------:R-:W5:Y:S04]  /*34c30*/  LDL.LU R27, [R1+0xf8] ;  /* 0x0000f800011b7983 */ /* 0x000f680000300800 */
[----:B------:R0:W-:Y:S02]  /*34c40*/  @P6 STG.E.U16 desc[UR8][R4.64], R12 ;  /* 0x0000000c04006986 */ /* 0x0001e4000c101508 */
[----:B0-----:R-:W-:-:S04]  /*34c50*/  LEA R12, P1, R6, R0, 0x1 ;  /* 0x00000000060c7211 */ /* 0x001fc800078208ff */
[----:B------:R-:W-:Y:S02]  /*34c60*/  LEA.HI.X.SX32 R13, R6, R2, 0x1, P1 ;  /* 0x00000002060d7211 */ /* 0x000fe400008f0eff */
[C---:B---3--:R-:W-:Y:S01]  /*34c70*/  ISETP.LT.AND P2, PT, R28.reuse, UR7, !P0 ;  /* 0x000000071c007c0c */ /* 0x048fe2000c741270 */
[----:B------:R-:W-:Y:S02]  /*34c80*/  IMAD R3, R28, UR6, RZ ;  /* 0x000000061c037c24 */ /* 0x000fe4000f8e02ff */
[----:B------:R-:W3:Y:S01]  /*34c90*/  LDL.LU R28, [R1+0xfc] ;  /* 0x0000fc00011c7983 */ /* 0x000ee20000300800 */
[C---:B------:R-:W-:Y:S01]  /*34ca0*/  ISETP.LT.AND P3, PT, R22.reuse, UR7, !P0 ;  /* 0x0000000716007c0c */ /* 0x040fe2000c761270 */
[----:B------:R-:W-:Y:S01]  /*34cb0*/  IMAD R15, R22, UR6, RZ ;  /* 0x00000006160f7c24 */ /* 0x000fe2000f8e02ff */
[C---:B--2---:R-:W-:Y:S01]  /*34cc0*/  ISETP.LT.AND P1, PT, R29.reuse, UR7, !P0 ;  /* 0x000000071d007c0c */ /* 0x044fe2000c721270 */
[----:B------:R-:W-:Y:S02]  /*34cd0*/  IMAD R22, R29, UR6, RZ ;  /* 0x000000061d167c24 */ /* 0x000fe4000f8e02ff */
[----:B------:R-:W2:Y:S01]  /*34ce0*/  LDL.LU R29, [R1+0x100] ;  /* 0x00010000011d7983 */ /* 0x000ea20000300800 */
[----:B------:R-:W-:-:S03]  /*34cf0*/  PRMT R14, R11, 0x7632, R14 ;  /* 0x000076320b0e7816 */ /* 0x000fc6000000000e */
[----:B------:R-:W0:Y:S01]  /*34d00*/  LDS.128 R8, [R23] ;  /* 0x0000000017087984 */ /* 0x000e220000000c00 */
[-C--:B------:R-:W-:Y:S02]  /*34d10*/  LEA R4, P5, R3, R0.reuse, 0x1 ;  /* 0x0000000003047211 */ /* 0x080fe400078a08ff */
[----:B------:R-:W-:Y:S02]  /*34d20*/  LEA R20, P6, R15, R0, 0x1 ;  /* 0x000000000f147211 */ /* 0x000fe400078c08ff */
[-C--:B------:R-:W-:Y:S02]  /*34d30*/  LEA.HI.X.SX32 R5, R3, R2.reuse, 0x1, P5 ;  /* 0x0000000203057211 */ /* 0x080fe400028f0eff */
[----:B------:R-:W-:Y:S01]  /*34d40*/  LEA.HI.X.SX32 R21, R15, R2, 0x1, P6 ;  /* 0x000000020f157211 */ /* 0x000fe200030f0eff */
[----:B------:R1:W-:Y:S01]  /*34d50*/  @P4 STG.E.U16 desc[UR8][R12.64], R7 ;  /* 0x000000070c004986 */ /* 0x0003e2000c101508 */
[----:B------:R-:W-:-:S03]  /*34d60*/  LEA R6, P4, R22, R0, 0x1 ;  /* 0x0000000016067211 */ /* 0x000fc600078808ff */
[----:B------:R4:W-:Y:S01]  /*34d70*/  @P2 STG.E.U16 desc[UR8][R4.64], R14 ;  /* 0x0000000e04002986 */ /* 0x0009e2000c101508 */
[----:B-1----:R-:W-:Y:S02]  /*34d80*/  LEA.HI.X.SX32 R7, R22, R2, 0x1, P4 ;  /* 0x0000000216077211 */ /* 0x002fe400020f0eff */
[C---:B----4-:R-:W-:Y:S01]  /*34d90*/  ISETP.LT.AND P4, PT, R26.reuse, UR7, !P0 ;  /* 0x000000071a007c0c */ /* 0x050fe2000c781270 */
[----:B------:R-:W-:-:S05]  /*34da0*/  IMAD R5, R26, UR6, RZ ;  /* 0x000000061a057c24 */ /* 0x000fca000f8e02ff */
[C---:B------:R-:W-:Y:S01]  /*34db0*/  LEA R4, P2, R5.reuse, R0, 0x1 ;  /* 0x0000000005047211 */ /* 0x040fe200078408ff */
[----:B0-----:R0:W-:Y:S01]  /*34dc0*/  @P3 STG.E.U16 desc[UR8][R20.64], R8 ;  /* 0x0000000814003986 */ /* 0x0011e2000c101508 */
[C---:B-----5:R-:W-:Y:S01]  /*34dd0*/  IMAD R3, R24.reuse, UR6, RZ ;  /* 0x0000000618037c24 */ /* 0x060fe2000f8e02ff */
[----:B------:R-:W-:Y:S02]  /*34de0*/  ISETP.LT.AND P3, PT, R24, UR7, !P0 ;  /* 0x0000000718007c0c */ /* 0x000fe4000c761270 */
[----:B0-----:R-:W4:Y:S04]  /*34df0*/  LDL.LU R20, [R1+0x104] ;  /* 0x0001040001147983 */ /* 0x001f280000300800 */
[----:B------:R-:W5:Y:S04]  /*34e00*/  LDL.LU R21, [R1+0x108] ;  /* 0x0001080001157983 */ /* 0x000f680000300800 */
[----:B------:R-:W5:Y:S04]  /*34e10*/  LDL.LU R25, [R1+0x10c] ;  /* 0x00010c0001197983 */ /* 0x000f680000300800 */
[----:B------:R0:W-:Y:S01]  /*34e20*/  @P1 STG.E.U16 desc[UR8][R6.64], R9 ;  /* 0x0000000906001986 */ /* 0x0001e2000c101508 */
[----:B------:R-:W-:-:S03]  /*34e30*/  LEA.HI.X.SX32 R5, R5, R2, 0x1, P2 ;  /* 0x0000000205057211 */ /* 0x000fc600010f0eff */
[----:B------:R-:W5:Y:S01]  /*34e40*/  LDL.LU R23, [R1+0x110] ;  /* 0x0001100001177983 */ /* 0x000f620000300800 */
[----:B------:R-:W-:-:S03]  /*34e50*/  ISETP.LT.AND P1, PT, R27, UR7, !P0 ;  /* 0x000000071b007c0c */ /* 0x000fc6000c721270 */
[----:B------:R-:W5:Y:S01]  /*34e60*/  LDL.LU R26, [R1+0x114] ;  /* 0x00011400011a7983 */ /* 0x000f620000300800 */
[----:B0-----:R-:W-:Y:S01]  /*34e70*/  LEA R6, P5, R3, R0, 0x1 ;  /* 0x0000000003067211 */ /* 0x001fe200078a08ff */
[----:B------:R-:W-:Y:S02]  /*34e80*/  IMAD R13, R27, UR6, RZ ;  /* 0x000000061b0d7c24 */ /* 0x000fe4000f8e02ff */
[----:B------:R-:W5:Y:S01]  /*34e90*/  LDL.LU R24, [R1+0x118] ;  /* 0x0001180001187983 */ /* 0x000f620000300800 */
[----:B------:R-:W-:-:S03]  /*34ea0*/  LEA.HI.X.SX32 R7, R3, R2, 0x1, P5 ;  /* 0x0000000203077211 */ /* 0x000fc600028f0eff */
[----:B------:R-:W5:Y:S04]  /*34eb0*/  LDL.LU R27, [R1+0x11c] ;  /* 0x00011c00011b7983 */ /* 0x000f680000300800 */
[----:B------:R0:W-:Y:S04]  /*34ec0*/  @P4 STG.E.U16 desc[UR8][R4.64], R10 ;  /* 0x0000000a04004986 */ /* 0x0001e8000c101508 */
[----:B------:R-:W-:Y:S01]  /*34ed0*/  @P3 STG.E.U16 desc[UR8][R6.64], R11 ;  /* 0x0000000b06003986 */ /* 0x000fe2000c101508 */
[C---:B---3--:R-:W-:Y:S01]  /*34ee0*/  ISETP.LT.AND P2, PT, R28.reuse, UR7, !P0 ;  /* 0x000000071c007c0c */ /* 0x048fe2000c741270 */
[----:B------:R-:W-:-:S02]  /*34ef0*/  IMAD R14, R28, UR6, RZ ;  /* 0x000000061c0e7c24 */ /* 0x000fc4000f8e02ff */
[----:B------:R-:W3:Y:S01]  /*34f00*/  LDL.LU R28, [R1+0x120] ;  /* 0x00012000011c7983 */ /* 0x000ee20000300800 */
[C---:B--2---:R-:W-:Y:S01]  /*34f10*/  ISETP.LT.AND P3, PT, R29.reuse, UR7, !P0 ;  /* 0x000000071d007c0c */ /* 0x044fe2000c761270 */
[----:B------:R-:W-:Y:S02]  /*34f20*/  IMAD R15, R29, UR6, RZ ;  /* 0x000000061d0f7c24 */ /* 0x000fe4000f8e02ff */
[----:B------:R-:W2:Y:S01]  /*34f30*/  LDL.LU R29, [R1+0x124] ;  /* 0x00012400011d7983 */ /* 0x000ea20000300800 */
[CC--:B------:R-:W-:Y:S02]  /*34f40*/  LEA R12, P6, R13.reuse, R0.reuse, 0x1 ;  /* 0x000000000d0c7211 */ /* 0x0c0fe400078c08ff */
[C---:B0-----:R-:W-:Y:S02]  /*34f50*/  LEA R4, P4, R14.reuse, R0, 0x1 ;  /* 0x000000000e047211 */ /* 0x041fe400078808ff */
[-C--:B------:R-:W-:Y:S02]  /*34f60*/  LEA.HI.X.SX32 R13, R13, R2.reuse, 0x1, P6 ;  /* 0x000000020d0d7211 */ /* 0x080fe400030f0eff */
[----:B------:R-:W-:-:S03]  /*34f70*/  LEA.HI.X.SX32 R5, R14, R2, 0x1, P4 ;  /* 0x000000020e057211 */ /* 0x000fc600020f0eff */
[----:B------:R-:W-:Y:S04]  /*34f80*/  @P1 STG.E.U16 desc[UR8][R12.64], R16 ;  /* 0x000000100c001986 */ /* 0x000fe8000c101508 */
[----:B------:R0:W-:Y:S02]  /*34f90*/  @P2 STG.E.U16 desc[UR8][R4.64], R17 ;  /* 0x0000001104002986 */ /* 0x0001e4000c101508 */
[----:B0-----:R-:W-:-:S04]  /*34fa0*/  LEA R4, P4, R15, R0, 0x1 ;  /* 0x000000000f047211 */ /* 0x001fc800078808ff */
[----:B------:R-:W-:-:S05]  /*34fb0*/  LEA.HI.X.SX32 R5, R15, R2, 0x1, P4 ;  /* 0x000000020f057211 */ /* 0x000fca00020f0eff */
[----:B------:R0:W-:Y:S01]  /*34fc0*/  @P3 STG.E.U16 desc[UR8][R4.64], R18 ;  /* 0x0000001204003986 */ /* 0x0001e2000c101508 */
[----:B------:R-:W-:Y:S02]  /*34fd0*/  PRMT R8, R8, 0x7632, R8 ;  /* 0x0000763208087816 */ /* 0x000fe40000000008 */
[----:B------:R-:W-:Y:S01]  /*34fe0*/  PRMT R10, R9, 0x7632, R10 ;  /* 0x00007632090a7816 */ /* 0x000fe2000000000a */
[C---:B----4-:R-:W-:Y:S01]  /*34ff0*/  IMAD R3, R20.reuse, UR6, RZ ;  /* 0x0000000614037c24 */ /* 0x050fe2000f8e02ff */
[----:B------:R-:W-:Y:S01]  /*35000*/  ISETP.LT.AND P2, PT, R20, UR7, !P0 ;  /* 0x0000000714007c0c */ /* 0x000fe2000c741270 */
[C---:B-----5:R-:W-:Y:S01]  /*35010*/  IMAD R15, R21.reuse, UR6, RZ ;  /* 0x00000006150f7c24 */ /* 0x060fe2000f8e02ff */
[----:B------:R-:W-:Y:S02]  /*35020*/  ISETP.LT.AND P1, PT, R21, UR7, !P0 ;  /* 0x0000000715007c0c */ /* 0x000fe4000c721270 */
[-C--:B------:R-:W-:Y:S01]  /*35030*/  LEA R6, P5, R3, R0.reuse, 0x1 ;  /* 0x0000000003067211 */ /* 0x080fe200078a08ff */
[----:B------:R-:W-:Y:S01]  /*35040*/  IMAD R21, R25, UR6, RZ ;  /* 0x0000000619157c24 */ /* 0x000fe2000f8e02ff */
[----:B0-----:R-:W-:-:S02]  /*35050*/  LEA R4, P3, R15, R0, 0x1 ;  /* 0x000000000f047211 */ /* 0x001fc400078608ff */
[----:B------:R-:W-:Y:S02]  /*35060*/  ISETP.LT.AND P4, PT, R25, UR7, !P0 ;  /* 0x0000000719007c0c */ /* 0x000fe4000c781270 */
[----:B------:R-:W-:Y:S02]  /*35070*/  LEA.HI.X.SX32 R7, R3, R2, 0x1, P5 ;  /* 0x0000000203077211 */ /* 0x000fe400028f0eff */
[----:B------:R-:W-:Y:S01]  /*35080*/  LEA R12, P6, R21, R0, 0x1 ;  /* 0x00000000150c7211 */ /* 0x000fe200078c08ff */
[----:B------:R-:W-:Y:S01]  /*35090*/  IMAD R9, R23, UR6, RZ ;  /* 0x0000000617097c24 */ /* 0x000fe2000f8e02ff */
[-C--:B------:R-:W-:Y:S01]  /*350a0*/  LEA.HI.X.SX32 R5, R15, R2.reuse, 0x1, P3 ;  /* 0x000000020f057211 */ /* 0x080fe200018f0eff */
[----:B------:R-:W-:Y:S01]  /*350b0*/  IMAD R15, R26, UR6, RZ ;  /* 0x000000061a0f7c24 */ /* 0x000fe2000f8e02ff */
[----:B------:R-:W-:Y:S01]  /*350c0*/  LEA.HI.X.SX32 R13, R21, R2, 0x1, P6 ;  /* 0x00000002150d7211 */ /* 0x000fe200030f0eff */
[----:B------:R0:W-:Y:S01]  /*350d0*/  @P2 STG.E.U16 desc[UR8][R6.64], R19 ;  /* 0x0000001306002986 */ /* 0x0001e2000c101508 */
[----:B------:R-:W-:-:S03]  /*350e0*/  ISETP.LT.AND P5, PT, R23, UR7, !P0 ;  /* 0x0000000717007c0c */ /* 0x000fc6000c7a1270 */
[----:B------:R1:W-:Y:S01]  /*350f0*/  @P1 STG.E.U16 desc[UR8][R4.64], R8 ;  /* 0x0000000804001986 */ /* 0x0003e2000c101508 */
[----:B------:R-:W-:Y:S02]  /*35100*/  IMAD R21, R24, UR6, RZ ;  /* 0x0000000618157c24 */ /* 0x000fe4000f8e02ff */
[----:B------:R-:W-:Y:S01]  /*35110*/  IMAD R23, R27, UR6, RZ ;  /* 0x000000061b177c24 */ /* 0x000fe2000f8e02ff */
[-C--:B0-----:R-:W-:Y:S02]  /*35120*/  LEA R6, P6, R9, R0.reuse, 0x1 ;  /* 0x0000000009067211 */ /* 0x081fe400078c08ff */
[-C--:B-1----:R-:W-:Y:S01]  /*35130*/  LEA R4, P1, R15, R0.reuse, 0x1 ;  /* 0x000000000f047211 */ /* 0x082fe200078208ff */
[----:B------:R0:W-:Y:S01]  /*35140*/  @P4 STG.E.U16 desc[UR8][R12.64], R10 ;  /* 0x0000000a0c004986 */ /* 0x0001e2000c101508 */
[----:B------:R-:W-:Y:S02]  /*35150*/  LEA R8, P2, R21, R0, 0x1 ;  /* 0x0000000015087211 */ /* 0x000fe400078408ff */
[----:B------:R-:W-:-:S02]  /*35160*/  LEA.HI.X.SX32 R7, R9, R2, 0x1, P6 ;  /* 0x0000000209077211 */ /* 0x000fc400030f0eff */
[----:B------:R-:W-:Y:S02]  /*35170*/  LEA.HI.X.SX32 R5, R15, R2, 0x1, P1 ;  /* 0x000000020f057211 */ /* 0x000fe400008f0eff */
[----:B------:R-:W-:Y:S02]  /*35180*/  ISETP.LT.AND P4, PT, R26, UR7, !P0 ;  /* 0x000000071a007c0c */ /* 0x000fe4000c781270 */
[----:B------:R-:W-:Y:S02]  /*35190*/  ISETP.LT.AND P3, PT, R24, UR7, !P0 ;  /* 0x0000000718007c0c */ /* 0x000fe4000c761270 */
[----:B0-----:R-:W-:Y:S02]  /*351a0*/  LEA R12, P6, R23, R0, 0x1 ;  /* 0x00000000170c7211 */ /* 0x001fe400078c08ff */
[----:B------:R-:W-:Y:S02]  /*351b0*/  LEA.HI.X.SX32 R9, R21, R2, 0x1, P2 ;  /* 0x0000000215097211 */ /* 0x000fe400010f0eff */
[----:B------:R-:W-:-:S02]  /*351c0*/  ISETP.LT.AND P2, PT, R27, UR7, !P0 ;  /* 0x000000071b007c0c */ /* 0x000fc4000c741270 */
[----:B------:R-:W-:Y:S02]  /*351d0*/  LEA.HI.X.SX32 R13, R23, R2, 0x1, P6 ;  /* 0x00000002170d7211 */ /* 0x000fe400030f0eff */
[----:B------:R-:W-:Y:S02]  /*351e0*/  PRMT R10, R10, 0x7632, R10 ;  /* 0x000076320a0a7816 */ /* 0x000fe4000000000a */
[----:B------:R-:W-:Y:S02]  /*351f0*/  PRMT R16, R16, 0x7632, R16 ;  /* 0x0000763210107816 */ /* 0x000fe40000000010 */
[----:B------:R-:W-:Y:S01]  /*35200*/  PRMT R17, R17, 0x7632, R17 ;  /* 0x0000763211117816 */ /* 0x000fe20000000011 */
[----:B------:R0:W-:Y:S02]  /*35210*/  @P5 STG.E.U16 desc[UR8][R6.64], R10 ;  /* 0x0000000a06005986 */ /* 0x0001e4000c101508 */
[----:B0-----:R-:W-:Y:S01]  /*35220*/  PRMT R7, R18, 0x7632, R7 ;  /* 0x0000763212077816 */ /* 0x001fe20000000007 */
[----:B---3--:R-:W-:-:S05]  /*35230*/  IMAD R25, R28, UR6, RZ ;  /* 0x000000061c197c24 */ /* 0x008fca000f8e02ff */
[----:B------:R-:W-:-:S04]  /*35240*/  LEA R14, P1, R25, R0, 0x1 ;  /* 0x00000000190e7211 */ /* 0x000fc800078208ff */
[----:B------:R-:W-:Y:S02]  /*35250*/  LEA.HI.X.SX32 R15, R25, R2, 0x1, P1 ;  /* 0x00000002190f7211 */ /* 0x000fe400008f0eff */
[----:B------:R-:W-:Y:S01]  /*35260*/  ISETP.LT.AND P1, PT, R28, UR7, !P0 ;  /* 0x000000071c007c0c */ /* 0x000fe2000c721270 */
[C---:B--2---:R-:W-:Y:S01]  /*35270*/  IMAD R3, R29.reuse, UR6, RZ ;  /* 0x000000061d037c24 */ /* 0x044fe2000f8e02ff */
[----:B------:R-:W-:-:S04]  /*35280*/  ISETP.LT.AND P0, PT, R29, UR7, !P0 ;  /* 0x000000071d007c0c */ /* 0x000fc8000c701270 */
[----:B------:R-:W-:-:S04]  /*35290*/  LEA R20, P6, R3, R0, 0x1 ;  /* 0x0000000003147211 */ /* 0x000fc800078c08ff */
[----:B------:R-:W-:Y:S02]  /*352a0*/  LEA.HI.X.SX32 R21, R3, R2, 0x1, P6 ;  /* 0x0000000203157211 */ /* 0x000fe400030f0eff */
[----:B------:R-:W-:-:S05]  /*352b0*/  PRMT R2, R11, 0x7632, R2 ;  /* 0x000076320b027816 */ /* 0x000fca0000000002 */
[----:B------:R0:W-:Y:S04]  /*352c0*/  @P4 STG.E.U16 desc[UR8][R4.64], R2 ;  /* 0x0000000204004986 */ /* 0x0001e8000c101508 */
[----:B------:R0:W-:Y:S04]  /*352d0*/  @P3 STG.E.U16 desc[UR8][R8.64], R16 ;  /* 0x0000001008003986 */ /* 0x0001e8000c101508 */
[----:B------:R0:W-:Y:S04]  /*352e0*/  @P2 STG.E.U16 desc[UR8][R12.64], R17 ;  /* 0x000000110c002986 */ /* 0x0001e8000c101508 */
[----:B------:R0:W-:Y:S01]  /*352f0*/  @P1 STG.E.U16 desc[UR8][R14.64], R7 ;  /* 0x000000070e001986 */ /* 0x0001e2000c101508 */
[----:B------:R-:W-:Y:S05]  /*35300*/  @!P0 EXIT ;  /* 0x000000000000894d */ /* 0x000fea0003800000 */
[----:B------:R-:W-:-:S05]  /*35310*/  PRMT R10, R19, 0x7632, R10 ;  /* 0x00007632130a7816 */ /* 0x000fca000000000a */
[----:B------:R-:W-:Y:S01]  /*35320*/  STG.E.U16 desc[UR8][R20.64], R10 ;  /* 0x0000000a14007986 */ /* 0x000fe2000c101508 */
[----:B------:R-:W-:Y:S05]  /*35330*/  EXIT ;  /* 0x000000000000794d */ /* 0x000fea0003800000 */
.L_x_3:
[----:B------:R-:W-:-:S00]  /*35340*/  BRA `(.L_x_3) ;  /* 0xfffffffc00fc7947 */ /* 0x000fc0000383ffff */
[----:B------:R-:W-:-:S00]  /*35350*/  NOP ;  /* 0x0000000000007918 */ /* 0x000fc00000000000 */
        /* <DEDUP_REMOVED lines=10> */
.L_x_4:


//--------------------- .nv.shared.matmul_kernel  --------------------------
	.section	.nv.shared.matmul_kernel,"aw",@nobits
	.sectionflags	@""
	.align	16
	.zero		1024


//--------------------- .nv.shared.reserved.0     --------------------------
	.section	.nv.shared.reserved.0,"aw",@nobits
	.weak		__nv_reservedSMEM_offset_0_alias
	.size		__nv_reservedSMEM_offset_0_alias, 0, 0
	.other		__nv_reservedSMEM_offset_0_alias,@"STO_CUDA_RESERVED_SHARED STV_DEFAULT"
__nv_reservedSMEM_offset_0_alias:
	.zero		0


//--------------------- .nv.constant0.matmul_kernel --------------------------
	.section	.nv.constant0.matmul_kernel,"a",@progbits
	.sectionflags	@""
	.align	4
.nv.constant0.matmul_kernel:
	.zero		608


//--------------------- SYMBOLS --------------------------

	.type		.nv.reservedSmem.offset0,@object
	.size		.nv.reservedSmem.offset0,0x4
